//
// Generated by NVIDIA NVVM Compiler
//
// Compiler Build ID: CL-36424714
// Cuda compilation tools, release 13.0, V13.0.88
// Based on NVVM 20.0.0
//

.version 9.0
.target sm_100
.address_size 64

	// .globl	paged_attention_v1_bf16
.extern .shared .align 16 .b8 smem[];
.extern .shared .align 16 .b8 reduce_smem[];

.visible .entry paged_attention_v1_bf16(
	.param .u64 .ptr .align 1 paged_attention_v1_bf16_param_0,
	.param .u64 .ptr .align 1 paged_attention_v1_bf16_param_1,
	.param .u64 .ptr .align 1 paged_attention_v1_bf16_param_2,
	.param .u64 .ptr .align 1 paged_attention_v1_bf16_param_3,
	.param .u64 .ptr .align 1 paged_attention_v1_bf16_param_4,
	.param .u64 .ptr .align 1 paged_attention_v1_bf16_param_5,
	.param .f32 paged_attention_v1_bf16_param_6,
	.param .u32 paged_attention_v1_bf16_param_7,
	.param .u32 paged_attention_v1_bf16_param_8,
	.param .u32 paged_attention_v1_bf16_param_9,
	.param .u32 paged_attention_v1_bf16_param_10,
	.param .u32 paged_attention_v1_bf16_param_11
)
{
	.reg .pred 	%p<75>;
	.reg .b16 	%rs<69>;
	.reg .b32 	%r<276>;
	.reg .b32 	%f<361>;
	.reg .b64 	%rd<73>;

	ld.param.u64 	%rd11, [paged_attention_v1_bf16_param_1];
	ld.param.u64 	%rd12, [paged_attention_v1_bf16_param_2];
	ld.param.u64 	%rd13, [paged_attention_v1_bf16_param_3];
	ld.param.u64 	%rd14, [paged_attention_v1_bf16_param_4];
	ld.param.u64 	%rd15, [paged_attention_v1_bf16_param_5];
	ld.param.f32 	%f54, [paged_attention_v1_bf16_param_6];
	ld.param.u32 	%r105, [paged_attention_v1_bf16_param_7];
	ld.param.u32 	%r106, [paged_attention_v1_bf16_param_8];
	ld.param.u32 	%r107, [paged_attention_v1_bf16_param_9];
	ld.param.u32 	%r108, [paged_attention_v1_bf16_param_10];
	ld.param.u32 	%r109, [paged_attention_v1_bf16_param_11];
	cvta.to.global.u64 	%rd1, %rd11;
	cvta.to.global.u64 	%rd2, %rd12;
	cvta.to.global.u64 	%rd3, %rd13;
	cvta.to.global.u64 	%rd4, %rd14;
	cvta.to.global.u64 	%rd16, %rd15;
	mov.u32 	%r1, %ctaid.x;
	mov.u32 	%r2, %ctaid.y;
	mov.u32 	%r267, %tid.x;
	div.s32 	%r110, %r105, %r106;
	div.s32 	%r4, %r1, %r110;
	mul.wide.u32 	%rd17, %r2, 4;
	add.s64 	%rd18, %rd16, %rd17;
	ld.global.nc.u32 	%r5, [%rd18];
	setp.eq.s32 	%p1, %r5, 0;
	@%p1 bra 	$L__BB0_78;
	mul.lo.s32 	%r6, %r108, %r106;
	mul.lo.s32 	%r7, %r6, %r109;
	setp.ge.s32 	%p2, %r267, %r108;
	@%p2 bra 	$L__BB0_8;
	mad.lo.s32 	%r111, %r105, %r2, %r1;
	mul.lo.s32 	%r8, %r111, %r108;
	not.b32 	%r112, %r267;
	add.s32 	%r9, %r108, %r112;
	and.b32  	%r113, %r9, 384;
	setp.eq.s32 	%p3, %r113, 384;
	mov.u32 	%r249, %r267;
	@%p3 bra 	$L__BB0_5;
	shr.u32 	%r115, %r9, 7;
	add.s32 	%r116, %r115, 1;
	and.b32  	%r10, %r116, 3;
	mov.b32 	%r248, 0;
	mov.u32 	%r249, %r267;
$L__BB0_4:
	.pragma "nounroll";
	add.s32 	%r117, %r249, %r8;
	mul.wide.s32 	%rd19, %r117, 2;
	add.s64 	%rd20, %rd1, %rd19;
	ld.global.nc.u16 	%rs1, [%rd20];
	// begin inline asm
	{ cvt.f32.bf16 %f55, %rs1;}

	// end inline asm
	shl.b32 	%r118, %r249, 2;
	mov.u32 	%r119, smem;
	add.s32 	%r120, %r119, %r118;
	st.shared.f32 	[%r120], %f55;
	add.s32 	%r249, %r249, 128;
	add.s32 	%r248, %r248, 1;
	setp.ne.s32 	%p4, %r248, %r10;
	@%p4 bra 	$L__BB0_4;
$L__BB0_5:
	setp.lt.u32 	%p5, %r9, 384;
	@%p5 bra 	$L__BB0_8;
	mov.u32 	%r123, smem;
$L__BB0_7:
	add.s32 	%r121, %r249, %r8;
	mul.wide.s32 	%rd21, %r121, 2;
	add.s64 	%rd22, %rd1, %rd21;
	ld.global.nc.u16 	%rs2, [%rd22];
	// begin inline asm
	{ cvt.f32.bf16 %f56, %rs2;}

	// end inline asm
	shl.b32 	%r122, %r249, 2;
	add.s32 	%r124, %r123, %r122;
	st.shared.f32 	[%r124], %f56;
	ld.global.nc.u16 	%rs3, [%rd22+256];
	// begin inline asm
	{ cvt.f32.bf16 %f57, %rs3;}

	// end inline asm
	st.shared.f32 	[%r124+512], %f57;
	ld.global.nc.u16 	%rs4, [%rd22+512];
	// begin inline asm
	{ cvt.f32.bf16 %f58, %rs4;}

	// end inline asm
	st.shared.f32 	[%r124+1024], %f58;
	ld.global.nc.u16 	%rs5, [%rd22+768];
	// begin inline asm
	{ cvt.f32.bf16 %f59, %rs5;}

	// end inline asm
	st.shared.f32 	[%r124+1536], %f59;
	add.s32 	%r249, %r249, 512;
	setp.lt.s32 	%p6, %r249, %r108;
	@%p6 bra 	$L__BB0_7;
$L__BB0_8:
	shl.b32 	%r125, %r108, 2;
	mov.u32 	%r126, smem;
	add.s32 	%r18, %r126, %r125;
	bar.sync 	0;
	add.s32 	%r127, %r109, %r5;
	add.s32 	%r128, %r127, -1;
	div.s32 	%r19, %r128, %r109;
	setp.lt.s32 	%p7, %r19, 1;
	shr.u32 	%r129, %r267, 3;
	add.s32 	%r20, %r18, %r129;
	mov.f32 	%f342, 0fFF7FFFFF;
	@%p7 bra 	$L__BB0_37;
	mul.lo.s32 	%r21, %r107, %r2;
	mul.lo.s32 	%r22, %r4, %r108;
	and.b32  	%r23, %r267, 31;
	not.b32 	%r131, %r267;
	add.s32 	%r24, %r108, %r131;
	shr.u32 	%r132, %r24, 7;
	add.s32 	%r133, %r132, 1;
	and.b32  	%r25, %r133, 15;
	and.b32  	%r26, %r133, 7;
	and.b32  	%r27, %r133, 67108848;
	and.b32  	%r28, %r133, 3;
	mov.f32 	%f342, 0fFF7FFFFF;
	mov.b32 	%r252, 0;
	mov.u32 	%r251, %r5;
$L__BB0_10:
	mul.lo.s32 	%r31, %r252, %r109;
	sub.s32 	%r134, %r5, %r31;
	min.s32 	%r135, %r109, %r134;
	setp.lt.s32 	%p8, %r135, 1;
	@%p8 bra 	$L__BB0_36;
	add.s32 	%r137, %r252, %r21;
	mul.wide.s32 	%rd23, %r137, 4;
	add.s64 	%rd24, %rd4, %rd23;
	ld.global.nc.u32 	%r138, [%rd24];
	mad.lo.s32 	%r32, %r138, %r7, %r22;
	min.s32 	%r33, %r109, %r251;
	mov.b32 	%r253, 0;
$L__BB0_12:
	setp.ge.s32 	%p9, %r267, %r108;
	mov.f32 	%f340, 0f00000000;
	@%p9 bra 	$L__BB0_26;
	setp.lt.u32 	%p10, %r24, 1920;
	mad.lo.s32 	%r35, %r253, %r6, %r32;
	mov.f32 	%f340, 0f00000000;
	mov.u32 	%r256, %r267;
	@%p10 bra 	$L__BB0_16;
	mov.b32 	%r255, 0;
	mov.f32 	%f340, 0f00000000;
	mov.u32 	%r256, %r267;
$L__BB0_15:
	.pragma "nounroll";
	add.s32 	%r140, %r35, %r256;
	mul.wide.s32 	%rd25, %r140, 2;
	add.s64 	%rd26, %rd2, %rd25;
	ld.global.nc.u16 	%rs6, [%rd26];
	// begin inline asm
	{ cvt.f32.bf16 %f66, %rs6;}

	// end inline asm
	shl.b32 	%r141, %r256, 2;
	mov.u32 	%r142, smem;
	add.s32 	%r143, %r142, %r141;
	ld.shared.f32 	%f82, [%r143];
	fma.rn.f32 	%f83, %f66, %f82, %f340;
	ld.global.nc.u16 	%rs7, [%rd26+256];
	// begin inline asm
	{ cvt.f32.bf16 %f67, %rs7;}

	// end inline asm
	ld.shared.f32 	%f84, [%r143+512];
	fma.rn.f32 	%f85, %f67, %f84, %f83;
	ld.global.nc.u16 	%rs8, [%rd26+512];
	// begin inline asm
	{ cvt.f32.bf16 %f68, %rs8;}

	// end inline asm
	ld.shared.f32 	%f86, [%r143+1024];
	fma.rn.f32 	%f87, %f68, %f86, %f85;
	ld.global.nc.u16 	%rs9, [%rd26+768];
	// begin inline asm
	{ cvt.f32.bf16 %f69, %rs9;}

	// end inline asm
	ld.shared.f32 	%f88, [%r143+1536];
	fma.rn.f32 	%f89, %f69, %f88, %f87;
	ld.global.nc.u16 	%rs10, [%rd26+1024];
	// begin inline asm
	{ cvt.f32.bf16 %f70, %rs10;}

	// end inline asm
	ld.shared.f32 	%f90, [%r143+2048];
	fma.rn.f32 	%f91, %f70, %f90, %f89;
	ld.global.nc.u16 	%rs11, [%rd26+1280];
	// begin inline asm
	{ cvt.f32.bf16 %f71, %rs11;}

	// end inline asm
	ld.shared.f32 	%f92, [%r143+2560];
	fma.rn.f32 	%f93, %f71, %f92, %f91;
	ld.global.nc.u16 	%rs12, [%rd26+1536];
	// begin inline asm
	{ cvt.f32.bf16 %f72, %rs12;}

	// end inline asm
	ld.shared.f32 	%f94, [%r143+3072];
	fma.rn.f32 	%f95, %f72, %f94, %f93;
	ld.global.nc.u16 	%rs13, [%rd26+1792];
	// begin inline asm
	{ cvt.f32.bf16 %f73, %rs13;}

	// end inline asm
	ld.shared.f32 	%f96, [%r143+3584];
	fma.rn.f32 	%f97, %f73, %f96, %f95;
	ld.global.nc.u16 	%rs14, [%rd26+2048];
	// begin inline asm
	{ cvt.f32.bf16 %f74, %rs14;}

	// end inline asm
	ld.shared.f32 	%f98, [%r143+4096];
	fma.rn.f32 	%f99, %f74, %f98, %f97;
	ld.global.nc.u16 	%rs15, [%rd26+2304];
	// begin inline asm
	{ cvt.f32.bf16 %f75, %rs15;}

	// end inline asm
	ld.shared.f32 	%f100, [%r143+4608];
	fma.rn.f32 	%f101, %f75, %f100, %f99;
	ld.global.nc.u16 	%rs16, [%rd26+2560];
	// begin inline asm
	{ cvt.f32.bf16 %f76, %rs16;}

	// end inline asm
	ld.shared.f32 	%f102, [%r143+5120];
	fma.rn.f32 	%f103, %f76, %f102, %f101;
	ld.global.nc.u16 	%rs17, [%rd26+2816];
	// begin inline asm
	{ cvt.f32.bf16 %f77, %rs17;}

	// end inline asm
	ld.shared.f32 	%f104, [%r143+5632];
	fma.rn.f32 	%f105, %f77, %f104, %f103;
	ld.global.nc.u16 	%rs18, [%rd26+3072];
	// begin inline asm
	{ cvt.f32.bf16 %f78, %rs18;}

	// end inline asm
	ld.shared.f32 	%f106, [%r143+6144];
	fma.rn.f32 	%f107, %f78, %f106, %f105;
	ld.global.nc.u16 	%rs19, [%rd26+3328];
	// begin inline asm
	{ cvt.f32.bf16 %f79, %rs19;}

	// end inline asm
	ld.shared.f32 	%f108, [%r143+6656];
	fma.rn.f32 	%f109, %f79, %f108, %f107;
	ld.global.nc.u16 	%rs20, [%rd26+3584];
	// begin inline asm
	{ cvt.f32.bf16 %f80, %rs20;}

	// end inline asm
	ld.shared.f32 	%f110, [%r143+7168];
	fma.rn.f32 	%f111, %f80, %f110, %f109;
	ld.global.nc.u16 	%rs21, [%rd26+3840];
	// begin inline asm
	{ cvt.f32.bf16 %f81, %rs21;}

	// end inline asm
	ld.shared.f32 	%f112, [%r143+7680];
	fma.rn.f32 	%f340, %f81, %f112, %f111;
	add.s32 	%r256, %r256, 2048;
	add.s32 	%r255, %r255, 16;
	setp.ne.s32 	%p11, %r255, %r27;
	@%p11 bra 	$L__BB0_15;
$L__BB0_16:
	setp.eq.s32 	%p12, %r25, 0;
	@%p12 bra 	$L__BB0_26;
	add.s32 	%r144, %r25, -1;
	setp.lt.u32 	%p13, %r144, 7;
	@%p13 bra 	$L__BB0_19;
	add.s32 	%r145, %r35, %r256;
	mul.wide.s32 	%rd27, %r145, 2;
	add.s64 	%rd28, %rd2, %rd27;
	ld.global.nc.u16 	%rs22, [%rd28];
	// begin inline asm
	{ cvt.f32.bf16 %f114, %rs22;}

	// end inline asm
	shl.b32 	%r146, %r256, 2;
	mov.u32 	%r147, smem;
	add.s32 	%r148, %r147, %r146;
	ld.shared.f32 	%f122, [%r148];
	fma.rn.f32 	%f123, %f114, %f122, %f340;
	ld.global.nc.u16 	%rs23, [%rd28+256];
	// begin inline asm
	{ cvt.f32.bf16 %f115, %rs23;}

	// end inline asm
	ld.shared.f32 	%f124, [%r148+512];
	fma.rn.f32 	%f125, %f115, %f124, %f123;
	ld.global.nc.u16 	%rs24, [%rd28+512];
	// begin inline asm
	{ cvt.f32.bf16 %f116, %rs24;}

	// end inline asm
	ld.shared.f32 	%f126, [%r148+1024];
	fma.rn.f32 	%f127, %f116, %f126, %f125;
	ld.global.nc.u16 	%rs25, [%rd28+768];
	// begin inline asm
	{ cvt.f32.bf16 %f117, %rs25;}

	// end inline asm
	ld.shared.f32 	%f128, [%r148+1536];
	fma.rn.f32 	%f129, %f117, %f128, %f127;
	ld.global.nc.u16 	%rs26, [%rd28+1024];
	// begin inline asm
	{ cvt.f32.bf16 %f118, %rs26;}

	// end inline asm
	ld.shared.f32 	%f130, [%r148+2048];
	fma.rn.f32 	%f131, %f118, %f130, %f129;
	ld.global.nc.u16 	%rs27, [%rd28+1280];
	// begin inline asm
	{ cvt.f32.bf16 %f119, %rs27;}

	// end inline asm
	ld.shared.f32 	%f132, [%r148+2560];
	fma.rn.f32 	%f133, %f119, %f132, %f131;
	ld.global.nc.u16 	%rs28, [%rd28+1536];
	// begin inline asm
	{ cvt.f32.bf16 %f120, %rs28;}

	// end inline asm
	ld.shared.f32 	%f134, [%r148+3072];
	fma.rn.f32 	%f135, %f120, %f134, %f133;
	ld.global.nc.u16 	%rs29, [%rd28+1792];
	// begin inline asm
	{ cvt.f32.bf16 %f121, %rs29;}

	// end inline asm
	ld.shared.f32 	%f136, [%r148+3584];
	fma.rn.f32 	%f340, %f121, %f136, %f135;
	add.s32 	%r256, %r256, 1024;
$L__BB0_19:
	setp.eq.s32 	%p14, %r26, 0;
	@%p14 bra 	$L__BB0_26;
	add.s32 	%r149, %r26, -1;
	setp.lt.u32 	%p15, %r149, 3;
	@%p15 bra 	$L__BB0_22;
	add.s32 	%r150, %r35, %r256;
	mul.wide.s32 	%rd29, %r150, 2;
	add.s64 	%rd30, %rd2, %rd29;
	ld.global.nc.u16 	%rs30, [%rd30];
	// begin inline asm
	{ cvt.f32.bf16 %f138, %rs30;}

	// end inline asm
	shl.b32 	%r151, %r256, 2;
	mov.u32 	%r152, smem;
	add.s32 	%r153, %r152, %r151;
	ld.shared.f32 	%f142, [%r153];
	fma.rn.f32 	%f143, %f138, %f142, %f340;
	ld.global.nc.u16 	%rs31, [%rd30+256];
	// begin inline asm
	{ cvt.f32.bf16 %f139, %rs31;}

	// end inline asm
	ld.shared.f32 	%f144, [%r153+512];
	fma.rn.f32 	%f145, %f139, %f144, %f143;
	ld.global.nc.u16 	%rs32, [%rd30+512];
	// begin inline asm
	{ cvt.f32.bf16 %f140, %rs32;}

	// end inline asm
	ld.shared.f32 	%f146, [%r153+1024];
	fma.rn.f32 	%f147, %f140, %f146, %f145;
	ld.global.nc.u16 	%rs33, [%rd30+768];
	// begin inline asm
	{ cvt.f32.bf16 %f141, %rs33;}

	// end inline asm
	ld.shared.f32 	%f148, [%r153+1536];
	fma.rn.f32 	%f340, %f141, %f148, %f147;
	add.s32 	%r256, %r256, 512;
$L__BB0_22:
	setp.eq.s32 	%p16, %r28, 0;
	@%p16 bra 	$L__BB0_26;
	setp.eq.s32 	%p17, %r28, 1;
	add.s32 	%r154, %r35, %r256;
	mul.wide.s32 	%rd31, %r154, 2;
	add.s64 	%rd5, %rd2, %rd31;
	ld.global.nc.u16 	%rs34, [%rd5];
	// begin inline asm
	{ cvt.f32.bf16 %f149, %rs34;}

	// end inline asm
	shl.b32 	%r155, %r256, 2;
	mov.u32 	%r156, smem;
	add.s32 	%r45, %r156, %r155;
	ld.shared.f32 	%f150, [%r45];
	fma.rn.f32 	%f340, %f149, %f150, %f340;
	@%p17 bra 	$L__BB0_26;
	setp.eq.s32 	%p18, %r28, 2;
	ld.global.nc.u16 	%rs35, [%rd5+256];
	// begin inline asm
	{ cvt.f32.bf16 %f151, %rs35;}

	// end inline asm
	ld.shared.f32 	%f152, [%r45+512];
	fma.rn.f32 	%f340, %f151, %f152, %f340;
	@%p18 bra 	$L__BB0_26;
	ld.global.nc.u16 	%rs36, [%rd5+512];
	// begin inline asm
	{ cvt.f32.bf16 %f153, %rs36;}

	// end inline asm
	ld.shared.f32 	%f154, [%r45+1024];
	fma.rn.f32 	%f340, %f153, %f154, %f340;
$L__BB0_26:
	setp.ne.s32 	%p19, %r23, 0;
	mov.b32 	%r157, %f340;
	shfl.sync.bfly.b32	%r158|%p20, %r157, 16, 31, -1;
	mov.b32 	%f155, %r158;
	add.f32 	%f156, %f340, %f155;
	mov.b32 	%r159, %f156;
	shfl.sync.bfly.b32	%r160|%p21, %r159, 8, 31, -1;
	mov.b32 	%f157, %r160;
	add.f32 	%f158, %f156, %f157;
	mov.b32 	%r161, %f158;
	shfl.sync.bfly.b32	%r162|%p22, %r161, 4, 31, -1;
	mov.b32 	%f159, %r162;
	add.f32 	%f160, %f158, %f159;
	mov.b32 	%r163, %f160;
	shfl.sync.bfly.b32	%r164|%p23, %r163, 2, 31, -1;
	mov.b32 	%f161, %r164;
	add.f32 	%f162, %f160, %f161;
	mov.b32 	%r165, %f162;
	shfl.sync.bfly.b32	%r166|%p24, %r165, 1, 31, -1;
	mov.b32 	%f163, %r166;
	add.f32 	%f17, %f162, %f163;
	@%p19 bra 	$L__BB0_28;
	st.shared.f32 	[%r20], %f17;
$L__BB0_28:
	setp.gt.u32 	%p25, %r267, 31;
	bar.sync 	0;
	@%p25 bra 	$L__BB0_33;
	setp.gt.u32 	%p26, %r23, 3;
	mov.f32 	%f341, 0f00000000;
	@%p26 bra 	$L__BB0_31;
	shl.b32 	%r167, %r23, 2;
	add.s32 	%r168, %r18, %r167;
	ld.shared.f32 	%f341, [%r168];
$L__BB0_31:
	mov.b32 	%r169, %f341;
	shfl.sync.bfly.b32	%r170|%p28, %r169, 16, 31, -1;
	mov.b32 	%f165, %r170;
	add.f32 	%f166, %f341, %f165;
	mov.b32 	%r171, %f166;
	shfl.sync.bfly.b32	%r172|%p29, %r171, 8, 31, -1;
	mov.b32 	%f167, %r172;
	add.f32 	%f168, %f166, %f167;
	mov.b32 	%r173, %f168;
	shfl.sync.bfly.b32	%r174|%p30, %r173, 4, 31, -1;
	mov.b32 	%f169, %r174;
	add.f32 	%f170, %f168, %f169;
	mov.b32 	%r175, %f170;
	shfl.sync.bfly.b32	%r176|%p31, %r175, 2, 31, -1;
	mov.b32 	%f171, %r176;
	add.f32 	%f172, %f170, %f171;
	mov.b32 	%r177, %f172;
	shfl.sync.bfly.b32	%r178|%p32, %r177, 1, 31, -1;
	mov.b32 	%f173, %r178;
	add.f32 	%f20, %f172, %f173;
	@%p19 bra 	$L__BB0_33;
	st.shared.f32 	[%r18], %f20;
$L__BB0_33:
	setp.ne.s32 	%p33, %r267, 0;
	bar.sync 	0;
	@%p33 bra 	$L__BB0_35;
	ld.shared.f32 	%f174, [%r18];
	add.s32 	%r179, %r253, %r31;
	sub.s32 	%r180, %r179, %r5;
	add.s32 	%r181, %r180, 1;
	cvt.rn.f32.s32 	%f175, %r181;
	mov.f32 	%f176, 0f00000000;
	copysign.f32 	%f177, %f175, %f176;
	fma.rn.f32 	%f178, %f54, %f174, %f177;
	shl.b32 	%r182, %r179, 2;
	add.s32 	%r183, %r18, %r182;
	st.shared.f32 	[%r183+16], %f178;
	max.f32 	%f342, %f342, %f178;
$L__BB0_35:
	bar.sync 	0;
	add.s32 	%r253, %r253, 1;
	setp.ne.s32 	%p34, %r253, %r33;
	@%p34 bra 	$L__BB0_12;
$L__BB0_36:
	add.s32 	%r252, %r252, 1;
	sub.s32 	%r251, %r251, %r109;
	setp.ne.s32 	%p35, %r252, %r19;
	@%p35 bra 	$L__BB0_10;
$L__BB0_37:
	setp.ne.s32 	%p36, %r267, 0;
	@%p36 bra 	$L__BB0_39;
	st.shared.f32 	[%r18], %f342;
$L__BB0_39:
	bar.sync 	0;
	ld.shared.f32 	%f25, [%r18];
	setp.ge.s32 	%p37, %r267, %r5;
	mov.f32 	%f349, 0f00000000;
	@%p37 bra 	$L__BB0_45;
	not.b32 	%r184, %r267;
	add.s32 	%r49, %r5, %r184;
	and.b32  	%r185, %r49, 384;
	setp.eq.s32 	%p38, %r185, 384;
	mov.f32 	%f349, 0f00000000;
	mov.u32 	%r261, %r267;
	@%p38 bra 	$L__BB0_43;
	shr.u32 	%r187, %r49, 7;
	add.s32 	%r188, %r187, 1;
	and.b32  	%r50, %r188, 3;
	mov.b32 	%r260, 0;
	mov.f32 	%f349, 0f00000000;
	mov.u32 	%r261, %r267;
$L__BB0_42:
	.pragma "nounroll";
	shl.b32 	%r189, %r261, 2;
	add.s32 	%r190, %r18, %r189;
	ld.shared.f32 	%f183, [%r190+16];
	sub.f32 	%f184, %f183, %f25;
	mul.f32 	%f185, %f184, 0f3FB8AA3B;
	ex2.approx.f32 	%f186, %f185;
	st.shared.f32 	[%r190+16], %f186;
	add.f32 	%f349, %f349, %f186;
	add.s32 	%r261, %r261, 128;
	add.s32 	%r260, %r260, 1;
	setp.ne.s32 	%p39, %r260, %r50;
	@%p39 bra 	$L__BB0_42;
$L__BB0_43:
	setp.lt.u32 	%p40, %r49, 384;
	@%p40 bra 	$L__BB0_45;
$L__BB0_44:
	shl.b32 	%r191, %r261, 2;
	add.s32 	%r192, %r18, %r191;
	ld.shared.f32 	%f187, [%r192+16];
	sub.f32 	%f188, %f187, %f25;
	mul.f32 	%f189, %f188, 0f3FB8AA3B;
	ex2.approx.f32 	%f190, %f189;
	st.shared.f32 	[%r192+16], %f190;
	add.f32 	%f191, %f349, %f190;
	ld.shared.f32 	%f192, [%r192+528];
	sub.f32 	%f193, %f192, %f25;
	mul.f32 	%f194, %f193, 0f3FB8AA3B;
	ex2.approx.f32 	%f195, %f194;
	st.shared.f32 	[%r192+528], %f195;
	add.f32 	%f196, %f191, %f195;
	ld.shared.f32 	%f197, [%r192+1040];
	sub.f32 	%f198, %f197, %f25;
	mul.f32 	%f199, %f198, 0f3FB8AA3B;
	ex2.approx.f32 	%f200, %f199;
	st.shared.f32 	[%r192+1040], %f200;
	add.f32 	%f201, %f196, %f200;
	ld.shared.f32 	%f202, [%r192+1552];
	sub.f32 	%f203, %f202, %f25;
	mul.f32 	%f204, %f203, 0f3FB8AA3B;
	ex2.approx.f32 	%f205, %f204;
	st.shared.f32 	[%r192+1552], %f205;
	add.f32 	%f349, %f201, %f205;
	add.s32 	%r261, %r261, 512;
	setp.lt.s32 	%p41, %r261, %r5;
	@%p41 bra 	$L__BB0_44;
$L__BB0_45:
	bar.sync 	0;
	and.b32  	%r58, %r267, 31;
	mov.b32 	%r193, %f349;
	shfl.sync.bfly.b32	%r194|%p42, %r193, 16, 31, -1;
	mov.b32 	%f206, %r194;
	add.f32 	%f207, %f349, %f206;
	mov.b32 	%r195, %f207;
	shfl.sync.bfly.b32	%r196|%p43, %r195, 8, 31, -1;
	mov.b32 	%f208, %r196;
	add.f32 	%f209, %f207, %f208;
	mov.b32 	%r197, %f209;
	shfl.sync.bfly.b32	%r198|%p44, %r197, 4, 31, -1;
	mov.b32 	%f210, %r198;
	add.f32 	%f211, %f209, %f210;
	mov.b32 	%r199, %f211;
	shfl.sync.bfly.b32	%r200|%p45, %r199, 2, 31, -1;
	mov.b32 	%f212, %r200;
	add.f32 	%f213, %f211, %f212;
	mov.b32 	%r201, %f213;
	shfl.sync.bfly.b32	%r202|%p46, %r201, 1, 31, -1;
	mov.b32 	%f214, %r202;
	add.f32 	%f33, %f213, %f214;
	setp.ne.s32 	%p47, %r58, 0;
	@%p47 bra 	$L__BB0_47;
	st.shared.f32 	[%r20], %f33;
$L__BB0_47:
	bar.sync 	0;
	setp.gt.u32 	%p48, %r267, 31;
	@%p48 bra 	$L__BB0_52;
	setp.gt.u32 	%p49, %r58, 3;
	mov.f32 	%f350, 0f00000000;
	@%p49 bra 	$L__BB0_50;
	shl.b32 	%r203, %r58, 2;
	add.s32 	%r204, %r18, %r203;
	ld.shared.f32 	%f350, [%r204];
$L__BB0_50:
	setp.ne.s32 	%p50, %r58, 0;
	mov.b32 	%r205, %f350;
	shfl.sync.bfly.b32	%r206|%p51, %r205, 16, 31, -1;
	mov.b32 	%f216, %r206;
	add.f32 	%f217, %f350, %f216;
	mov.b32 	%r207, %f217;
	shfl.sync.bfly.b32	%r208|%p52, %r207, 8, 31, -1;
	mov.b32 	%f218, %r208;
	add.f32 	%f219, %f217, %f218;
	mov.b32 	%r209, %f219;
	shfl.sync.bfly.b32	%r210|%p53, %r209, 4, 31, -1;
	mov.b32 	%f220, %r210;
	add.f32 	%f221, %f219, %f220;
	mov.b32 	%r211, %f221;
	shfl.sync.bfly.b32	%r212|%p54, %r211, 2, 31, -1;
	mov.b32 	%f222, %r212;
	add.f32 	%f223, %f221, %f222;
	mov.b32 	%r213, %f223;
	shfl.sync.bfly.b32	%r214|%p55, %r213, 1, 31, -1;
	mov.b32 	%f224, %r214;
	add.f32 	%f36, %f223, %f224;
	@%p50 bra 	$L__BB0_52;
	st.shared.f32 	[%r18], %f36;
$L__BB0_52:
	setp.ge.s32 	%p56, %r267, %r5;
	bar.sync 	0;
	ld.shared.f32 	%f225, [%r18];
	add.f32 	%f226, %f225, 0f358637BD;
	mov.f32 	%f227, 0f3F800000;
	div.approx.f32 	%f37, %f227, %f226;
	@%p56 bra 	$L__BB0_58;
	not.b32 	%r215, %r267;
	add.s32 	%r59, %r5, %r215;
	and.b32  	%r216, %r59, 384;
	setp.eq.s32 	%p57, %r216, 384;
	mov.u32 	%r265, %r267;
	@%p57 bra 	$L__BB0_56;
	shr.u32 	%r218, %r59, 7;
	add.s32 	%r219, %r218, 1;
	and.b32  	%r60, %r219, 3;
	mov.b32 	%r264, 0;
	mov.u32 	%r265, %r267;
$L__BB0_55:
	.pragma "nounroll";
	shl.b32 	%r220, %r265, 2;
	add.s32 	%r221, %r18, %r220;
	ld.shared.f32 	%f228, [%r221+16];
	mul.f32 	%f229, %f37, %f228;
	st.shared.f32 	[%r221+16], %f229;
	add.s32 	%r265, %r265, 128;
	add.s32 	%r264, %r264, 1;
	setp.ne.s32 	%p58, %r264, %r60;
	@%p58 bra 	$L__BB0_55;
$L__BB0_56:
	setp.lt.u32 	%p59, %r59, 384;
	@%p59 bra 	$L__BB0_58;
$L__BB0_57:
	shl.b32 	%r222, %r265, 2;
	add.s32 	%r223, %r18, %r222;
	ld.shared.f32 	%f230, [%r223+16];
	mul.f32 	%f231, %f37, %f230;
	st.shared.f32 	[%r223+16], %f231;
	ld.shared.f32 	%f232, [%r223+528];
	mul.f32 	%f233, %f37, %f232;
	st.shared.f32 	[%r223+528], %f233;
	ld.shared.f32 	%f234, [%r223+1040];
	mul.f32 	%f235, %f37, %f234;
	st.shared.f32 	[%r223+1040], %f235;
	ld.shared.f32 	%f236, [%r223+1552];
	mul.f32 	%f237, %f37, %f236;
	st.shared.f32 	[%r223+1552], %f237;
	add.s32 	%r265, %r265, 512;
	setp.lt.s32 	%p60, %r265, %r5;
	@%p60 bra 	$L__BB0_57;
$L__BB0_58:
	setp.ge.s32 	%p61, %r267, %r108;
	bar.sync 	0;
	@%p61 bra 	$L__BB0_78;
	ld.param.u64 	%rd72, [paged_attention_v1_bf16_param_0];
	mul.lo.s32 	%r68, %r107, %r2;
	mul.lo.s32 	%r69, %r4, %r108;
	mad.lo.s32 	%r224, %r105, %r2, %r1;
	mul.lo.s32 	%r70, %r224, %r108;
	mul.lo.s32 	%r71, %r109, %r106;
	shl.b32 	%r72, %r6, 4;
	shl.b32 	%r225, %r108, 2;
	mov.u32 	%r226, smem;
	add.s32 	%r227, %r225, %r226;
	add.s32 	%r73, %r227, 40;
	shl.b32 	%r74, %r109, 2;
	cvta.to.global.u64 	%rd6, %rd72;
	mul.wide.s32 	%rd8, %r6, 2;
$L__BB0_60:
	setp.lt.s32 	%p62, %r19, 1;
	mov.f32 	%f359, 0f00000000;
	@%p62 bra 	$L__BB0_77;
	add.s32 	%r76, %r267, %r69;
	mov.f32 	%f359, 0f00000000;
	mov.b32 	%r269, 0;
	mov.u32 	%r268, %r5;
$L__BB0_62:
	min.s32 	%r79, %r109, %r268;
	and.b32  	%r80, %r79, 7;
	and.b32  	%r81, %r79, 15;
	mul.lo.s32 	%r82, %r269, %r109;
	sub.s32 	%r229, %r5, %r82;
	min.s32 	%r230, %r109, %r229;
	setp.lt.s32 	%p63, %r230, 1;
	@%p63 bra 	$L__BB0_76;
	add.s32 	%r232, %r79, -1;
	add.s32 	%r233, %r269, %r68;
	mul.wide.s32 	%rd32, %r233, 4;
	add.s64 	%rd33, %rd4, %rd32;
	ld.global.nc.u32 	%r83, [%rd33];
	mad.lo.s32 	%r84, %r83, %r7, %r76;
	setp.lt.u32 	%p64, %r232, 15;
	mov.b32 	%r274, 0;
	@%p64 bra 	$L__BB0_66;
	and.b32  	%r274, %r79, -16;
	neg.s32 	%r272, %r274;
	mad.lo.s32 	%r234, %r71, %r83, %r4;
	mad.lo.s32 	%r271, %r108, %r234, %r267;
	mad.lo.s32 	%r270, %r74, %r269, %r73;
$L__BB0_65:
	.pragma "nounroll";
	mul.wide.s32 	%rd34, %r271, 2;
	add.s64 	%rd35, %rd3, %rd34;
	ld.global.nc.u16 	%rs37, [%rd35];
	// begin inline asm
	{ cvt.f32.bf16 %f241, %rs37;}

	// end inline asm
	ld.shared.f32 	%f257, [%r270+-24];
	fma.rn.f32 	%f258, %f241, %f257, %f359;
	mul.wide.s32 	%rd36, %r6, 2;
	add.s64 	%rd37, %rd35, %rd36;
	ld.global.nc.u16 	%rs38, [%rd37];
	// begin inline asm
	{ cvt.f32.bf16 %f242, %rs38;}

	// end inline asm
	ld.shared.f32 	%f259, [%r270+-20];
	fma.rn.f32 	%f260, %f242, %f259, %f258;
	add.s64 	%rd38, %rd37, %rd36;
	ld.global.nc.u16 	%rs39, [%rd38];
	// begin inline asm
	{ cvt.f32.bf16 %f243, %rs39;}

	// end inline asm
	ld.shared.f32 	%f261, [%r270+-16];
	fma.rn.f32 	%f262, %f243, %f261, %f260;
	add.s64 	%rd39, %rd38, %rd36;
	ld.global.nc.u16 	%rs40, [%rd39];
	// begin inline asm
	{ cvt.f32.bf16 %f244, %rs40;}

	// end inline asm
	ld.shared.f32 	%f263, [%r270+-12];
	fma.rn.f32 	%f264, %f244, %f263, %f262;
	add.s64 	%rd40, %rd39, %rd36;
	ld.global.nc.u16 	%rs41, [%rd40];
	// begin inline asm
	{ cvt.f32.bf16 %f245, %rs41;}

	// end inline asm
	ld.shared.f32 	%f265, [%r270+-8];
	fma.rn.f32 	%f266, %f245, %f265, %f264;
	add.s64 	%rd41, %rd40, %rd36;
	ld.global.nc.u16 	%rs42, [%rd41];
	// begin inline asm
	{ cvt.f32.bf16 %f246, %rs42;}

	// end inline asm
	ld.shared.f32 	%f267, [%r270+-4];
	fma.rn.f32 	%f268, %f246, %f267, %f266;
	add.s64 	%rd42, %rd41, %rd36;
	ld.global.nc.u16 	%rs43, [%rd42];
	// begin inline asm
	{ cvt.f32.bf16 %f247, %rs43;}

	// end inline asm
	ld.shared.f32 	%f269, [%r270];
	fma.rn.f32 	%f270, %f247, %f269, %f268;
	add.s64 	%rd43, %rd42, %rd36;
	ld.global.nc.u16 	%rs44, [%rd43];
	// begin inline asm
	{ cvt.f32.bf16 %f248, %rs44;}

	// end inline asm
	ld.shared.f32 	%f271, [%r270+4];
	fma.rn.f32 	%f272, %f248, %f271, %f270;
	add.s64 	%rd44, %rd43, %rd36;
	ld.global.nc.u16 	%rs45, [%rd44];
	// begin inline asm
	{ cvt.f32.bf16 %f249, %rs45;}

	// end inline asm
	ld.shared.f32 	%f273, [%r270+8];
	fma.rn.f32 	%f274, %f249, %f273, %f272;
	add.s64 	%rd45, %rd44, %rd36;
	ld.global.nc.u16 	%rs46, [%rd45];
	// begin inline asm
	{ cvt.f32.bf16 %f250, %rs46;}

	// end inline asm
	ld.shared.f32 	%f275, [%r270+12];
	fma.rn.f32 	%f276, %f250, %f275, %f274;
	add.s64 	%rd46, %rd45, %rd36;
	ld.global.nc.u16 	%rs47, [%rd46];
	// begin inline asm
	{ cvt.f32.bf16 %f251, %rs47;}

	// end inline asm
	ld.shared.f32 	%f277, [%r270+16];
	fma.rn.f32 	%f278, %f251, %f277, %f276;
	add.s64 	%rd47, %rd46, %rd36;
	ld.global.nc.u16 	%rs48, [%rd47];
	// begin inline asm
	{ cvt.f32.bf16 %f252, %rs48;}

	// end inline asm
	ld.shared.f32 	%f279, [%r270+20];
	fma.rn.f32 	%f280, %f252, %f279, %f278;
	add.s64 	%rd48, %rd47, %rd36;
	ld.global.nc.u16 	%rs49, [%rd48];
	// begin inline asm
	{ cvt.f32.bf16 %f253, %rs49;}

	// end inline asm
	ld.shared.f32 	%f281, [%r270+24];
	fma.rn.f32 	%f282, %f253, %f281, %f280;
	add.s64 	%rd49, %rd48, %rd36;
	ld.global.nc.u16 	%rs50, [%rd49];
	// begin inline asm
	{ cvt.f32.bf16 %f254, %rs50;}

	// end inline asm
	ld.shared.f32 	%f283, [%r270+28];
	fma.rn.f32 	%f284, %f254, %f283, %f282;
	add.s64 	%rd50, %rd49, %rd36;
	ld.global.nc.u16 	%rs51, [%rd50];
	// begin inline asm
	{ cvt.f32.bf16 %f255, %rs51;}

	// end inline asm
	ld.shared.f32 	%f285, [%r270+32];
	fma.rn.f32 	%f286, %f255, %f285, %f284;
	add.s64 	%rd51, %rd50, %rd36;
	ld.global.nc.u16 	%rs52, [%rd51];
	// begin inline asm
	{ cvt.f32.bf16 %f256, %rs52;}

	// end inline asm
	ld.shared.f32 	%f287, [%r270+36];
	fma.rn.f32 	%f359, %f256, %f287, %f286;
	add.s32 	%r272, %r272, 16;
	add.s32 	%r271, %r271, %r72;
	add.s32 	%r270, %r270, 64;
	setp.ne.s32 	%p65, %r272, 0;
	@%p65 bra 	$L__BB0_65;
$L__BB0_66:
	setp.eq.s32 	%p66, %r81, 0;
	@%p66 bra 	$L__BB0_76;
	setp.lt.u32 	%p67, %r81, 8;
	@%p67 bra 	$L__BB0_69;
	mad.lo.s32 	%r235, %r274, %r6, %r84;
	mul.wide.s32 	%rd52, %r235, 2;
	add.s64 	%rd53, %rd3, %rd52;
	ld.global.nc.u16 	%rs53, [%rd53];
	// begin inline asm
	{ cvt.f32.bf16 %f289, %rs53;}

	// end inline asm
	add.s32 	%r236, %r274, %r82;
	shl.b32 	%r237, %r236, 2;
	add.s32 	%r238, %r18, %r237;
	ld.shared.f32 	%f297, [%r238+16];
	fma.rn.f32 	%f298, %f289, %f297, %f359;
	mul.wide.s32 	%rd54, %r6, 2;
	add.s64 	%rd55, %rd53, %rd54;
	ld.global.nc.u16 	%rs54, [%rd55];
	// begin inline asm
	{ cvt.f32.bf16 %f290, %rs54;}

	// end inline asm
	ld.shared.f32 	%f299, [%r238+20];
	fma.rn.f32 	%f300, %f290, %f299, %f298;
	add.s64 	%rd56, %rd55, %rd54;
	ld.global.nc.u16 	%rs55, [%rd56];
	// begin inline asm
	{ cvt.f32.bf16 %f291, %rs55;}

	// end inline asm
	ld.shared.f32 	%f301, [%r238+24];
	fma.rn.f32 	%f302, %f291, %f301, %f300;
	add.s64 	%rd57, %rd56, %rd54;
	ld.global.nc.u16 	%rs56, [%rd57];
	// begin inline asm
	{ cvt.f32.bf16 %f292, %rs56;}

	// end inline asm
	ld.shared.f32 	%f303, [%r238+28];
	fma.rn.f32 	%f304, %f292, %f303, %f302;
	add.s64 	%rd58, %rd57, %rd54;
	ld.global.nc.u16 	%rs57, [%rd58];
	// begin inline asm
	{ cvt.f32.bf16 %f293, %rs57;}

	// end inline asm
	ld.shared.f32 	%f305, [%r238+32];
	fma.rn.f32 	%f306, %f293, %f305, %f304;
	add.s64 	%rd59, %rd58, %rd54;
	ld.global.nc.u16 	%rs58, [%rd59];
	// begin inline asm
	{ cvt.f32.bf16 %f294, %rs58;}

	// end inline asm
	ld.shared.f32 	%f307, [%r238+36];
	fma.rn.f32 	%f308, %f294, %f307, %f306;
	add.s64 	%rd60, %rd59, %rd54;
	ld.global.nc.u16 	%rs59, [%rd60];
	// begin inline asm
	{ cvt.f32.bf16 %f295, %rs59;}

	// end inline asm
	ld.shared.f32 	%f309, [%r238+40];
	fma.rn.f32 	%f310, %f295, %f309, %f308;
	add.s64 	%rd61, %rd60, %rd54;
	ld.global.nc.u16 	%rs60, [%rd61];
	// begin inline asm
	{ cvt.f32.bf16 %f296, %rs60;}

	// end inline asm
	ld.shared.f32 	%f311, [%r238+44];
	fma.rn.f32 	%f359, %f296, %f311, %f310;
	add.s32 	%r274, %r274, 8;
$L__BB0_69:
	setp.eq.s32 	%p68, %r80, 0;
	@%p68 bra 	$L__BB0_76;
	and.b32  	%r98, %r79, 3;
	setp.lt.u32 	%p69, %r80, 4;
	@%p69 bra 	$L__BB0_72;
	mad.lo.s32 	%r239, %r274, %r6, %r84;
	mul.wide.s32 	%rd62, %r239, 2;
	add.s64 	%rd63, %rd3, %rd62;
	ld.global.nc.u16 	%rs61, [%rd63];
	// begin inline asm
	{ cvt.f32.bf16 %f313, %rs61;}

	// end inline asm
	add.s32 	%r240, %r274, %r82;
	shl.b32 	%r241, %r240, 2;
	add.s32 	%r242, %r18, %r241;
	ld.shared.f32 	%f317, [%r242+16];
	fma.rn.f32 	%f318, %f313, %f317, %f359;
	add.s64 	%rd65, %rd63, %rd8;
	ld.global.nc.u16 	%rs62, [%rd65];
	// begin inline asm
	{ cvt.f32.bf16 %f314, %rs62;}

	// end inline asm
	ld.shared.f32 	%f319, [%r242+20];
	fma.rn.f32 	%f320, %f314, %f319, %f318;
	add.s64 	%rd66, %rd65, %rd8;
	ld.global.nc.u16 	%rs63, [%rd66];
	// begin inline asm
	{ cvt.f32.bf16 %f315, %rs63;}

	// end inline asm
	ld.shared.f32 	%f321, [%r242+24];
	fma.rn.f32 	%f322, %f315, %f321, %f320;
	add.s64 	%rd67, %rd66, %rd8;
	ld.global.nc.u16 	%rs64, [%rd67];
	// begin inline asm
	{ cvt.f32.bf16 %f316, %rs64;}

	// end inline asm
	ld.shared.f32 	%f323, [%r242+28];
	fma.rn.f32 	%f359, %f316, %f323, %f322;
	add.s32 	%r274, %r274, 4;
$L__BB0_72:
	setp.eq.s32 	%p70, %r98, 0;
	@%p70 bra 	$L__BB0_76;
	mad.lo.s32 	%r243, %r274, %r6, %r84;
	mul.wide.s32 	%rd68, %r243, 2;
	add.s64 	%rd7, %rd3, %rd68;
	ld.global.nc.u16 	%rs65, [%rd7];
	// begin inline asm
	{ cvt.f32.bf16 %f324, %rs65;}

	// end inline asm
	add.s32 	%r244, %r274, %r82;
	shl.b32 	%r245, %r244, 2;
	add.s32 	%r101, %r18, %r245;
	ld.shared.f32 	%f325, [%r101+16];
	fma.rn.f32 	%f359, %f324, %f325, %f359;
	setp.eq.s32 	%p71, %r98, 1;
	@%p71 bra 	$L__BB0_76;
	add.s64 	%rd9, %rd7, %rd8;
	ld.global.nc.u16 	%rs66, [%rd9];
	// begin inline asm
	{ cvt.f32.bf16 %f326, %rs66;}

	// end inline asm
	ld.shared.f32 	%f327, [%r101+20];
	fma.rn.f32 	%f359, %f326, %f327, %f359;
	setp.eq.s32 	%p72, %r98, 2;
	@%p72 bra 	$L__BB0_76;
	add.s64 	%rd69, %rd9, %rd8;
	ld.global.nc.u16 	%rs67, [%rd69];
	// begin inline asm
	{ cvt.f32.bf16 %f328, %rs67;}

	// end inline asm
	ld.shared.f32 	%f329, [%r101+24];
	fma.rn.f32 	%f359, %f328, %f329, %f359;
$L__BB0_76:
	add.s32 	%r269, %r269, 1;
	sub.s32 	%r268, %r268, %r109;
	setp.ne.s32 	%p73, %r269, %r19;
	@%p73 bra 	$L__BB0_62;
$L__BB0_77:
	add.s32 	%r246, %r267, %r70;
	// begin inline asm
	{  cvt.rn.bf16.f32 %rs68, %f359;}

	// end inline asm
	mul.wide.s32 	%rd70, %r246, 2;
	add.s64 	%rd71, %rd6, %rd70;
	st.global.u16 	[%rd71], %rs68;
	add.s32 	%r267, %r267, 128;
	setp.lt.s32 	%p74, %r267, %r108;
	@%p74 bra 	$L__BB0_60;
$L__BB0_78:
	ret;

}
	// .globl	paged_attention_v1_bf16_alibi
.visible .entry paged_attention_v1_bf16_alibi(
	.param .u64 .ptr .align 1 paged_attention_v1_bf16_alibi_param_0,
	.param .u64 .ptr .align 1 paged_attention_v1_bf16_alibi_param_1,
	.param .u64 .ptr .align 1 paged_attention_v1_bf16_alibi_param_2,
	.param .u64 .ptr .align 1 paged_attention_v1_bf16_alibi_param_3,
	.param .u64 .ptr .align 1 paged_attention_v1_bf16_alibi_param_4,
	.param .u64 .ptr .align 1 paged_attention_v1_bf16_alibi_param_5,
	.param .f32 paged_attention_v1_bf16_alibi_param_6,
	.param .u32 paged_attention_v1_bf16_alibi_param_7,
	.param .u32 paged_attention_v1_bf16_alibi_param_8,
	.param .u32 paged_attention_v1_bf16_alibi_param_9,
	.param .u32 paged_attention_v1_bf16_alibi_param_10,
	.param .u32 paged_attention_v1_bf16_alibi_param_11,
	.param .u64 .ptr .align 1 paged_attention_v1_bf16_alibi_param_12
)
{
	.reg .pred 	%p<76>;
	.reg .b16 	%rs<69>;
	.reg .b32 	%r<276>;
	.reg .b32 	%f<364>;
	.reg .b64 	%rd<77>;

	ld.param.u64 	%rd12, [paged_attention_v1_bf16_alibi_param_1];
	ld.param.u64 	%rd13, [paged_attention_v1_bf16_alibi_param_2];
	ld.param.u64 	%rd14, [paged_attention_v1_bf16_alibi_param_3];
	ld.param.u64 	%rd15, [paged_attention_v1_bf16_alibi_param_4];
	ld.param.u64 	%rd16, [paged_attention_v1_bf16_alibi_param_5];
	ld.param.f32 	%f56, [paged_attention_v1_bf16_alibi_param_6];
	ld.param.u32 	%r105, [paged_attention_v1_bf16_alibi_param_7];
	ld.param.u32 	%r106, [paged_attention_v1_bf16_alibi_param_8];
	ld.param.u32 	%r107, [paged_attention_v1_bf16_alibi_param_9];
	ld.param.u32 	%r108, [paged_attention_v1_bf16_alibi_param_10];
	ld.param.u32 	%r109, [paged_attention_v1_bf16_alibi_param_11];
	ld.param.u64 	%rd11, [paged_attention_v1_bf16_alibi_param_12];
	cvta.to.global.u64 	%rd1, %rd12;
	cvta.to.global.u64 	%rd2, %rd13;
	cvta.to.global.u64 	%rd3, %rd14;
	cvta.to.global.u64 	%rd4, %rd15;
	cvta.to.global.u64 	%rd17, %rd16;
	mov.u32 	%r1, %ctaid.x;
	mov.u32 	%r2, %ctaid.y;
	mov.u32 	%r267, %tid.x;
	div.s32 	%r110, %r105, %r106;
	div.s32 	%r4, %r1, %r110;
	mul.wide.u32 	%rd18, %r2, 4;
	add.s64 	%rd19, %rd17, %rd18;
	ld.global.nc.u32 	%r5, [%rd19];
	setp.eq.s32 	%p1, %r5, 0;
	@%p1 bra 	$L__BB1_80;
	setp.eq.s64 	%p2, %rd11, 0;
	mov.f32 	%f333, 0f00000000;
	@%p2 bra 	$L__BB1_3;
	cvta.to.global.u64 	%rd20, %rd11;
	mul.wide.u32 	%rd21, %r1, 4;
	add.s64 	%rd22, %rd20, %rd21;
	ld.global.nc.f32 	%f333, [%rd22];
$L__BB1_3:
	mul.lo.s32 	%r6, %r108, %r106;
	mul.lo.s32 	%r7, %r6, %r109;
	setp.ge.s32 	%p3, %r267, %r108;
	@%p3 bra 	$L__BB1_10;
	mad.lo.s32 	%r111, %r105, %r2, %r1;
	mul.lo.s32 	%r8, %r111, %r108;
	not.b32 	%r112, %r267;
	add.s32 	%r9, %r108, %r112;
	and.b32  	%r113, %r9, 384;
	setp.eq.s32 	%p4, %r113, 384;
	mov.u32 	%r249, %r267;
	@%p4 bra 	$L__BB1_7;
	shr.u32 	%r115, %r9, 7;
	add.s32 	%r116, %r115, 1;
	and.b32  	%r10, %r116, 3;
	mov.b32 	%r248, 0;
	mov.u32 	%r249, %r267;
$L__BB1_6:
	.pragma "nounroll";
	add.s32 	%r117, %r249, %r8;
	mul.wide.s32 	%rd23, %r117, 2;
	add.s64 	%rd24, %rd1, %rd23;
	ld.global.nc.u16 	%rs1, [%rd24];
	// begin inline asm
	{ cvt.f32.bf16 %f58, %rs1;}

	// end inline asm
	shl.b32 	%r118, %r249, 2;
	mov.u32 	%r119, smem;
	add.s32 	%r120, %r119, %r118;
	st.shared.f32 	[%r120], %f58;
	add.s32 	%r249, %r249, 128;
	add.s32 	%r248, %r248, 1;
	setp.ne.s32 	%p5, %r248, %r10;
	@%p5 bra 	$L__BB1_6;
$L__BB1_7:
	setp.lt.u32 	%p6, %r9, 384;
	@%p6 bra 	$L__BB1_10;
	mov.u32 	%r123, smem;
$L__BB1_9:
	add.s32 	%r121, %r249, %r8;
	mul.wide.s32 	%rd25, %r121, 2;
	add.s64 	%rd26, %rd1, %rd25;
	ld.global.nc.u16 	%rs2, [%rd26];
	// begin inline asm
	{ cvt.f32.bf16 %f59, %rs2;}

	// end inline asm
	shl.b32 	%r122, %r249, 2;
	add.s32 	%r124, %r123, %r122;
	st.shared.f32 	[%r124], %f59;
	ld.global.nc.u16 	%rs3, [%rd26+256];
	// begin inline asm
	{ cvt.f32.bf16 %f60, %rs3;}

	// end inline asm
	st.shared.f32 	[%r124+512], %f60;
	ld.global.nc.u16 	%rs4, [%rd26+512];
	// begin inline asm
	{ cvt.f32.bf16 %f61, %rs4;}

	// end inline asm
	st.shared.f32 	[%r124+1024], %f61;
	ld.global.nc.u16 	%rs5, [%rd26+768];
	// begin inline asm
	{ cvt.f32.bf16 %f62, %rs5;}

	// end inline asm
	st.shared.f32 	[%r124+1536], %f62;
	add.s32 	%r249, %r249, 512;
	setp.lt.s32 	%p7, %r249, %r108;
	@%p7 bra 	$L__BB1_9;
$L__BB1_10:
	shl.b32 	%r125, %r108, 2;
	mov.u32 	%r126, smem;
	add.s32 	%r18, %r126, %r125;
	bar.sync 	0;
	add.s32 	%r127, %r109, %r5;
	add.s32 	%r128, %r127, -1;
	div.s32 	%r19, %r128, %r109;
	setp.lt.s32 	%p8, %r19, 1;
	shr.u32 	%r129, %r267, 3;
	add.s32 	%r20, %r18, %r129;
	mov.f32 	%f345, 0fFF7FFFFF;
	@%p8 bra 	$L__BB1_39;
	mul.lo.s32 	%r21, %r107, %r2;
	mul.lo.s32 	%r22, %r4, %r108;
	and.b32  	%r23, %r267, 31;
	not.b32 	%r131, %r267;
	add.s32 	%r24, %r108, %r131;
	shr.u32 	%r132, %r24, 7;
	add.s32 	%r133, %r132, 1;
	and.b32  	%r25, %r133, 15;
	and.b32  	%r26, %r133, 7;
	and.b32  	%r27, %r133, 67108848;
	and.b32  	%r28, %r133, 3;
	mov.f32 	%f345, 0fFF7FFFFF;
	mov.b32 	%r252, 0;
	mov.u32 	%r251, %r5;
$L__BB1_12:
	mul.lo.s32 	%r31, %r252, %r109;
	sub.s32 	%r134, %r5, %r31;
	min.s32 	%r135, %r109, %r134;
	setp.lt.s32 	%p9, %r135, 1;
	@%p9 bra 	$L__BB1_38;
	add.s32 	%r137, %r252, %r21;
	mul.wide.s32 	%rd27, %r137, 4;
	add.s64 	%rd28, %rd4, %rd27;
	ld.global.nc.u32 	%r138, [%rd28];
	mad.lo.s32 	%r32, %r138, %r7, %r22;
	min.s32 	%r33, %r109, %r251;
	mov.b32 	%r253, 0;
$L__BB1_14:
	setp.ge.s32 	%p10, %r267, %r108;
	mov.f32 	%f343, 0f00000000;
	@%p10 bra 	$L__BB1_28;
	setp.lt.u32 	%p11, %r24, 1920;
	mad.lo.s32 	%r35, %r253, %r6, %r32;
	mov.f32 	%f343, 0f00000000;
	mov.u32 	%r256, %r267;
	@%p11 bra 	$L__BB1_18;
	mov.b32 	%r255, 0;
	mov.f32 	%f343, 0f00000000;
	mov.u32 	%r256, %r267;
$L__BB1_17:
	.pragma "nounroll";
	add.s32 	%r140, %r35, %r256;
	mul.wide.s32 	%rd29, %r140, 2;
	add.s64 	%rd30, %rd2, %rd29;
	ld.global.nc.u16 	%rs6, [%rd30];
	// begin inline asm
	{ cvt.f32.bf16 %f69, %rs6;}

	// end inline asm
	shl.b32 	%r141, %r256, 2;
	mov.u32 	%r142, smem;
	add.s32 	%r143, %r142, %r141;
	ld.shared.f32 	%f85, [%r143];
	fma.rn.f32 	%f86, %f69, %f85, %f343;
	ld.global.nc.u16 	%rs7, [%rd30+256];
	// begin inline asm
	{ cvt.f32.bf16 %f70, %rs7;}

	// end inline asm
	ld.shared.f32 	%f87, [%r143+512];
	fma.rn.f32 	%f88, %f70, %f87, %f86;
	ld.global.nc.u16 	%rs8, [%rd30+512];
	// begin inline asm
	{ cvt.f32.bf16 %f71, %rs8;}

	// end inline asm
	ld.shared.f32 	%f89, [%r143+1024];
	fma.rn.f32 	%f90, %f71, %f89, %f88;
	ld.global.nc.u16 	%rs9, [%rd30+768];
	// begin inline asm
	{ cvt.f32.bf16 %f72, %rs9;}

	// end inline asm
	ld.shared.f32 	%f91, [%r143+1536];
	fma.rn.f32 	%f92, %f72, %f91, %f90;
	ld.global.nc.u16 	%rs10, [%rd30+1024];
	// begin inline asm
	{ cvt.f32.bf16 %f73, %rs10;}

	// end inline asm
	ld.shared.f32 	%f93, [%r143+2048];
	fma.rn.f32 	%f94, %f73, %f93, %f92;
	ld.global.nc.u16 	%rs11, [%rd30+1280];
	// begin inline asm
	{ cvt.f32.bf16 %f74, %rs11;}

	// end inline asm
	ld.shared.f32 	%f95, [%r143+2560];
	fma.rn.f32 	%f96, %f74, %f95, %f94;
	ld.global.nc.u16 	%rs12, [%rd30+1536];
	// begin inline asm
	{ cvt.f32.bf16 %f75, %rs12;}

	// end inline asm
	ld.shared.f32 	%f97, [%r143+3072];
	fma.rn.f32 	%f98, %f75, %f97, %f96;
	ld.global.nc.u16 	%rs13, [%rd30+1792];
	// begin inline asm
	{ cvt.f32.bf16 %f76, %rs13;}

	// end inline asm
	ld.shared.f32 	%f99, [%r143+3584];
	fma.rn.f32 	%f100, %f76, %f99, %f98;
	ld.global.nc.u16 	%rs14, [%rd30+2048];
	// begin inline asm
	{ cvt.f32.bf16 %f77, %rs14;}

	// end inline asm
	ld.shared.f32 	%f101, [%r143+4096];
	fma.rn.f32 	%f102, %f77, %f101, %f100;
	ld.global.nc.u16 	%rs15, [%rd30+2304];
	// begin inline asm
	{ cvt.f32.bf16 %f78, %rs15;}

	// end inline asm
	ld.shared.f32 	%f103, [%r143+4608];
	fma.rn.f32 	%f104, %f78, %f103, %f102;
	ld.global.nc.u16 	%rs16, [%rd30+2560];
	// begin inline asm
	{ cvt.f32.bf16 %f79, %rs16;}

	// end inline asm
	ld.shared.f32 	%f105, [%r143+5120];
	fma.rn.f32 	%f106, %f79, %f105, %f104;
	ld.global.nc.u16 	%rs17, [%rd30+2816];
	// begin inline asm
	{ cvt.f32.bf16 %f80, %rs17;}

	// end inline asm
	ld.shared.f32 	%f107, [%r143+5632];
	fma.rn.f32 	%f108, %f80, %f107, %f106;
	ld.global.nc.u16 	%rs18, [%rd30+3072];
	// begin inline asm
	{ cvt.f32.bf16 %f81, %rs18;}

	// end inline asm
	ld.shared.f32 	%f109, [%r143+6144];
	fma.rn.f32 	%f110, %f81, %f109, %f108;
	ld.global.nc.u16 	%rs19, [%rd30+3328];
	// begin inline asm
	{ cvt.f32.bf16 %f82, %rs19;}

	// end inline asm
	ld.shared.f32 	%f111, [%r143+6656];
	fma.rn.f32 	%f112, %f82, %f111, %f110;
	ld.global.nc.u16 	%rs20, [%rd30+3584];
	// begin inline asm
	{ cvt.f32.bf16 %f83, %rs20;}

	// end inline asm
	ld.shared.f32 	%f113, [%r143+7168];
	fma.rn.f32 	%f114, %f83, %f113, %f112;
	ld.global.nc.u16 	%rs21, [%rd30+3840];
	// begin inline asm
	{ cvt.f32.bf16 %f84, %rs21;}

	// end inline asm
	ld.shared.f32 	%f115, [%r143+7680];
	fma.rn.f32 	%f343, %f84, %f115, %f114;
	add.s32 	%r256, %r256, 2048;
	add.s32 	%r255, %r255, 16;
	setp.ne.s32 	%p12, %r255, %r27;
	@%p12 bra 	$L__BB1_17;
$L__BB1_18:
	setp.eq.s32 	%p13, %r25, 0;
	@%p13 bra 	$L__BB1_28;
	add.s32 	%r144, %r25, -1;
	setp.lt.u32 	%p14, %r144, 7;
	@%p14 bra 	$L__BB1_21;
	add.s32 	%r145, %r35, %r256;
	mul.wide.s32 	%rd31, %r145, 2;
	add.s64 	%rd32, %rd2, %rd31;
	ld.global.nc.u16 	%rs22, [%rd32];
	// begin inline asm
	{ cvt.f32.bf16 %f117, %rs22;}

	// end inline asm
	shl.b32 	%r146, %r256, 2;
	mov.u32 	%r147, smem;
	add.s32 	%r148, %r147, %r146;
	ld.shared.f32 	%f125, [%r148];
	fma.rn.f32 	%f126, %f117, %f125, %f343;
	ld.global.nc.u16 	%rs23, [%rd32+256];
	// begin inline asm
	{ cvt.f32.bf16 %f118, %rs23;}

	// end inline asm
	ld.shared.f32 	%f127, [%r148+512];
	fma.rn.f32 	%f128, %f118, %f127, %f126;
	ld.global.nc.u16 	%rs24, [%rd32+512];
	// begin inline asm
	{ cvt.f32.bf16 %f119, %rs24;}

	// end inline asm
	ld.shared.f32 	%f129, [%r148+1024];
	fma.rn.f32 	%f130, %f119, %f129, %f128;
	ld.global.nc.u16 	%rs25, [%rd32+768];
	// begin inline asm
	{ cvt.f32.bf16 %f120, %rs25;}

	// end inline asm
	ld.shared.f32 	%f131, [%r148+1536];
	fma.rn.f32 	%f132, %f120, %f131, %f130;
	ld.global.nc.u16 	%rs26, [%rd32+1024];
	// begin inline asm
	{ cvt.f32.bf16 %f121, %rs26;}

	// end inline asm
	ld.shared.f32 	%f133, [%r148+2048];
	fma.rn.f32 	%f134, %f121, %f133, %f132;
	ld.global.nc.u16 	%rs27, [%rd32+1280];
	// begin inline asm
	{ cvt.f32.bf16 %f122, %rs27;}

	// end inline asm
	ld.shared.f32 	%f135, [%r148+2560];
	fma.rn.f32 	%f136, %f122, %f135, %f134;
	ld.global.nc.u16 	%rs28, [%rd32+1536];
	// begin inline asm
	{ cvt.f32.bf16 %f123, %rs28;}

	// end inline asm
	ld.shared.f32 	%f137, [%r148+3072];
	fma.rn.f32 	%f138, %f123, %f137, %f136;
	ld.global.nc.u16 	%rs29, [%rd32+1792];
	// begin inline asm
	{ cvt.f32.bf16 %f124, %rs29;}

	// end inline asm
	ld.shared.f32 	%f139, [%r148+3584];
	fma.rn.f32 	%f343, %f124, %f139, %f138;
	add.s32 	%r256, %r256, 1024;
$L__BB1_21:
	setp.eq.s32 	%p15, %r26, 0;
	@%p15 bra 	$L__BB1_28;
	add.s32 	%r149, %r26, -1;
	setp.lt.u32 	%p16, %r149, 3;
	@%p16 bra 	$L__BB1_24;
	add.s32 	%r150, %r35, %r256;
	mul.wide.s32 	%rd33, %r150, 2;
	add.s64 	%rd34, %rd2, %rd33;
	ld.global.nc.u16 	%rs30, [%rd34];
	// begin inline asm
	{ cvt.f32.bf16 %f141, %rs30;}

	// end inline asm
	shl.b32 	%r151, %r256, 2;
	mov.u32 	%r152, smem;
	add.s32 	%r153, %r152, %r151;
	ld.shared.f32 	%f145, [%r153];
	fma.rn.f32 	%f146, %f141, %f145, %f343;
	ld.global.nc.u16 	%rs31, [%rd34+256];
	// begin inline asm
	{ cvt.f32.bf16 %f142, %rs31;}

	// end inline asm
	ld.shared.f32 	%f147, [%r153+512];
	fma.rn.f32 	%f148, %f142, %f147, %f146;
	ld.global.nc.u16 	%rs32, [%rd34+512];
	// begin inline asm
	{ cvt.f32.bf16 %f143, %rs32;}

	// end inline asm
	ld.shared.f32 	%f149, [%r153+1024];
	fma.rn.f32 	%f150, %f143, %f149, %f148;
	ld.global.nc.u16 	%rs33, [%rd34+768];
	// begin inline asm
	{ cvt.f32.bf16 %f144, %rs33;}

	// end inline asm
	ld.shared.f32 	%f151, [%r153+1536];
	fma.rn.f32 	%f343, %f144, %f151, %f150;
	add.s32 	%r256, %r256, 512;
$L__BB1_24:
	setp.eq.s32 	%p17, %r28, 0;
	@%p17 bra 	$L__BB1_28;
	setp.eq.s32 	%p18, %r28, 1;
	add.s32 	%r154, %r35, %r256;
	mul.wide.s32 	%rd35, %r154, 2;
	add.s64 	%rd5, %rd2, %rd35;
	ld.global.nc.u16 	%rs34, [%rd5];
	// begin inline asm
	{ cvt.f32.bf16 %f152, %rs34;}

	// end inline asm
	shl.b32 	%r155, %r256, 2;
	mov.u32 	%r156, smem;
	add.s32 	%r45, %r156, %r155;
	ld.shared.f32 	%f153, [%r45];
	fma.rn.f32 	%f343, %f152, %f153, %f343;
	@%p18 bra 	$L__BB1_28;
	setp.eq.s32 	%p19, %r28, 2;
	ld.global.nc.u16 	%rs35, [%rd5+256];
	// begin inline asm
	{ cvt.f32.bf16 %f154, %rs35;}

	// end inline asm
	ld.shared.f32 	%f155, [%r45+512];
	fma.rn.f32 	%f343, %f154, %f155, %f343;
	@%p19 bra 	$L__BB1_28;
	ld.global.nc.u16 	%rs36, [%rd5+512];
	// begin inline asm
	{ cvt.f32.bf16 %f156, %rs36;}

	// end inline asm
	ld.shared.f32 	%f157, [%r45+1024];
	fma.rn.f32 	%f343, %f156, %f157, %f343;
$L__BB1_28:
	setp.ne.s32 	%p20, %r23, 0;
	mov.b32 	%r157, %f343;
	shfl.sync.bfly.b32	%r158|%p21, %r157, 16, 31, -1;
	mov.b32 	%f158, %r158;
	add.f32 	%f159, %f343, %f158;
	mov.b32 	%r159, %f159;
	shfl.sync.bfly.b32	%r160|%p22, %r159, 8, 31, -1;
	mov.b32 	%f160, %r160;
	add.f32 	%f161, %f159, %f160;
	mov.b32 	%r161, %f161;
	shfl.sync.bfly.b32	%r162|%p23, %r161, 4, 31, -1;
	mov.b32 	%f162, %r162;
	add.f32 	%f163, %f161, %f162;
	mov.b32 	%r163, %f163;
	shfl.sync.bfly.b32	%r164|%p24, %r163, 2, 31, -1;
	mov.b32 	%f164, %r164;
	add.f32 	%f165, %f163, %f164;
	mov.b32 	%r165, %f165;
	shfl.sync.bfly.b32	%r166|%p25, %r165, 1, 31, -1;
	mov.b32 	%f166, %r166;
	add.f32 	%f19, %f165, %f166;
	@%p20 bra 	$L__BB1_30;
	st.shared.f32 	[%r20], %f19;
$L__BB1_30:
	setp.gt.u32 	%p26, %r267, 31;
	bar.sync 	0;
	@%p26 bra 	$L__BB1_35;
	setp.gt.u32 	%p27, %r23, 3;
	mov.f32 	%f344, 0f00000000;
	@%p27 bra 	$L__BB1_33;
	shl.b32 	%r167, %r23, 2;
	add.s32 	%r168, %r18, %r167;
	ld.shared.f32 	%f344, [%r168];
$L__BB1_33:
	mov.b32 	%r169, %f344;
	shfl.sync.bfly.b32	%r170|%p29, %r169, 16, 31, -1;
	mov.b32 	%f168, %r170;
	add.f32 	%f169, %f344, %f168;
	mov.b32 	%r171, %f169;
	shfl.sync.bfly.b32	%r172|%p30, %r171, 8, 31, -1;
	mov.b32 	%f170, %r172;
	add.f32 	%f171, %f169, %f170;
	mov.b32 	%r173, %f171;
	shfl.sync.bfly.b32	%r174|%p31, %r173, 4, 31, -1;
	mov.b32 	%f172, %r174;
	add.f32 	%f173, %f171, %f172;
	mov.b32 	%r175, %f173;
	shfl.sync.bfly.b32	%r176|%p32, %r175, 2, 31, -1;
	mov.b32 	%f174, %r176;
	add.f32 	%f175, %f173, %f174;
	mov.b32 	%r177, %f175;
	shfl.sync.bfly.b32	%r178|%p33, %r177, 1, 31, -1;
	mov.b32 	%f176, %r178;
	add.f32 	%f22, %f175, %f176;
	@%p20 bra 	$L__BB1_35;
	st.shared.f32 	[%r18], %f22;
$L__BB1_35:
	setp.ne.s32 	%p34, %r267, 0;
	bar.sync 	0;
	@%p34 bra 	$L__BB1_37;
	ld.shared.f32 	%f177, [%r18];
	add.s32 	%r179, %r253, %r31;
	mul.f32 	%f178, %f56, %f177;
	sub.s32 	%r180, %r179, %r5;
	add.s32 	%r181, %r180, 1;
	cvt.rn.f32.s32 	%f179, %r181;
	fma.rn.f32 	%f180, %f333, %f179, %f178;
	shl.b32 	%r182, %r179, 2;
	add.s32 	%r183, %r18, %r182;
	st.shared.f32 	[%r183+16], %f180;
	max.f32 	%f345, %f345, %f180;
$L__BB1_37:
	bar.sync 	0;
	add.s32 	%r253, %r253, 1;
	setp.ne.s32 	%p35, %r253, %r33;
	@%p35 bra 	$L__BB1_14;
$L__BB1_38:
	add.s32 	%r252, %r252, 1;
	sub.s32 	%r251, %r251, %r109;
	setp.ne.s32 	%p36, %r252, %r19;
	@%p36 bra 	$L__BB1_12;
$L__BB1_39:
	setp.ne.s32 	%p37, %r267, 0;
	@%p37 bra 	$L__BB1_41;
	st.shared.f32 	[%r18], %f345;
$L__BB1_41:
	bar.sync 	0;
	ld.shared.f32 	%f27, [%r18];
	setp.ge.s32 	%p38, %r267, %r5;
	mov.f32 	%f352, 0f00000000;
	@%p38 bra 	$L__BB1_47;
	not.b32 	%r184, %r267;
	add.s32 	%r49, %r5, %r184;
	and.b32  	%r185, %r49, 384;
	setp.eq.s32 	%p39, %r185, 384;
	mov.f32 	%f352, 0f00000000;
	mov.u32 	%r261, %r267;
	@%p39 bra 	$L__BB1_45;
	shr.u32 	%r187, %r49, 7;
	add.s32 	%r188, %r187, 1;
	and.b32  	%r50, %r188, 3;
	mov.b32 	%r260, 0;
	mov.f32 	%f352, 0f00000000;
	mov.u32 	%r261, %r267;
$L__BB1_44:
	.pragma "nounroll";
	shl.b32 	%r189, %r261, 2;
	add.s32 	%r190, %r18, %r189;
	ld.shared.f32 	%f185, [%r190+16];
	sub.f32 	%f186, %f185, %f27;
	mul.f32 	%f187, %f186, 0f3FB8AA3B;
	ex2.approx.f32 	%f188, %f187;
	st.shared.f32 	[%r190+16], %f188;
	add.f32 	%f352, %f352, %f188;
	add.s32 	%r261, %r261, 128;
	add.s32 	%r260, %r260, 1;
	setp.ne.s32 	%p40, %r260, %r50;
	@%p40 bra 	$L__BB1_44;
$L__BB1_45:
	setp.lt.u32 	%p41, %r49, 384;
	@%p41 bra 	$L__BB1_47;
$L__BB1_46:
	shl.b32 	%r191, %r261, 2;
	add.s32 	%r192, %r18, %r191;
	ld.shared.f32 	%f189, [%r192+16];
	sub.f32 	%f190, %f189, %f27;
	mul.f32 	%f191, %f190, 0f3FB8AA3B;
	ex2.approx.f32 	%f192, %f191;
	st.shared.f32 	[%r192+16], %f192;
	add.f32 	%f193, %f352, %f192;
	ld.shared.f32 	%f194, [%r192+528];
	sub.f32 	%f195, %f194, %f27;
	mul.f32 	%f196, %f195, 0f3FB8AA3B;
	ex2.approx.f32 	%f197, %f196;
	st.shared.f32 	[%r192+528], %f197;
	add.f32 	%f198, %f193, %f197;
	ld.shared.f32 	%f199, [%r192+1040];
	sub.f32 	%f200, %f199, %f27;
	mul.f32 	%f201, %f200, 0f3FB8AA3B;
	ex2.approx.f32 	%f202, %f201;
	st.shared.f32 	[%r192+1040], %f202;
	add.f32 	%f203, %f198, %f202;
	ld.shared.f32 	%f204, [%r192+1552];
	sub.f32 	%f205, %f204, %f27;
	mul.f32 	%f206, %f205, 0f3FB8AA3B;
	ex2.approx.f32 	%f207, %f206;
	st.shared.f32 	[%r192+1552], %f207;
	add.f32 	%f352, %f203, %f207;
	add.s32 	%r261, %r261, 512;
	setp.lt.s32 	%p42, %r261, %r5;
	@%p42 bra 	$L__BB1_46;
$L__BB1_47:
	bar.sync 	0;
	and.b32  	%r58, %r267, 31;
	mov.b32 	%r193, %f352;
	shfl.sync.bfly.b32	%r194|%p43, %r193, 16, 31, -1;
	mov.b32 	%f208, %r194;
	add.f32 	%f209, %f352, %f208;
	mov.b32 	%r195, %f209;
	shfl.sync.bfly.b32	%r196|%p44, %r195, 8, 31, -1;
	mov.b32 	%f210, %r196;
	add.f32 	%f211, %f209, %f210;
	mov.b32 	%r197, %f211;
	shfl.sync.bfly.b32	%r198|%p45, %r197, 4, 31, -1;
	mov.b32 	%f212, %r198;
	add.f32 	%f213, %f211, %f212;
	mov.b32 	%r199, %f213;
	shfl.sync.bfly.b32	%r200|%p46, %r199, 2, 31, -1;
	mov.b32 	%f214, %r200;
	add.f32 	%f215, %f213, %f214;
	mov.b32 	%r201, %f215;
	shfl.sync.bfly.b32	%r202|%p47, %r201, 1, 31, -1;
	mov.b32 	%f216, %r202;
	add.f32 	%f35, %f215, %f216;
	setp.ne.s32 	%p48, %r58, 0;
	@%p48 bra 	$L__BB1_49;
	st.shared.f32 	[%r20], %f35;
$L__BB1_49:
	bar.sync 	0;
	setp.gt.u32 	%p49, %r267, 31;
	@%p49 bra 	$L__BB1_54;
	setp.gt.u32 	%p50, %r58, 3;
	mov.f32 	%f353, 0f00000000;
	@%p50 bra 	$L__BB1_52;
	shl.b32 	%r203, %r58, 2;
	add.s32 	%r204, %r18, %r203;
	ld.shared.f32 	%f353, [%r204];
$L__BB1_52:
	setp.ne.s32 	%p51, %r58, 0;
	mov.b32 	%r205, %f353;
	shfl.sync.bfly.b32	%r206|%p52, %r205, 16, 31, -1;
	mov.b32 	%f218, %r206;
	add.f32 	%f219, %f353, %f218;
	mov.b32 	%r207, %f219;
	shfl.sync.bfly.b32	%r208|%p53, %r207, 8, 31, -1;
	mov.b32 	%f220, %r208;
	add.f32 	%f221, %f219, %f220;
	mov.b32 	%r209, %f221;
	shfl.sync.bfly.b32	%r210|%p54, %r209, 4, 31, -1;
	mov.b32 	%f222, %r210;
	add.f32 	%f223, %f221, %f222;
	mov.b32 	%r211, %f223;
	shfl.sync.bfly.b32	%r212|%p55, %r211, 2, 31, -1;
	mov.b32 	%f224, %r212;
	add.f32 	%f225, %f223, %f224;
	mov.b32 	%r213, %f225;
	shfl.sync.bfly.b32	%r214|%p56, %r213, 1, 31, -1;
	mov.b32 	%f226, %r214;
	add.f32 	%f38, %f225, %f226;
	@%p51 bra 	$L__BB1_54;
	st.shared.f32 	[%r18], %f38;
$L__BB1_54:
	setp.ge.s32 	%p57, %r267, %r5;
	bar.sync 	0;
	ld.shared.f32 	%f227, [%r18];
	add.f32 	%f228, %f227, 0f358637BD;
	mov.f32 	%f229, 0f3F800000;
	div.approx.f32 	%f39, %f229, %f228;
	@%p57 bra 	$L__BB1_60;
	not.b32 	%r215, %r267;
	add.s32 	%r59, %r5, %r215;
	and.b32  	%r216, %r59, 384;
	setp.eq.s32 	%p58, %r216, 384;
	mov.u32 	%r265, %r267;
	@%p58 bra 	$L__BB1_58;
	shr.u32 	%r218, %r59, 7;
	add.s32 	%r219, %r218, 1;
	and.b32  	%r60, %r219, 3;
	mov.b32 	%r264, 0;
	mov.u32 	%r265, %r267;
$L__BB1_57:
	.pragma "nounroll";
	shl.b32 	%r220, %r265, 2;
	add.s32 	%r221, %r18, %r220;
	ld.shared.f32 	%f230, [%r221+16];
	mul.f32 	%f231, %f39, %f230;
	st.shared.f32 	[%r221+16], %f231;
	add.s32 	%r265, %r265, 128;
	add.s32 	%r264, %r264, 1;
	setp.ne.s32 	%p59, %r264, %r60;
	@%p59 bra 	$L__BB1_57;
$L__BB1_58:
	setp.lt.u32 	%p60, %r59, 384;
	@%p60 bra 	$L__BB1_60;
$L__BB1_59:
	shl.b32 	%r222, %r265, 2;
	add.s32 	%r223, %r18, %r222;
	ld.shared.f32 	%f232, [%r223+16];
	mul.f32 	%f233, %f39, %f232;
	st.shared.f32 	[%r223+16], %f233;
	ld.shared.f32 	%f234, [%r223+528];
	mul.f32 	%f235, %f39, %f234;
	st.shared.f32 	[%r223+528], %f235;
	ld.shared.f32 	%f236, [%r223+1040];
	mul.f32 	%f237, %f39, %f236;
	st.shared.f32 	[%r223+1040], %f237;
	ld.shared.f32 	%f238, [%r223+1552];
	mul.f32 	%f239, %f39, %f238;
	st.shared.f32 	[%r223+1552], %f239;
	add.s32 	%r265, %r265, 512;
	setp.lt.s32 	%p61, %r265, %r5;
	@%p61 bra 	$L__BB1_59;
$L__BB1_60:
	setp.ge.s32 	%p62, %r267, %r108;
	bar.sync 	0;
	@%p62 bra 	$L__BB1_80;
	ld.param.u64 	%rd76, [paged_attention_v1_bf16_alibi_param_0];
	mul.lo.s32 	%r68, %r107, %r2;
	mul.lo.s32 	%r69, %r4, %r108;
	mad.lo.s32 	%r224, %r105, %r2, %r1;
	mul.lo.s32 	%r70, %r224, %r108;
	mul.lo.s32 	%r71, %r109, %r106;
	shl.b32 	%r72, %r6, 4;
	shl.b32 	%r225, %r108, 2;
	mov.u32 	%r226, smem;
	add.s32 	%r227, %r225, %r226;
	add.s32 	%r73, %r227, 40;
	shl.b32 	%r74, %r109, 2;
	cvta.to.global.u64 	%rd6, %rd76;
	mul.wide.s32 	%rd8, %r6, 2;
$L__BB1_62:
	setp.lt.s32 	%p63, %r19, 1;
	mov.f32 	%f362, 0f00000000;
	@%p63 bra 	$L__BB1_79;
	add.s32 	%r76, %r267, %r69;
	mov.f32 	%f362, 0f00000000;
	mov.b32 	%r269, 0;
	mov.u32 	%r268, %r5;
$L__BB1_64:
	min.s32 	%r79, %r109, %r268;
	and.b32  	%r80, %r79, 7;
	and.b32  	%r81, %r79, 15;
	mul.lo.s32 	%r82, %r269, %r109;
	sub.s32 	%r229, %r5, %r82;
	min.s32 	%r230, %r109, %r229;
	setp.lt.s32 	%p64, %r230, 1;
	@%p64 bra 	$L__BB1_78;
	add.s32 	%r232, %r79, -1;
	add.s32 	%r233, %r269, %r68;
	mul.wide.s32 	%rd36, %r233, 4;
	add.s64 	%rd37, %rd4, %rd36;
	ld.global.nc.u32 	%r83, [%rd37];
	mad.lo.s32 	%r84, %r83, %r7, %r76;
	setp.lt.u32 	%p65, %r232, 15;
	mov.b32 	%r274, 0;
	@%p65 bra 	$L__BB1_68;
	and.b32  	%r274, %r79, -16;
	neg.s32 	%r272, %r274;
	mad.lo.s32 	%r234, %r71, %r83, %r4;
	mad.lo.s32 	%r271, %r108, %r234, %r267;
	mad.lo.s32 	%r270, %r74, %r269, %r73;
$L__BB1_67:
	.pragma "nounroll";
	mul.wide.s32 	%rd38, %r271, 2;
	add.s64 	%rd39, %rd3, %rd38;
	ld.global.nc.u16 	%rs37, [%rd39];
	// begin inline asm
	{ cvt.f32.bf16 %f243, %rs37;}

	// end inline asm
	ld.shared.f32 	%f259, [%r270+-24];
	fma.rn.f32 	%f260, %f243, %f259, %f362;
	mul.wide.s32 	%rd40, %r6, 2;
	add.s64 	%rd41, %rd39, %rd40;
	ld.global.nc.u16 	%rs38, [%rd41];
	// begin inline asm
	{ cvt.f32.bf16 %f244, %rs38;}

	// end inline asm
	ld.shared.f32 	%f261, [%r270+-20];
	fma.rn.f32 	%f262, %f244, %f261, %f260;
	add.s64 	%rd42, %rd41, %rd40;
	ld.global.nc.u16 	%rs39, [%rd42];
	// begin inline asm
	{ cvt.f32.bf16 %f245, %rs39;}

	// end inline asm
	ld.shared.f32 	%f263, [%r270+-16];
	fma.rn.f32 	%f264, %f245, %f263, %f262;
	add.s64 	%rd43, %rd42, %rd40;
	ld.global.nc.u16 	%rs40, [%rd43];
	// begin inline asm
	{ cvt.f32.bf16 %f246, %rs40;}

	// end inline asm
	ld.shared.f32 	%f265, [%r270+-12];
	fma.rn.f32 	%f266, %f246, %f265, %f264;
	add.s64 	%rd44, %rd43, %rd40;
	ld.global.nc.u16 	%rs41, [%rd44];
	// begin inline asm
	{ cvt.f32.bf16 %f247, %rs41;}

	// end inline asm
	ld.shared.f32 	%f267, [%r270+-8];
	fma.rn.f32 	%f268, %f247, %f267, %f266;
	add.s64 	%rd45, %rd44, %rd40;
	ld.global.nc.u16 	%rs42, [%rd45];
	// begin inline asm
	{ cvt.f32.bf16 %f248, %rs42;}

	// end inline asm
	ld.shared.f32 	%f269, [%r270+-4];
	fma.rn.f32 	%f270, %f248, %f269, %f268;
	add.s64 	%rd46, %rd45, %rd40;
	ld.global.nc.u16 	%rs43, [%rd46];
	// begin inline asm
	{ cvt.f32.bf16 %f249, %rs43;}

	// end inline asm
	ld.shared.f32 	%f271, [%r270];
	fma.rn.f32 	%f272, %f249, %f271, %f270;
	add.s64 	%rd47, %rd46, %rd40;
	ld.global.nc.u16 	%rs44, [%rd47];
	// begin inline asm
	{ cvt.f32.bf16 %f250, %rs44;}

	// end inline asm
	ld.shared.f32 	%f273, [%r270+4];
	fma.rn.f32 	%f274, %f250, %f273, %f272;
	add.s64 	%rd48, %rd47, %rd40;
	ld.global.nc.u16 	%rs45, [%rd48];
	// begin inline asm
	{ cvt.f32.bf16 %f251, %rs45;}

	// end inline asm
	ld.shared.f32 	%f275, [%r270+8];
	fma.rn.f32 	%f276, %f251, %f275, %f274;
	add.s64 	%rd49, %rd48, %rd40;
	ld.global.nc.u16 	%rs46, [%rd49];
	// begin inline asm
	{ cvt.f32.bf16 %f252, %rs46;}

	// end inline asm
	ld.shared.f32 	%f277, [%r270+12];
	fma.rn.f32 	%f278, %f252, %f277, %f276;
	add.s64 	%rd50, %rd49, %rd40;
	ld.global.nc.u16 	%rs47, [%rd50];
	// begin inline asm
	{ cvt.f32.bf16 %f253, %rs47;}

	// end inline asm
	ld.shared.f32 	%f279, [%r270+16];
	fma.rn.f32 	%f280, %f253, %f279, %f278;
	add.s64 	%rd51, %rd50, %rd40;
	ld.global.nc.u16 	%rs48, [%rd51];
	// begin inline asm
	{ cvt.f32.bf16 %f254, %rs48;}

	// end inline asm
	ld.shared.f32 	%f281, [%r270+20];
	fma.rn.f32 	%f282, %f254, %f281, %f280;
	add.s64 	%rd52, %rd51, %rd40;
	ld.global.nc.u16 	%rs49, [%rd52];
	// begin inline asm
	{ cvt.f32.bf16 %f255, %rs49;}

	// end inline asm
	ld.shared.f32 	%f283, [%r270+24];
	fma.rn.f32 	%f284, %f255, %f283, %f282;
	add.s64 	%rd53, %rd52, %rd40;
	ld.global.nc.u16 	%rs50, [%rd53];
	// begin inline asm
	{ cvt.f32.bf16 %f256, %rs50;}

	// end inline asm
	ld.shared.f32 	%f285, [%r270+28];
	fma.rn.f32 	%f286, %f256, %f285, %f284;
	add.s64 	%rd54, %rd53, %rd40;
	ld.global.nc.u16 	%rs51, [%rd54];
	// begin inline asm
	{ cvt.f32.bf16 %f257, %rs51;}

	// end inline asm
	ld.shared.f32 	%f287, [%r270+32];
	fma.rn.f32 	%f288, %f257, %f287, %f286;
	add.s64 	%rd55, %rd54, %rd40;
	ld.global.nc.u16 	%rs52, [%rd55];
	// begin inline asm
	{ cvt.f32.bf16 %f258, %rs52;}

	// end inline asm
	ld.shared.f32 	%f289, [%r270+36];
	fma.rn.f32 	%f362, %f258, %f289, %f288;
	add.s32 	%r272, %r272, 16;
	add.s32 	%r271, %r271, %r72;
	add.s32 	%r270, %r270, 64;
	setp.ne.s32 	%p66, %r272, 0;
	@%p66 bra 	$L__BB1_67;
$L__BB1_68:
	setp.eq.s32 	%p67, %r81, 0;
	@%p67 bra 	$L__BB1_78;
	setp.lt.u32 	%p68, %r81, 8;
	@%p68 bra 	$L__BB1_71;
	mad.lo.s32 	%r235, %r274, %r6, %r84;
	mul.wide.s32 	%rd56, %r235, 2;
	add.s64 	%rd57, %rd3, %rd56;
	ld.global.nc.u16 	%rs53, [%rd57];
	// begin inline asm
	{ cvt.f32.bf16 %f291, %rs53;}

	// end inline asm
	add.s32 	%r236, %r274, %r82;
	shl.b32 	%r237, %r236, 2;
	add.s32 	%r238, %r18, %r237;
	ld.shared.f32 	%f299, [%r238+16];
	fma.rn.f32 	%f300, %f291, %f299, %f362;
	mul.wide.s32 	%rd58, %r6, 2;
	add.s64 	%rd59, %rd57, %rd58;
	ld.global.nc.u16 	%rs54, [%rd59];
	// begin inline asm
	{ cvt.f32.bf16 %f292, %rs54;}

	// end inline asm
	ld.shared.f32 	%f301, [%r238+20];
	fma.rn.f32 	%f302, %f292, %f301, %f300;
	add.s64 	%rd60, %rd59, %rd58;
	ld.global.nc.u16 	%rs55, [%rd60];
	// begin inline asm
	{ cvt.f32.bf16 %f293, %rs55;}

	// end inline asm
	ld.shared.f32 	%f303, [%r238+24];
	fma.rn.f32 	%f304, %f293, %f303, %f302;
	add.s64 	%rd61, %rd60, %rd58;
	ld.global.nc.u16 	%rs56, [%rd61];
	// begin inline asm
	{ cvt.f32.bf16 %f294, %rs56;}

	// end inline asm
	ld.shared.f32 	%f305, [%r238+28];
	fma.rn.f32 	%f306, %f294, %f305, %f304;
	add.s64 	%rd62, %rd61, %rd58;
	ld.global.nc.u16 	%rs57, [%rd62];
	// begin inline asm
	{ cvt.f32.bf16 %f295, %rs57;}

	// end inline asm
	ld.shared.f32 	%f307, [%r238+32];
	fma.rn.f32 	%f308, %f295, %f307, %f306;
	add.s64 	%rd63, %rd62, %rd58;
	ld.global.nc.u16 	%rs58, [%rd63];
	// begin inline asm
	{ cvt.f32.bf16 %f296, %rs58;}

	// end inline asm
	ld.shared.f32 	%f309, [%r238+36];
	fma.rn.f32 	%f310, %f296, %f309, %f308;
	add.s64 	%rd64, %rd63, %rd58;
	ld.global.nc.u16 	%rs59, [%rd64];
	// begin inline asm
	{ cvt.f32.bf16 %f297, %rs59;}

	// end inline asm
	ld.shared.f32 	%f311, [%r238+40];
	fma.rn.f32 	%f312, %f297, %f311, %f310;
	add.s64 	%rd65, %rd64, %rd58;
	ld.global.nc.u16 	%rs60, [%rd65];
	// begin inline asm
	{ cvt.f32.bf16 %f298, %rs60;}

	// end inline asm
	ld.shared.f32 	%f313, [%r238+44];
	fma.rn.f32 	%f362, %f298, %f313, %f312;
	add.s32 	%r274, %r274, 8;
$L__BB1_71:
	setp.eq.s32 	%p69, %r80, 0;
	@%p69 bra 	$L__BB1_78;
	and.b32  	%r98, %r79, 3;
	setp.lt.u32 	%p70, %r80, 4;
	@%p70 bra 	$L__BB1_74;
	mad.lo.s32 	%r239, %r274, %r6, %r84;
	mul.wide.s32 	%rd66, %r239, 2;
	add.s64 	%rd67, %rd3, %rd66;
	ld.global.nc.u16 	%rs61, [%rd67];
	// begin inline asm
	{ cvt.f32.bf16 %f315, %rs61;}

	// end inline asm
	add.s32 	%r240, %r274, %r82;
	shl.b32 	%r241, %r240, 2;
	add.s32 	%r242, %r18, %r241;
	ld.shared.f32 	%f319, [%r242+16];
	fma.rn.f32 	%f320, %f315, %f319, %f362;
	add.s64 	%rd69, %rd67, %rd8;
	ld.global.nc.u16 	%rs62, [%rd69];
	// begin inline asm
	{ cvt.f32.bf16 %f316, %rs62;}

	// end inline asm
	ld.shared.f32 	%f321, [%r242+20];
	fma.rn.f32 	%f322, %f316, %f321, %f320;
	add.s64 	%rd70, %rd69, %rd8;
	ld.global.nc.u16 	%rs63, [%rd70];
	// begin inline asm
	{ cvt.f32.bf16 %f317, %rs63;}

	// end inline asm
	ld.shared.f32 	%f323, [%r242+24];
	fma.rn.f32 	%f324, %f317, %f323, %f322;
	add.s64 	%rd71, %rd70, %rd8;
	ld.global.nc.u16 	%rs64, [%rd71];
	// begin inline asm
	{ cvt.f32.bf16 %f318, %rs64;}

	// end inline asm
	ld.shared.f32 	%f325, [%r242+28];
	fma.rn.f32 	%f362, %f318, %f325, %f324;
	add.s32 	%r274, %r274, 4;
$L__BB1_74:
	setp.eq.s32 	%p71, %r98, 0;
	@%p71 bra 	$L__BB1_78;
	mad.lo.s32 	%r243, %r274, %r6, %r84;
	mul.wide.s32 	%rd72, %r243, 2;
	add.s64 	%rd7, %rd3, %rd72;
	ld.global.nc.u16 	%rs65, [%rd7];
	// begin inline asm
	{ cvt.f32.bf16 %f326, %rs65;}

	// end inline asm
	add.s32 	%r244, %r274, %r82;
	shl.b32 	%r245, %r244, 2;
	add.s32 	%r101, %r18, %r245;
	ld.shared.f32 	%f327, [%r101+16];
	fma.rn.f32 	%f362, %f326, %f327, %f362;
	setp.eq.s32 	%p72, %r98, 1;
	@%p72 bra 	$L__BB1_78;
	add.s64 	%rd9, %rd7, %rd8;
	ld.global.nc.u16 	%rs66, [%rd9];
	// begin inline asm
	{ cvt.f32.bf16 %f328, %rs66;}

	// end inline asm
	ld.shared.f32 	%f329, [%r101+20];
	fma.rn.f32 	%f362, %f328, %f329, %f362;
	setp.eq.s32 	%p73, %r98, 2;
	@%p73 bra 	$L__BB1_78;
	add.s64 	%rd73, %rd9, %rd8;
	ld.global.nc.u16 	%rs67, [%rd73];
	// begin inline asm
	{ cvt.f32.bf16 %f330, %rs67;}

	// end inline asm
	ld.shared.f32 	%f331, [%r101+24];
	fma.rn.f32 	%f362, %f330, %f331, %f362;
$L__BB1_78:
	add.s32 	%r269, %r269, 1;
	sub.s32 	%r268, %r268, %r109;
	setp.ne.s32 	%p74, %r269, %r19;
	@%p74 bra 	$L__BB1_64;
$L__BB1_79:
	add.s32 	%r246, %r267, %r70;
	// begin inline asm
	{  cvt.rn.bf16.f32 %rs68, %f362;}

	// end inline asm
	mul.wide.s32 	%rd74, %r246, 2;
	add.s64 	%rd75, %rd6, %rd74;
	st.global.u16 	[%rd75], %rs68;
	add.s32 	%r267, %r267, 128;
	setp.lt.s32 	%p75, %r267, %r108;
	@%p75 bra 	$L__BB1_62;
$L__BB1_80:
	ret;

}
	// .globl	paged_attention_v2_reduce_bf16
.visible .entry paged_attention_v2_reduce_bf16(
	.param .u64 .ptr .align 1 paged_attention_v2_reduce_bf16_param_0,
	.param .u64 .ptr .align 1 paged_attention_v2_reduce_bf16_param_1,
	.param .u64 .ptr .align 1 paged_attention_v2_reduce_bf16_param_2,
	.param .u64 .ptr .align 1 paged_attention_v2_reduce_bf16_param_3,
	.param .u64 .ptr .align 1 paged_attention_v2_reduce_bf16_param_4,
	.param .u32 paged_attention_v2_reduce_bf16_param_5,
	.param .u32 paged_attention_v2_reduce_bf16_param_6,
	.param .u32 paged_attention_v2_reduce_bf16_param_7
)
{
	.reg .pred 	%p<58>;
	.reg .b16 	%rs<7>;
	.reg .b32 	%r<208>;
	.reg .b32 	%f<248>;
	.reg .b64 	%rd<70>;

	ld.param.u64 	%rd8, [paged_attention_v2_reduce_bf16_param_0];
	ld.param.u64 	%rd9, [paged_attention_v2_reduce_bf16_param_1];
	ld.param.u64 	%rd10, [paged_attention_v2_reduce_bf16_param_2];
	ld.param.u64 	%rd11, [paged_attention_v2_reduce_bf16_param_3];
	ld.param.u64 	%rd12, [paged_attention_v2_reduce_bf16_param_4];
	ld.param.u32 	%r81, [paged_attention_v2_reduce_bf16_param_5];
	ld.param.u32 	%r82, [paged_attention_v2_reduce_bf16_param_6];
	ld.param.u32 	%r83, [paged_attention_v2_reduce_bf16_param_7];
	cvta.to.global.u64 	%rd1, %rd11;
	cvta.to.global.u64 	%rd2, %rd10;
	cvta.to.global.u64 	%rd3, %rd9;
	cvta.to.global.u64 	%rd4, %rd8;
	cvta.to.global.u64 	%rd13, %rd12;
	mov.u32 	%r1, %ctaid.x;
	mov.u32 	%r2, %ctaid.y;
	mov.u32 	%r189, %tid.x;
	mul.wide.u32 	%rd14, %r2, 4;
	add.s64 	%rd15, %rd13, %rd14;
	ld.global.nc.u32 	%r4, [%rd15];
	setp.eq.s32 	%p1, %r4, 0;
	@%p1 bra 	$L__BB2_53;
	add.s32 	%r84, %r4, 511;
	shr.s32 	%r85, %r84, 31;
	shr.u32 	%r86, %r85, 23;
	add.s32 	%r87, %r84, %r86;
	shr.s32 	%r5, %r87, 9;
	setp.gt.u32 	%p2, %r4, 512;
	@%p2 bra 	$L__BB2_9;
	mul.lo.s32 	%r6, %r81, %r2;
	setp.ge.s32 	%p53, %r189, %r82;
	@%p53 bra 	$L__BB2_53;
	add.s32 	%r178, %r6, %r1;
	mul.lo.s32 	%r7, %r178, %r82;
	mul.lo.s32 	%r8, %r7, %r83;
	not.b32 	%r179, %r189;
	add.s32 	%r9, %r82, %r179;
	and.b32  	%r180, %r9, 384;
	setp.eq.s32 	%p54, %r180, 384;
	@%p54 bra 	$L__BB2_6;
	shr.u32 	%r181, %r9, 7;
	add.s32 	%r182, %r181, 1;
	and.b32  	%r183, %r182, 3;
	add.s32 	%r188, %r189, %r7;
	add.s32 	%r187, %r189, %r8;
	neg.s32 	%r186, %r183;
	shl.b32 	%r184, %r182, 7;
	and.b32  	%r185, %r184, 384;
	add.s32 	%r189, %r189, %r185;
$L__BB2_5:
	.pragma "nounroll";
	mul.wide.s32 	%rd62, %r188, 2;
	add.s64 	%rd63, %rd4, %rd62;
	mul.wide.s32 	%rd64, %r187, 4;
	add.s64 	%rd65, %rd3, %rd64;
	ld.global.nc.f32 	%f223, [%rd65];
	// begin inline asm
	{  cvt.rn.bf16.f32 %rs2, %f223;}

	// end inline asm
	st.global.u16 	[%rd63], %rs2;
	add.s32 	%r188, %r188, 128;
	add.s32 	%r187, %r187, 128;
	add.s32 	%r186, %r186, 1;
	setp.ne.s32 	%p55, %r186, 0;
	@%p55 bra 	$L__BB2_5;
$L__BB2_6:
	setp.lt.u32 	%p56, %r9, 384;
	@%p56 bra 	$L__BB2_53;
	add.s32 	%r191, %r189, %r7;
	add.s32 	%r190, %r189, %r8;
$L__BB2_8:
	mul.wide.s32 	%rd66, %r190, 4;
	add.s64 	%rd67, %rd3, %rd66;
	ld.global.nc.f32 	%f224, [%rd67];
	// begin inline asm
	{  cvt.rn.bf16.f32 %rs3, %f224;}

	// end inline asm
	mul.wide.s32 	%rd68, %r191, 2;
	add.s64 	%rd69, %rd4, %rd68;
	st.global.u16 	[%rd69], %rs3;
	ld.global.nc.f32 	%f225, [%rd67+512];
	// begin inline asm
	{  cvt.rn.bf16.f32 %rs4, %f225;}

	// end inline asm
	st.global.u16 	[%rd69+256], %rs4;
	ld.global.nc.f32 	%f226, [%rd67+1024];
	// begin inline asm
	{  cvt.rn.bf16.f32 %rs5, %f226;}

	// end inline asm
	st.global.u16 	[%rd69+512], %rs5;
	ld.global.nc.f32 	%f227, [%rd67+1536];
	// begin inline asm
	{  cvt.rn.bf16.f32 %rs6, %f227;}

	// end inline asm
	st.global.u16 	[%rd69+768], %rs6;
	add.s32 	%r189, %r189, 512;
	add.s32 	%r191, %r191, 512;
	add.s32 	%r190, %r190, 512;
	setp.lt.s32 	%p57, %r189, %r82;
	@%p57 bra 	$L__BB2_8;
	bra.uni 	$L__BB2_53;
$L__BB2_9:
	mul.lo.s32 	%r29, %r81, %r2;
	mul.lo.s32 	%r88, %r83, %r1;
	mad.lo.s32 	%r30, %r83, %r29, %r88;
	setp.ge.s32 	%p3, %r189, %r5;
	mov.f32 	%f232, 0fFF7FFFFF;
	@%p3 bra 	$L__BB2_16;
	not.b32 	%r89, %r189;
	add.s32 	%r31, %r5, %r89;
	and.b32  	%r90, %r31, 384;
	setp.eq.s32 	%p4, %r90, 384;
	mov.f32 	%f232, 0fFF7FFFFF;
	mov.u32 	%r195, %r189;
	@%p4 bra 	$L__BB2_13;
	shr.u32 	%r92, %r31, 7;
	add.s32 	%r93, %r92, 1;
	and.b32  	%r32, %r93, 3;
	mov.b32 	%r194, 0;
	mov.f32 	%f232, 0fFF7FFFFF;
	mov.u32 	%r96, reduce_smem;
	mov.u32 	%r195, %r189;
$L__BB2_12:
	.pragma "nounroll";
	add.s32 	%r94, %r195, %r30;
	mul.wide.s32 	%rd16, %r94, 4;
	add.s64 	%rd17, %rd1, %rd16;
	ld.global.nc.f32 	%f44, [%rd17];
	shl.b32 	%r95, %r195, 2;
	add.s32 	%r97, %r96, %r95;
	st.shared.f32 	[%r97], %f44;
	max.f32 	%f232, %f232, %f44;
	add.s32 	%r195, %r195, 128;
	add.s32 	%r194, %r194, 1;
	setp.ne.s32 	%p5, %r194, %r32;
	@%p5 bra 	$L__BB2_12;
$L__BB2_13:
	setp.lt.u32 	%p6, %r31, 384;
	@%p6 bra 	$L__BB2_16;
	mov.u32 	%r100, reduce_smem;
$L__BB2_15:
	add.s32 	%r98, %r195, %r30;
	mul.wide.s32 	%rd18, %r98, 4;
	add.s64 	%rd19, %rd1, %rd18;
	ld.global.nc.f32 	%f45, [%rd19];
	shl.b32 	%r99, %r195, 2;
	add.s32 	%r101, %r100, %r99;
	st.shared.f32 	[%r101], %f45;
	max.f32 	%f46, %f232, %f45;
	ld.global.nc.f32 	%f47, [%rd19+512];
	st.shared.f32 	[%r101+512], %f47;
	max.f32 	%f48, %f46, %f47;
	ld.global.nc.f32 	%f49, [%rd19+1024];
	st.shared.f32 	[%r101+1024], %f49;
	max.f32 	%f50, %f48, %f49;
	ld.global.nc.f32 	%f51, [%rd19+1536];
	st.shared.f32 	[%r101+1536], %f51;
	max.f32 	%f232, %f50, %f51;
	add.s32 	%r195, %r195, 512;
	setp.lt.s32 	%p7, %r195, %r5;
	@%p7 bra 	$L__BB2_15;
$L__BB2_16:
	shl.b32 	%r42, %r83, 2;
	mov.u32 	%r102, reduce_smem;
	add.s32 	%r40, %r102, %r42;
	bar.sync 	0;
	mov.b32 	%r103, %f232;
	shfl.sync.bfly.b32	%r104|%p8, %r103, 16, 31, -1;
	mov.b32 	%f52, %r104;
	max.f32 	%f53, %f232, %f52;
	mov.b32 	%r105, %f53;
	shfl.sync.bfly.b32	%r106|%p9, %r105, 8, 31, -1;
	mov.b32 	%f54, %r106;
	max.f32 	%f55, %f53, %f54;
	mov.b32 	%r107, %f55;
	shfl.sync.bfly.b32	%r108|%p10, %r107, 4, 31, -1;
	mov.b32 	%f56, %r108;
	max.f32 	%f57, %f55, %f56;
	mov.b32 	%r109, %f57;
	shfl.sync.bfly.b32	%r110|%p11, %r109, 2, 31, -1;
	mov.b32 	%f58, %r110;
	max.f32 	%f59, %f57, %f58;
	mov.b32 	%r111, %f59;
	shfl.sync.bfly.b32	%r112|%p12, %r111, 1, 31, -1;
	mov.b32 	%f60, %r112;
	max.f32 	%f8, %f59, %f60;
	and.b32  	%r41, %r189, 31;
	add.s32 	%r43, %r40, %r42;
	setp.ne.s32 	%p13, %r41, 0;
	shr.u32 	%r113, %r189, 3;
	add.s32 	%r44, %r43, %r113;
	@%p13 bra 	$L__BB2_18;
	st.shared.f32 	[%r44], %f8;
$L__BB2_18:
	bar.sync 	0;
	setp.gt.u32 	%p14, %r189, 31;
	shl.b32 	%r114, %r41, 2;
	add.s32 	%r45, %r43, %r114;
	@%p14 bra 	$L__BB2_23;
	setp.gt.u32 	%p15, %r41, 3;
	mov.f32 	%f233, 0fFF7FFFFF;
	@%p15 bra 	$L__BB2_21;
	ld.shared.f32 	%f233, [%r45];
$L__BB2_21:
	setp.ne.s32 	%p16, %r41, 0;
	mov.b32 	%r115, %f233;
	shfl.sync.bfly.b32	%r116|%p17, %r115, 16, 31, -1;
	mov.b32 	%f62, %r116;
	max.f32 	%f63, %f233, %f62;
	mov.b32 	%r117, %f63;
	shfl.sync.bfly.b32	%r118|%p18, %r117, 8, 31, -1;
	mov.b32 	%f64, %r118;
	max.f32 	%f65, %f63, %f64;
	mov.b32 	%r119, %f65;
	shfl.sync.bfly.b32	%r120|%p19, %r119, 4, 31, -1;
	mov.b32 	%f66, %r120;
	max.f32 	%f67, %f65, %f66;
	mov.b32 	%r121, %f67;
	shfl.sync.bfly.b32	%r122|%p20, %r121, 2, 31, -1;
	mov.b32 	%f68, %r122;
	max.f32 	%f69, %f67, %f68;
	mov.b32 	%r123, %f69;
	shfl.sync.bfly.b32	%r124|%p21, %r123, 1, 31, -1;
	mov.b32 	%f70, %r124;
	max.f32 	%f11, %f69, %f70;
	@%p16 bra 	$L__BB2_23;
	st.shared.f32 	[%r43], %f11;
$L__BB2_23:
	setp.ge.s32 	%p22, %r189, %r5;
	bar.sync 	0;
	ld.shared.f32 	%f12, [%r43];
	mov.f32 	%f238, 0f00000000;
	@%p22 bra 	$L__BB2_29;
	not.b32 	%r125, %r189;
	add.s32 	%r46, %r5, %r125;
	and.b32  	%r126, %r46, 384;
	setp.eq.s32 	%p23, %r126, 384;
	mov.f32 	%f238, 0f00000000;
	mov.u32 	%r199, %r189;
	@%p23 bra 	$L__BB2_27;
	shr.u32 	%r128, %r46, 7;
	add.s32 	%r129, %r128, 1;
	and.b32  	%r47, %r129, 3;
	mov.b32 	%r198, 0;
	mov.f32 	%f238, 0f00000000;
	mov.u32 	%r199, %r189;
$L__BB2_26:
	.pragma "nounroll";
	add.s32 	%r130, %r199, %r30;
	mul.wide.s32 	%rd20, %r130, 4;
	add.s64 	%rd21, %rd2, %rd20;
	ld.global.nc.f32 	%f75, [%rd21];
	shl.b32 	%r131, %r199, 2;
	add.s32 	%r133, %r102, %r131;
	ld.shared.f32 	%f76, [%r133];
	sub.f32 	%f77, %f76, %f12;
	mul.f32 	%f78, %f77, 0f3FB8AA3B;
	ex2.approx.f32 	%f79, %f78;
	mul.f32 	%f80, %f75, %f79;
	add.s32 	%r134, %r40, %r131;
	st.shared.f32 	[%r134], %f80;
	add.f32 	%f238, %f238, %f80;
	add.s32 	%r199, %r199, 128;
	add.s32 	%r198, %r198, 1;
	setp.ne.s32 	%p24, %r198, %r47;
	@%p24 bra 	$L__BB2_26;
$L__BB2_27:
	setp.lt.u32 	%p25, %r46, 384;
	@%p25 bra 	$L__BB2_29;
$L__BB2_28:
	add.s32 	%r135, %r199, %r30;
	mul.wide.s32 	%rd22, %r135, 4;
	add.s64 	%rd23, %rd2, %rd22;
	ld.global.nc.f32 	%f81, [%rd23];
	shl.b32 	%r136, %r199, 2;
	add.s32 	%r138, %r102, %r136;
	ld.shared.f32 	%f82, [%r138];
	sub.f32 	%f83, %f82, %f12;
	mul.f32 	%f84, %f83, 0f3FB8AA3B;
	ex2.approx.f32 	%f85, %f84;
	mul.f32 	%f86, %f81, %f85;
	add.s32 	%r139, %r40, %r136;
	st.shared.f32 	[%r139], %f86;
	add.f32 	%f87, %f238, %f86;
	ld.global.nc.f32 	%f88, [%rd23+512];
	ld.shared.f32 	%f89, [%r138+512];
	sub.f32 	%f90, %f89, %f12;
	mul.f32 	%f91, %f90, 0f3FB8AA3B;
	ex2.approx.f32 	%f92, %f91;
	mul.f32 	%f93, %f88, %f92;
	st.shared.f32 	[%r139+512], %f93;
	add.f32 	%f94, %f87, %f93;
	ld.global.nc.f32 	%f95, [%rd23+1024];
	ld.shared.f32 	%f96, [%r138+1024];
	sub.f32 	%f97, %f96, %f12;
	mul.f32 	%f98, %f97, 0f3FB8AA3B;
	ex2.approx.f32 	%f99, %f98;
	mul.f32 	%f100, %f95, %f99;
	st.shared.f32 	[%r139+1024], %f100;
	add.f32 	%f101, %f94, %f100;
	ld.global.nc.f32 	%f102, [%rd23+1536];
	ld.shared.f32 	%f103, [%r138+1536];
	sub.f32 	%f104, %f103, %f12;
	mul.f32 	%f105, %f104, 0f3FB8AA3B;
	ex2.approx.f32 	%f106, %f105;
	mul.f32 	%f107, %f102, %f106;
	st.shared.f32 	[%r139+1536], %f107;
	add.f32 	%f238, %f101, %f107;
	add.s32 	%r199, %r199, 512;
	setp.lt.s32 	%p26, %r199, %r5;
	@%p26 bra 	$L__BB2_28;
$L__BB2_29:
	setp.ne.s32 	%p27, %r41, 0;
	bar.sync 	0;
	mov.b32 	%r140, %f238;
	shfl.sync.bfly.b32	%r141|%p28, %r140, 16, 31, -1;
	mov.b32 	%f108, %r141;
	add.f32 	%f109, %f238, %f108;
	mov.b32 	%r142, %f109;
	shfl.sync.bfly.b32	%r143|%p29, %r142, 8, 31, -1;
	mov.b32 	%f110, %r143;
	add.f32 	%f111, %f109, %f110;
	mov.b32 	%r144, %f111;
	shfl.sync.bfly.b32	%r145|%p30, %r144, 4, 31, -1;
	mov.b32 	%f112, %r145;
	add.f32 	%f113, %f111, %f112;
	mov.b32 	%r146, %f113;
	shfl.sync.bfly.b32	%r147|%p31, %r146, 2, 31, -1;
	mov.b32 	%f114, %r147;
	add.f32 	%f115, %f113, %f114;
	mov.b32 	%r148, %f115;
	shfl.sync.bfly.b32	%r149|%p32, %r148, 1, 31, -1;
	mov.b32 	%f116, %r149;
	add.f32 	%f20, %f115, %f116;
	@%p27 bra 	$L__BB2_31;
	st.shared.f32 	[%r44], %f20;
$L__BB2_31:
	setp.gt.u32 	%p33, %r189, 31;
	bar.sync 	0;
	@%p33 bra 	$L__BB2_36;
	setp.gt.u32 	%p34, %r41, 3;
	mov.f32 	%f239, 0f00000000;
	@%p34 bra 	$L__BB2_34;
	ld.shared.f32 	%f239, [%r45];
$L__BB2_34:
	setp.ne.s32 	%p35, %r41, 0;
	mov.b32 	%r150, %f239;
	shfl.sync.bfly.b32	%r151|%p36, %r150, 16, 31, -1;
	mov.b32 	%f118, %r151;
	add.f32 	%f119, %f239, %f118;
	mov.b32 	%r152, %f119;
	shfl.sync.bfly.b32	%r153|%p37, %r152, 8, 31, -1;
	mov.b32 	%f120, %r153;
	add.f32 	%f121, %f119, %f120;
	mov.b32 	%r154, %f121;
	shfl.sync.bfly.b32	%r155|%p38, %r154, 4, 31, -1;
	mov.b32 	%f122, %r155;
	add.f32 	%f123, %f121, %f122;
	mov.b32 	%r156, %f123;
	shfl.sync.bfly.b32	%r157|%p39, %r156, 2, 31, -1;
	mov.b32 	%f124, %r157;
	add.f32 	%f125, %f123, %f124;
	mov.b32 	%r158, %f125;
	shfl.sync.bfly.b32	%r159|%p40, %r158, 1, 31, -1;
	mov.b32 	%f126, %r159;
	add.f32 	%f23, %f125, %f126;
	@%p35 bra 	$L__BB2_36;
	st.shared.f32 	[%r43], %f23;
$L__BB2_36:
	bar.sync 	0;
	ld.shared.f32 	%f127, [%r43];
	add.f32 	%f24, %f127, 0f358637BD;
	setp.ge.s32 	%p41, %r189, %r82;
	@%p41 bra 	$L__BB2_53;
	add.s32 	%r160, %r29, %r1;
	mul.lo.s32 	%r55, %r160, %r82;
	max.s32 	%r161, %r5, 1;
	and.b32  	%r56, %r161, 15;
	add.s32 	%r57, %r56, -1;
	and.b32  	%r58, %r161, 7;
	add.s32 	%r59, %r58, -1;
	and.b32  	%r60, %r161, 4194288;
	and.b32  	%r61, %r161, 3;
	neg.s32 	%r62, %r60;
	mul.lo.s32 	%r162, %r83, %r82;
	mul.lo.s32 	%r63, %r162, %r160;
	shl.b32 	%r64, %r82, 4;
	add.s32 	%r164, %r42, %r102;
	add.s32 	%r65, %r164, 32;
	mov.f32 	%f128, 0f3F800000;
	div.approx.f32 	%f25, %f128, %f24;
	mul.wide.s32 	%rd6, %r82, 4;
$L__BB2_38:
	setp.lt.s32 	%p42, %r4, 1;
	mov.f32 	%f247, 0f00000000;
	@%p42 bra 	$L__BB2_52;
	setp.lt.s32 	%p43, %r4, 7681;
	mov.f32 	%f247, 0f00000000;
	mov.b32 	%r206, 0;
	@%p43 bra 	$L__BB2_42;
	add.s32 	%r203, %r63, %r189;
	mov.f32 	%f247, 0f00000000;
	mov.u32 	%r202, %r65;
	mov.u32 	%r204, %r62;
$L__BB2_41:
	.pragma "nounroll";
	mul.wide.s32 	%rd24, %r203, 4;
	add.s64 	%rd25, %rd3, %rd24;
	ld.global.nc.f32 	%f133, [%rd25];
	ld.shared.f32 	%f134, [%r202+-32];
	fma.rn.f32 	%f135, %f133, %f134, %f247;
	mul.wide.s32 	%rd26, %r82, 4;
	add.s64 	%rd27, %rd25, %rd26;
	ld.global.nc.f32 	%f136, [%rd27];
	ld.shared.f32 	%f137, [%r202+-28];
	fma.rn.f32 	%f138, %f136, %f137, %f135;
	add.s64 	%rd28, %rd27, %rd26;
	ld.global.nc.f32 	%f139, [%rd28];
	ld.shared.f32 	%f140, [%r202+-24];
	fma.rn.f32 	%f141, %f139, %f140, %f138;
	add.s64 	%rd29, %rd28, %rd26;
	ld.global.nc.f32 	%f142, [%rd29];
	ld.shared.f32 	%f143, [%r202+-20];
	fma.rn.f32 	%f144, %f142, %f143, %f141;
	add.s64 	%rd30, %rd29, %rd26;
	ld.global.nc.f32 	%f145, [%rd30];
	ld.shared.f32 	%f146, [%r202+-16];
	fma.rn.f32 	%f147, %f145, %f146, %f144;
	add.s64 	%rd31, %rd30, %rd26;
	ld.global.nc.f32 	%f148, [%rd31];
	ld.shared.f32 	%f149, [%r202+-12];
	fma.rn.f32 	%f150, %f148, %f149, %f147;
	add.s64 	%rd32, %rd31, %rd26;
	ld.global.nc.f32 	%f151, [%rd32];
	ld.shared.f32 	%f152, [%r202+-8];
	fma.rn.f32 	%f153, %f151, %f152, %f150;
	add.s64 	%rd33, %rd32, %rd26;
	ld.global.nc.f32 	%f154, [%rd33];
	ld.shared.f32 	%f155, [%r202+-4];
	fma.rn.f32 	%f156, %f154, %f155, %f153;
	add.s64 	%rd34, %rd33, %rd26;
	ld.global.nc.f32 	%f157, [%rd34];
	ld.shared.f32 	%f158, [%r202];
	fma.rn.f32 	%f159, %f157, %f158, %f156;
	add.s64 	%rd35, %rd34, %rd26;
	ld.global.nc.f32 	%f160, [%rd35];
	ld.shared.f32 	%f161, [%r202+4];
	fma.rn.f32 	%f162, %f160, %f161, %f159;
	add.s64 	%rd36, %rd35, %rd26;
	ld.global.nc.f32 	%f163, [%rd36];
	ld.shared.f32 	%f164, [%r202+8];
	fma.rn.f32 	%f165, %f163, %f164, %f162;
	add.s64 	%rd37, %rd36, %rd26;
	ld.global.nc.f32 	%f166, [%rd37];
	ld.shared.f32 	%f167, [%r202+12];
	fma.rn.f32 	%f168, %f166, %f167, %f165;
	add.s64 	%rd38, %rd37, %rd26;
	ld.global.nc.f32 	%f169, [%rd38];
	ld.shared.f32 	%f170, [%r202+16];
	fma.rn.f32 	%f171, %f169, %f170, %f168;
	add.s64 	%rd39, %rd38, %rd26;
	ld.global.nc.f32 	%f172, [%rd39];
	ld.shared.f32 	%f173, [%r202+20];
	fma.rn.f32 	%f174, %f172, %f173, %f171;
	add.s64 	%rd40, %rd39, %rd26;
	ld.global.nc.f32 	%f175, [%rd40];
	ld.shared.f32 	%f176, [%r202+24];
	fma.rn.f32 	%f177, %f175, %f176, %f174;
	add.s64 	%rd41, %rd40, %rd26;
	ld.global.nc.f32 	%f178, [%rd41];
	ld.shared.f32 	%f179, [%r202+28];
	fma.rn.f32 	%f247, %f178, %f179, %f177;
	add.s32 	%r204, %r204, 16;
	add.s32 	%r203, %r203, %r64;
	add.s32 	%r202, %r202, 64;
	setp.ne.s32 	%p44, %r204, 0;
	mov.u32 	%r206, %r60;
	@%p44 bra 	$L__BB2_41;
$L__BB2_42:
	setp.eq.s32 	%p45, %r56, 0;
	@%p45 bra 	$L__BB2_52;
	setp.lt.u32 	%p46, %r57, 7;
	@%p46 bra 	$L__BB2_45;
	add.s32 	%r166, %r30, %r206;
	mad.lo.s32 	%r167, %r166, %r82, %r189;
	mul.wide.s32 	%rd42, %r167, 4;
	add.s64 	%rd43, %rd3, %rd42;
	ld.global.nc.f32 	%f181, [%rd43];
	shl.b32 	%r168, %r206, 2;
	add.s32 	%r169, %r40, %r168;
	ld.shared.f32 	%f182, [%r169];
	fma.rn.f32 	%f183, %f181, %f182, %f247;
	mul.wide.s32 	%rd44, %r82, 4;
	add.s64 	%rd45, %rd43, %rd44;
	ld.global.nc.f32 	%f184, [%rd45];
	ld.shared.f32 	%f185, [%r169+4];
	fma.rn.f32 	%f186, %f184, %f185, %f183;
	add.s64 	%rd46, %rd45, %rd44;
	ld.global.nc.f32 	%f187, [%rd46];
	ld.shared.f32 	%f188, [%r169+8];
	fma.rn.f32 	%f189, %f187, %f188, %f186;
	add.s64 	%rd47, %rd46, %rd44;
	ld.global.nc.f32 	%f190, [%rd47];
	ld.shared.f32 	%f191, [%r169+12];
	fma.rn.f32 	%f192, %f190, %f191, %f189;
	add.s64 	%rd48, %rd47, %rd44;
	ld.global.nc.f32 	%f193, [%rd48];
	ld.shared.f32 	%f194, [%r169+16];
	fma.rn.f32 	%f195, %f193, %f194, %f192;
	add.s64 	%rd49, %rd48, %rd44;
	ld.global.nc.f32 	%f196, [%rd49];
	ld.shared.f32 	%f197, [%r169+20];
	fma.rn.f32 	%f198, %f196, %f197, %f195;
	add.s64 	%rd50, %rd49, %rd44;
	ld.global.nc.f32 	%f199, [%rd50];
	ld.shared.f32 	%f200, [%r169+24];
	fma.rn.f32 	%f201, %f199, %f200, %f198;
	add.s64 	%rd51, %rd50, %rd44;
	ld.global.nc.f32 	%f202, [%rd51];
	ld.shared.f32 	%f203, [%r169+28];
	fma.rn.f32 	%f247, %f202, %f203, %f201;
	add.s32 	%r206, %r206, 8;
$L__BB2_45:
	setp.eq.s32 	%p47, %r58, 0;
	@%p47 bra 	$L__BB2_52;
	setp.lt.u32 	%p48, %r59, 3;
	@%p48 bra 	$L__BB2_48;
	add.s32 	%r170, %r30, %r206;
	mad.lo.s32 	%r171, %r170, %r82, %r189;
	mul.wide.s32 	%rd52, %r171, 4;
	add.s64 	%rd53, %rd3, %rd52;
	ld.global.nc.f32 	%f205, [%rd53];
	shl.b32 	%r172, %r206, 2;
	add.s32 	%r173, %r40, %r172;
	ld.shared.f32 	%f206, [%r173];
	fma.rn.f32 	%f207, %f205, %f206, %f247;
	add.s64 	%rd55, %rd53, %rd6;
	ld.global.nc.f32 	%f208, [%rd55];
	ld.shared.f32 	%f209, [%r173+4];
	fma.rn.f32 	%f210, %f208, %f209, %f207;
	add.s64 	%rd56, %rd55, %rd6;
	ld.global.nc.f32 	%f211, [%rd56];
	ld.shared.f32 	%f212, [%r173+8];
	fma.rn.f32 	%f213, %f211, %f212, %f210;
	add.s64 	%rd57, %rd56, %rd6;
	ld.global.nc.f32 	%f214, [%rd57];
	ld.shared.f32 	%f215, [%r173+12];
	fma.rn.f32 	%f247, %f214, %f215, %f213;
	add.s32 	%r206, %r206, 4;
$L__BB2_48:
	setp.eq.s32 	%p49, %r61, 0;
	@%p49 bra 	$L__BB2_52;
	setp.eq.s32 	%p50, %r61, 1;
	add.s32 	%r174, %r30, %r206;
	mad.lo.s32 	%r175, %r174, %r82, %r189;
	mul.wide.s32 	%rd58, %r175, 4;
	add.s64 	%rd5, %rd3, %rd58;
	ld.global.nc.f32 	%f216, [%rd5];
	shl.b32 	%r176, %r206, 2;
	add.s32 	%r79, %r40, %r176;
	ld.shared.f32 	%f217, [%r79];
	fma.rn.f32 	%f247, %f216, %f217, %f247;
	@%p50 bra 	$L__BB2_52;
	setp.eq.s32 	%p51, %r61, 2;
	add.s64 	%rd7, %rd5, %rd6;
	ld.global.nc.f32 	%f218, [%rd7];
	ld.shared.f32 	%f219, [%r79+4];
	fma.rn.f32 	%f247, %f218, %f219, %f247;
	@%p51 bra 	$L__BB2_52;
	add.s64 	%rd59, %rd7, %rd6;
	ld.global.nc.f32 	%f220, [%rd59];
	ld.shared.f32 	%f221, [%r79+8];
	fma.rn.f32 	%f247, %f220, %f221, %f247;
$L__BB2_52:
	mul.f32 	%f222, %f25, %f247;
	// begin inline asm
	{  cvt.rn.bf16.f32 %rs1, %f222;}

	// end inline asm
	add.s32 	%r177, %r55, %r189;
	mul.wide.s32 	%rd60, %r177, 2;
	add.s64 	%rd61, %rd4, %rd60;
	st.global.u16 	[%rd61], %rs1;
	add.s32 	%r189, %r189, 128;
	setp.lt.s32 	%p52, %r189, %r82;
	@%p52 bra 	$L__BB2_38;
$L__BB2_53:
	ret;

}
	// .globl	paged_attention_v2_bf16
.visible .entry paged_attention_v2_bf16(
	.param .u64 .ptr .align 1 paged_attention_v2_bf16_param_0,
	.param .u64 .ptr .align 1 paged_attention_v2_bf16_param_1,
	.param .u64 .ptr .align 1 paged_attention_v2_bf16_param_2,
	.param .u64 .ptr .align 1 paged_attention_v2_bf16_param_3,
	.param .u64 .ptr .align 1 paged_attention_v2_bf16_param_4,
	.param .u64 .ptr .align 1 paged_attention_v2_bf16_param_5,
	.param .u64 .ptr .align 1 paged_attention_v2_bf16_param_6,
	.param .u64 .ptr .align 1 paged_attention_v2_bf16_param_7,
	.param .f32 paged_attention_v2_bf16_param_8,
	.param .u32 paged_attention_v2_bf16_param_9,
	.param .u32 paged_attention_v2_bf16_param_10,
	.param .u32 paged_attention_v2_bf16_param_11,
	.param .u32 paged_attention_v2_bf16_param_12,
	.param .u32 paged_attention_v2_bf16_param_13,
	.param .u32 paged_attention_v2_bf16_param_14
)
{
	.reg .pred 	%p<76>;
	.reg .b16 	%rs<52>;
	.reg .b32 	%r<302>;
	.reg .b32 	%f<313>;
	.reg .b64 	%rd<65>;

	ld.param.u64 	%rd10, [paged_attention_v2_bf16_param_3];
	ld.param.u64 	%rd11, [paged_attention_v2_bf16_param_4];
	ld.param.u64 	%rd12, [paged_attention_v2_bf16_param_5];
	ld.param.u64 	%rd13, [paged_attention_v2_bf16_param_6];
	ld.param.u64 	%rd14, [paged_attention_v2_bf16_param_7];
	ld.param.u32 	%r110, [paged_attention_v2_bf16_param_9];
	ld.param.u32 	%r111, [paged_attention_v2_bf16_param_10];
	ld.param.u32 	%r112, [paged_attention_v2_bf16_param_11];
	ld.param.u32 	%r113, [paged_attention_v2_bf16_param_12];
	ld.param.u32 	%r114, [paged_attention_v2_bf16_param_13];
	cvta.to.global.u64 	%rd1, %rd10;
	cvta.to.global.u64 	%rd2, %rd11;
	cvta.to.global.u64 	%rd3, %rd12;
	cvta.to.global.u64 	%rd4, %rd13;
	cvta.to.global.u64 	%rd15, %rd14;
	mov.u32 	%r1, %ctaid.x;
	mov.u32 	%r2, %ctaid.y;
	mov.u32 	%r3, %ctaid.z;
	mov.u32 	%r292, %tid.x;
	mul.wide.u32 	%rd16, %r2, 4;
	add.s64 	%rd17, %rd15, %rd16;
	ld.global.nc.u32 	%r5, [%rd17];
	setp.eq.s32 	%p1, %r5, 0;
	@%p1 bra 	$L__BB3_79;
	shl.b32 	%r6, %r3, 9;
	setp.ge.s32 	%p2, %r6, %r5;
	@%p2 bra 	$L__BB3_79;
	add.s32 	%r116, %r6, 512;
	min.u32 	%r7, %r116, %r5;
	sub.s32 	%r8, %r7, %r6;
	div.s32 	%r117, %r110, %r111;
	div.s32 	%r9, %r1, %r117;
	mul.lo.s32 	%r10, %r113, %r111;
	mul.lo.s32 	%r11, %r10, %r114;
	setp.ge.s32 	%p3, %r292, %r113;
	@%p3 bra 	$L__BB3_9;
	mad.lo.s32 	%r118, %r110, %r2, %r1;
	mul.lo.s32 	%r12, %r118, %r113;
	not.b32 	%r119, %r292;
	add.s32 	%r13, %r113, %r119;
	and.b32  	%r120, %r13, 384;
	setp.eq.s32 	%p4, %r120, 384;
	mov.u32 	%r275, %r292;
	@%p4 bra 	$L__BB3_6;
	shr.u32 	%r122, %r13, 7;
	add.s32 	%r123, %r122, 1;
	and.b32  	%r14, %r123, 3;
	mov.b32 	%r274, 0;
	mov.u32 	%r275, %r292;
$L__BB3_5:
	.pragma "nounroll";
	add.s32 	%r124, %r275, %r12;
	mul.wide.s32 	%rd18, %r124, 2;
	add.s64 	%rd19, %rd1, %rd18;
	ld.global.nc.u16 	%rs1, [%rd19];
	// begin inline asm
	{ cvt.f32.bf16 %f54, %rs1;}

	// end inline asm
	shl.b32 	%r125, %r275, 2;
	mov.u32 	%r126, smem;
	add.s32 	%r127, %r126, %r125;
	st.shared.f32 	[%r127], %f54;
	add.s32 	%r275, %r275, 128;
	add.s32 	%r274, %r274, 1;
	setp.ne.s32 	%p5, %r274, %r14;
	@%p5 bra 	$L__BB3_5;
$L__BB3_6:
	setp.lt.u32 	%p6, %r13, 384;
	@%p6 bra 	$L__BB3_9;
	mov.u32 	%r130, smem;
$L__BB3_8:
	add.s32 	%r128, %r275, %r12;
	mul.wide.s32 	%rd20, %r128, 2;
	add.s64 	%rd21, %rd1, %rd20;
	ld.global.nc.u16 	%rs2, [%rd21];
	// begin inline asm
	{ cvt.f32.bf16 %f55, %rs2;}

	// end inline asm
	shl.b32 	%r129, %r275, 2;
	add.s32 	%r131, %r130, %r129;
	st.shared.f32 	[%r131], %f55;
	ld.global.nc.u16 	%rs3, [%rd21+256];
	// begin inline asm
	{ cvt.f32.bf16 %f56, %rs3;}

	// end inline asm
	st.shared.f32 	[%r131+512], %f56;
	ld.global.nc.u16 	%rs4, [%rd21+512];
	// begin inline asm
	{ cvt.f32.bf16 %f57, %rs4;}

	// end inline asm
	st.shared.f32 	[%r131+1024], %f57;
	ld.global.nc.u16 	%rs5, [%rd21+768];
	// begin inline asm
	{ cvt.f32.bf16 %f58, %rs5;}

	// end inline asm
	st.shared.f32 	[%r131+1536], %f58;
	add.s32 	%r275, %r275, 512;
	setp.lt.s32 	%p7, %r275, %r113;
	@%p7 bra 	$L__BB3_8;
$L__BB3_9:
	shl.b32 	%r132, %r113, 2;
	mov.u32 	%r133, smem;
	add.s32 	%r22, %r133, %r132;
	bar.sync 	0;
	div.s32 	%r23, %r6, %r114;
	add.s32 	%r134, %r114, %r7;
	add.s32 	%r135, %r134, -1;
	div.s32 	%r24, %r135, %r114;
	setp.ge.s32 	%p8, %r23, %r24;
	mov.f32 	%f294, 0fFF7FFFFF;
	@%p8 bra 	$L__BB3_38;
	and.b32  	%r25, %r292, 31;
	not.b32 	%r136, %r292;
	add.s32 	%r26, %r113, %r136;
	shr.u32 	%r137, %r26, 7;
	add.s32 	%r138, %r137, 1;
	and.b32  	%r27, %r138, 15;
	and.b32  	%r28, %r138, 7;
	and.b32  	%r29, %r138, 67108848;
	and.b32  	%r30, %r138, 3;
	mov.f32 	%f294, 0fFF7FFFFF;
	mov.u32 	%r277, %r23;
$L__BB3_11:
	mul.lo.s32 	%r32, %r277, %r114;
	max.s32 	%r278, %r32, %r6;
	add.s32 	%r139, %r32, %r114;
	min.s32 	%r34, %r139, %r7;
	setp.ge.s32 	%p9, %r278, %r34;
	@%p9 bra 	$L__BB3_37;
	mad.lo.s32 	%r140, %r112, %r2, %r277;
	mul.wide.s32 	%rd22, %r140, 4;
	add.s64 	%rd23, %rd4, %rd22;
	ld.global.nc.u32 	%r141, [%rd23];
	mul.lo.s32 	%r142, %r9, %r113;
	mad.lo.s32 	%r35, %r141, %r11, %r142;
$L__BB3_13:
	setp.ge.s32 	%p10, %r292, %r113;
	mov.f32 	%f292, 0f00000000;
	@%p10 bra 	$L__BB3_27;
	setp.lt.u32 	%p11, %r26, 1920;
	sub.s32 	%r143, %r278, %r32;
	mad.lo.s32 	%r37, %r143, %r10, %r35;
	mov.f32 	%f292, 0f00000000;
	mov.u32 	%r281, %r292;
	@%p11 bra 	$L__BB3_17;
	mov.b32 	%r280, 0;
	mov.f32 	%f292, 0f00000000;
	mov.u32 	%r281, %r292;
$L__BB3_16:
	.pragma "nounroll";
	add.s32 	%r145, %r37, %r281;
	shl.b32 	%r146, %r281, 2;
	mov.u32 	%r147, smem;
	add.s32 	%r148, %r147, %r146;
	ld.shared.f32 	%f81, [%r148];
	mul.wide.s32 	%rd24, %r145, 2;
	add.s64 	%rd25, %rd2, %rd24;
	ld.global.nc.u16 	%rs6, [%rd25];
	// begin inline asm
	{ cvt.f32.bf16 %f65, %rs6;}

	// end inline asm
	fma.rn.f32 	%f82, %f81, %f65, %f292;
	ld.shared.f32 	%f83, [%r148+512];
	ld.global.nc.u16 	%rs7, [%rd25+256];
	// begin inline asm
	{ cvt.f32.bf16 %f66, %rs7;}

	// end inline asm
	fma.rn.f32 	%f84, %f83, %f66, %f82;
	ld.shared.f32 	%f85, [%r148+1024];
	ld.global.nc.u16 	%rs8, [%rd25+512];
	// begin inline asm
	{ cvt.f32.bf16 %f67, %rs8;}

	// end inline asm
	fma.rn.f32 	%f86, %f85, %f67, %f84;
	ld.shared.f32 	%f87, [%r148+1536];
	ld.global.nc.u16 	%rs9, [%rd25+768];
	// begin inline asm
	{ cvt.f32.bf16 %f68, %rs9;}

	// end inline asm
	fma.rn.f32 	%f88, %f87, %f68, %f86;
	ld.shared.f32 	%f89, [%r148+2048];
	ld.global.nc.u16 	%rs10, [%rd25+1024];
	// begin inline asm
	{ cvt.f32.bf16 %f69, %rs10;}

	// end inline asm
	fma.rn.f32 	%f90, %f89, %f69, %f88;
	ld.shared.f32 	%f91, [%r148+2560];
	ld.global.nc.u16 	%rs11, [%rd25+1280];
	// begin inline asm
	{ cvt.f32.bf16 %f70, %rs11;}

	// end inline asm
	fma.rn.f32 	%f92, %f91, %f70, %f90;
	ld.shared.f32 	%f93, [%r148+3072];
	ld.global.nc.u16 	%rs12, [%rd25+1536];
	// begin inline asm
	{ cvt.f32.bf16 %f71, %rs12;}

	// end inline asm
	fma.rn.f32 	%f94, %f93, %f71, %f92;
	ld.shared.f32 	%f95, [%r148+3584];
	ld.global.nc.u16 	%rs13, [%rd25+1792];
	// begin inline asm
	{ cvt.f32.bf16 %f72, %rs13;}

	// end inline asm
	fma.rn.f32 	%f96, %f95, %f72, %f94;
	ld.shared.f32 	%f97, [%r148+4096];
	ld.global.nc.u16 	%rs14, [%rd25+2048];
	// begin inline asm
	{ cvt.f32.bf16 %f73, %rs14;}

	// end inline asm
	fma.rn.f32 	%f98, %f97, %f73, %f96;
	ld.shared.f32 	%f99, [%r148+4608];
	ld.global.nc.u16 	%rs15, [%rd25+2304];
	// begin inline asm
	{ cvt.f32.bf16 %f74, %rs15;}

	// end inline asm
	fma.rn.f32 	%f100, %f99, %f74, %f98;
	ld.shared.f32 	%f101, [%r148+5120];
	ld.global.nc.u16 	%rs16, [%rd25+2560];
	// begin inline asm
	{ cvt.f32.bf16 %f75, %rs16;}

	// end inline asm
	fma.rn.f32 	%f102, %f101, %f75, %f100;
	ld.shared.f32 	%f103, [%r148+5632];
	ld.global.nc.u16 	%rs17, [%rd25+2816];
	// begin inline asm
	{ cvt.f32.bf16 %f76, %rs17;}

	// end inline asm
	fma.rn.f32 	%f104, %f103, %f76, %f102;
	ld.shared.f32 	%f105, [%r148+6144];
	ld.global.nc.u16 	%rs18, [%rd25+3072];
	// begin inline asm
	{ cvt.f32.bf16 %f77, %rs18;}

	// end inline asm
	fma.rn.f32 	%f106, %f105, %f77, %f104;
	ld.shared.f32 	%f107, [%r148+6656];
	ld.global.nc.u16 	%rs19, [%rd25+3328];
	// begin inline asm
	{ cvt.f32.bf16 %f78, %rs19;}

	// end inline asm
	fma.rn.f32 	%f108, %f107, %f78, %f106;
	ld.shared.f32 	%f109, [%r148+7168];
	ld.global.nc.u16 	%rs20, [%rd25+3584];
	// begin inline asm
	{ cvt.f32.bf16 %f79, %rs20;}

	// end inline asm
	fma.rn.f32 	%f110, %f109, %f79, %f108;
	ld.shared.f32 	%f111, [%r148+7680];
	ld.global.nc.u16 	%rs21, [%rd25+3840];
	// begin inline asm
	{ cvt.f32.bf16 %f80, %rs21;}

	// end inline asm
	fma.rn.f32 	%f292, %f111, %f80, %f110;
	add.s32 	%r281, %r281, 2048;
	add.s32 	%r280, %r280, 16;
	setp.ne.s32 	%p12, %r280, %r29;
	@%p12 bra 	$L__BB3_16;
$L__BB3_17:
	setp.eq.s32 	%p13, %r27, 0;
	@%p13 bra 	$L__BB3_27;
	add.s32 	%r149, %r27, -1;
	setp.lt.u32 	%p14, %r149, 7;
	@%p14 bra 	$L__BB3_20;
	add.s32 	%r150, %r37, %r281;
	shl.b32 	%r151, %r281, 2;
	mov.u32 	%r152, smem;
	add.s32 	%r153, %r152, %r151;
	ld.shared.f32 	%f121, [%r153];
	mul.wide.s32 	%rd26, %r150, 2;
	add.s64 	%rd27, %rd2, %rd26;
	ld.global.nc.u16 	%rs22, [%rd27];
	// begin inline asm
	{ cvt.f32.bf16 %f113, %rs22;}

	// end inline asm
	fma.rn.f32 	%f122, %f121, %f113, %f292;
	ld.shared.f32 	%f123, [%r153+512];
	ld.global.nc.u16 	%rs23, [%rd27+256];
	// begin inline asm
	{ cvt.f32.bf16 %f114, %rs23;}

	// end inline asm
	fma.rn.f32 	%f124, %f123, %f114, %f122;
	ld.shared.f32 	%f125, [%r153+1024];
	ld.global.nc.u16 	%rs24, [%rd27+512];
	// begin inline asm
	{ cvt.f32.bf16 %f115, %rs24;}

	// end inline asm
	fma.rn.f32 	%f126, %f125, %f115, %f124;
	ld.shared.f32 	%f127, [%r153+1536];
	ld.global.nc.u16 	%rs25, [%rd27+768];
	// begin inline asm
	{ cvt.f32.bf16 %f116, %rs25;}

	// end inline asm
	fma.rn.f32 	%f128, %f127, %f116, %f126;
	ld.shared.f32 	%f129, [%r153+2048];
	ld.global.nc.u16 	%rs26, [%rd27+1024];
	// begin inline asm
	{ cvt.f32.bf16 %f117, %rs26;}

	// end inline asm
	fma.rn.f32 	%f130, %f129, %f117, %f128;
	ld.shared.f32 	%f131, [%r153+2560];
	ld.global.nc.u16 	%rs27, [%rd27+1280];
	// begin inline asm
	{ cvt.f32.bf16 %f118, %rs27;}

	// end inline asm
	fma.rn.f32 	%f132, %f131, %f118, %f130;
	ld.shared.f32 	%f133, [%r153+3072];
	ld.global.nc.u16 	%rs28, [%rd27+1536];
	// begin inline asm
	{ cvt.f32.bf16 %f119, %rs28;}

	// end inline asm
	fma.rn.f32 	%f134, %f133, %f119, %f132;
	ld.shared.f32 	%f135, [%r153+3584];
	ld.global.nc.u16 	%rs29, [%rd27+1792];
	// begin inline asm
	{ cvt.f32.bf16 %f120, %rs29;}

	// end inline asm
	fma.rn.f32 	%f292, %f135, %f120, %f134;
	add.s32 	%r281, %r281, 1024;
$L__BB3_20:
	setp.eq.s32 	%p15, %r28, 0;
	@%p15 bra 	$L__BB3_27;
	add.s32 	%r154, %r28, -1;
	setp.lt.u32 	%p16, %r154, 3;
	@%p16 bra 	$L__BB3_23;
	add.s32 	%r155, %r37, %r281;
	shl.b32 	%r156, %r281, 2;
	mov.u32 	%r157, smem;
	add.s32 	%r158, %r157, %r156;
	ld.shared.f32 	%f141, [%r158];
	mul.wide.s32 	%rd28, %r155, 2;
	add.s64 	%rd29, %rd2, %rd28;
	ld.global.nc.u16 	%rs30, [%rd29];
	// begin inline asm
	{ cvt.f32.bf16 %f137, %rs30;}

	// end inline asm
	fma.rn.f32 	%f142, %f141, %f137, %f292;
	ld.shared.f32 	%f143, [%r158+512];
	ld.global.nc.u16 	%rs31, [%rd29+256];
	// begin inline asm
	{ cvt.f32.bf16 %f138, %rs31;}

	// end inline asm
	fma.rn.f32 	%f144, %f143, %f138, %f142;
	ld.shared.f32 	%f145, [%r158+1024];
	ld.global.nc.u16 	%rs32, [%rd29+512];
	// begin inline asm
	{ cvt.f32.bf16 %f139, %rs32;}

	// end inline asm
	fma.rn.f32 	%f146, %f145, %f139, %f144;
	ld.shared.f32 	%f147, [%r158+1536];
	ld.global.nc.u16 	%rs33, [%rd29+768];
	// begin inline asm
	{ cvt.f32.bf16 %f140, %rs33;}

	// end inline asm
	fma.rn.f32 	%f292, %f147, %f140, %f146;
	add.s32 	%r281, %r281, 512;
$L__BB3_23:
	setp.eq.s32 	%p17, %r30, 0;
	@%p17 bra 	$L__BB3_27;
	setp.eq.s32 	%p18, %r30, 1;
	add.s32 	%r159, %r37, %r281;
	shl.b32 	%r160, %r281, 2;
	mov.u32 	%r161, smem;
	add.s32 	%r47, %r161, %r160;
	ld.shared.f32 	%f149, [%r47];
	mul.wide.s32 	%rd30, %r159, 2;
	add.s64 	%rd5, %rd2, %rd30;
	ld.global.nc.u16 	%rs34, [%rd5];
	// begin inline asm
	{ cvt.f32.bf16 %f148, %rs34;}

	// end inline asm
	fma.rn.f32 	%f292, %f149, %f148, %f292;
	@%p18 bra 	$L__BB3_27;
	setp.eq.s32 	%p19, %r30, 2;
	ld.shared.f32 	%f151, [%r47+512];
	ld.global.nc.u16 	%rs35, [%rd5+256];
	// begin inline asm
	{ cvt.f32.bf16 %f150, %rs35;}

	// end inline asm
	fma.rn.f32 	%f292, %f151, %f150, %f292;
	@%p19 bra 	$L__BB3_27;
	ld.shared.f32 	%f153, [%r47+1024];
	ld.global.nc.u16 	%rs36, [%rd5+512];
	// begin inline asm
	{ cvt.f32.bf16 %f152, %rs36;}

	// end inline asm
	fma.rn.f32 	%f292, %f153, %f152, %f292;
$L__BB3_27:
	setp.ne.s32 	%p20, %r25, 0;
	mov.b32 	%r162, %f292;
	shfl.sync.bfly.b32	%r163|%p21, %r162, 16, 31, -1;
	mov.b32 	%f154, %r163;
	add.f32 	%f155, %f292, %f154;
	mov.b32 	%r164, %f155;
	shfl.sync.bfly.b32	%r165|%p22, %r164, 8, 31, -1;
	mov.b32 	%f156, %r165;
	add.f32 	%f157, %f155, %f156;
	mov.b32 	%r166, %f157;
	shfl.sync.bfly.b32	%r167|%p23, %r166, 4, 31, -1;
	mov.b32 	%f158, %r167;
	add.f32 	%f159, %f157, %f158;
	mov.b32 	%r168, %f159;
	shfl.sync.bfly.b32	%r169|%p24, %r168, 2, 31, -1;
	mov.b32 	%f160, %r169;
	add.f32 	%f161, %f159, %f160;
	mov.b32 	%r170, %f161;
	shfl.sync.bfly.b32	%r171|%p25, %r170, 1, 31, -1;
	mov.b32 	%f162, %r171;
	add.f32 	%f17, %f161, %f162;
	@%p20 bra 	$L__BB3_29;
	shr.u32 	%r172, %r292, 3;
	add.s32 	%r173, %r22, %r172;
	st.shared.f32 	[%r173], %f17;
$L__BB3_29:
	setp.gt.u32 	%p26, %r292, 31;
	bar.sync 	0;
	@%p26 bra 	$L__BB3_34;
	setp.gt.u32 	%p27, %r25, 3;
	mov.f32 	%f293, 0f00000000;
	@%p27 bra 	$L__BB3_32;
	shl.b32 	%r174, %r25, 2;
	add.s32 	%r175, %r22, %r174;
	ld.shared.f32 	%f293, [%r175];
$L__BB3_32:
	mov.b32 	%r176, %f293;
	shfl.sync.bfly.b32	%r177|%p29, %r176, 16, 31, -1;
	mov.b32 	%f164, %r177;
	add.f32 	%f165, %f293, %f164;
	mov.b32 	%r178, %f165;
	shfl.sync.bfly.b32	%r179|%p30, %r178, 8, 31, -1;
	mov.b32 	%f166, %r179;
	add.f32 	%f167, %f165, %f166;
	mov.b32 	%r180, %f167;
	shfl.sync.bfly.b32	%r181|%p31, %r180, 4, 31, -1;
	mov.b32 	%f168, %r181;
	add.f32 	%f169, %f167, %f168;
	mov.b32 	%r182, %f169;
	shfl.sync.bfly.b32	%r183|%p32, %r182, 2, 31, -1;
	mov.b32 	%f170, %r183;
	add.f32 	%f171, %f169, %f170;
	mov.b32 	%r184, %f171;
	shfl.sync.bfly.b32	%r185|%p33, %r184, 1, 31, -1;
	mov.b32 	%f172, %r185;
	add.f32 	%f20, %f171, %f172;
	@%p20 bra 	$L__BB3_34;
	st.shared.f32 	[%r22], %f20;
$L__BB3_34:
	setp.ne.s32 	%p34, %r292, 0;
	bar.sync 	0;
	@%p34 bra 	$L__BB3_36;
	ld.param.f32 	%f282, [paged_attention_v2_bf16_param_8];
	ld.shared.f32 	%f173, [%r22];
	sub.s32 	%r186, %r278, %r6;
	sub.s32 	%r187, %r278, %r5;
	add.s32 	%r188, %r187, 1;
	cvt.rn.f32.s32 	%f174, %r188;
	mov.f32 	%f175, 0f00000000;
	copysign.f32 	%f176, %f174, %f175;
	fma.rn.f32 	%f177, %f282, %f173, %f176;
	shl.b32 	%r189, %r186, 2;
	add.s32 	%r190, %r22, %r189;
	st.shared.f32 	[%r190+16], %f177;
	max.f32 	%f294, %f294, %f177;
$L__BB3_36:
	bar.sync 	0;
	add.s32 	%r278, %r278, 1;
	setp.lt.s32 	%p35, %r278, %r34;
	@%p35 bra 	$L__BB3_13;
$L__BB3_37:
	add.s32 	%r277, %r277, 1;
	setp.ne.s32 	%p36, %r277, %r24;
	@%p36 bra 	$L__BB3_11;
$L__BB3_38:
	setp.ne.s32 	%p37, %r292, 0;
	@%p37 bra 	$L__BB3_40;
	st.shared.f32 	[%r22], %f294;
$L__BB3_40:
	bar.sync 	0;
	ld.shared.f32 	%f25, [%r22];
	setp.ge.s32 	%p38, %r292, %r8;
	mov.f32 	%f301, 0f00000000;
	@%p38 bra 	$L__BB3_46;
	not.b32 	%r191, %r292;
	add.s32 	%r50, %r7, %r191;
	and.b32  	%r192, %r50, 384;
	setp.eq.s32 	%p39, %r192, 384;
	mov.f32 	%f301, 0f00000000;
	mov.u32 	%r286, %r292;
	@%p39 bra 	$L__BB3_44;
	shr.u32 	%r194, %r50, 7;
	add.s32 	%r195, %r194, 1;
	and.b32  	%r51, %r195, 3;
	mov.b32 	%r285, 0;
	mov.f32 	%f301, 0f00000000;
	mov.u32 	%r286, %r292;
$L__BB3_43:
	.pragma "nounroll";
	shl.b32 	%r196, %r286, 2;
	add.s32 	%r197, %r22, %r196;
	ld.shared.f32 	%f182, [%r197+16];
	sub.f32 	%f183, %f182, %f25;
	mul.f32 	%f184, %f183, 0f3FB8AA3B;
	ex2.approx.f32 	%f185, %f184;
	st.shared.f32 	[%r197+16], %f185;
	add.f32 	%f301, %f301, %f185;
	add.s32 	%r286, %r286, 128;
	add.s32 	%r285, %r285, 1;
	setp.ne.s32 	%p40, %r285, %r51;
	@%p40 bra 	$L__BB3_43;
$L__BB3_44:
	sub.s32 	%r198, %r50, %r6;
	setp.lt.u32 	%p41, %r198, 384;
	@%p41 bra 	$L__BB3_46;
$L__BB3_45:
	shl.b32 	%r199, %r286, 2;
	add.s32 	%r200, %r22, %r199;
	ld.shared.f32 	%f186, [%r200+16];
	sub.f32 	%f187, %f186, %f25;
	mul.f32 	%f188, %f187, 0f3FB8AA3B;
	ex2.approx.f32 	%f189, %f188;
	st.shared.f32 	[%r200+16], %f189;
	add.f32 	%f190, %f301, %f189;
	ld.shared.f32 	%f191, [%r200+528];
	sub.f32 	%f192, %f191, %f25;
	mul.f32 	%f193, %f192, 0f3FB8AA3B;
	ex2.approx.f32 	%f194, %f193;
	st.shared.f32 	[%r200+528], %f194;
	add.f32 	%f195, %f190, %f194;
	ld.shared.f32 	%f196, [%r200+1040];
	sub.f32 	%f197, %f196, %f25;
	mul.f32 	%f198, %f197, 0f3FB8AA3B;
	ex2.approx.f32 	%f199, %f198;
	st.shared.f32 	[%r200+1040], %f199;
	add.f32 	%f200, %f195, %f199;
	ld.shared.f32 	%f201, [%r200+1552];
	sub.f32 	%f202, %f201, %f25;
	mul.f32 	%f203, %f202, 0f3FB8AA3B;
	ex2.approx.f32 	%f204, %f203;
	st.shared.f32 	[%r200+1552], %f204;
	add.f32 	%f301, %f200, %f204;
	add.s32 	%r286, %r286, 512;
	setp.lt.s32 	%p42, %r286, %r8;
	@%p42 bra 	$L__BB3_45;
$L__BB3_46:
	bar.sync 	0;
	and.b32  	%r59, %r292, 31;
	mov.b32 	%r201, %f301;
	shfl.sync.bfly.b32	%r202|%p43, %r201, 16, 31, -1;
	mov.b32 	%f205, %r202;
	add.f32 	%f206, %f301, %f205;
	mov.b32 	%r203, %f206;
	shfl.sync.bfly.b32	%r204|%p44, %r203, 8, 31, -1;
	mov.b32 	%f207, %r204;
	add.f32 	%f208, %f206, %f207;
	mov.b32 	%r205, %f208;
	shfl.sync.bfly.b32	%r206|%p45, %r205, 4, 31, -1;
	mov.b32 	%f209, %r206;
	add.f32 	%f210, %f208, %f209;
	mov.b32 	%r207, %f210;
	shfl.sync.bfly.b32	%r208|%p46, %r207, 2, 31, -1;
	mov.b32 	%f211, %r208;
	add.f32 	%f212, %f210, %f211;
	mov.b32 	%r209, %f212;
	shfl.sync.bfly.b32	%r210|%p47, %r209, 1, 31, -1;
	mov.b32 	%f213, %r210;
	add.f32 	%f33, %f212, %f213;
	setp.ne.s32 	%p48, %r59, 0;
	@%p48 bra 	$L__BB3_48;
	shr.u32 	%r211, %r292, 3;
	add.s32 	%r212, %r22, %r211;
	st.shared.f32 	[%r212], %f33;
$L__BB3_48:
	bar.sync 	0;
	setp.gt.u32 	%p49, %r292, 31;
	@%p49 bra 	$L__BB3_53;
	setp.gt.u32 	%p50, %r59, 3;
	mov.f32 	%f302, 0f00000000;
	@%p50 bra 	$L__BB3_51;
	shl.b32 	%r213, %r59, 2;
	add.s32 	%r214, %r22, %r213;
	ld.shared.f32 	%f302, [%r214];
$L__BB3_51:
	setp.ne.s32 	%p51, %r59, 0;
	mov.b32 	%r215, %f302;
	shfl.sync.bfly.b32	%r216|%p52, %r215, 16, 31, -1;
	mov.b32 	%f215, %r216;
	add.f32 	%f216, %f302, %f215;
	mov.b32 	%r217, %f216;
	shfl.sync.bfly.b32	%r218|%p53, %r217, 8, 31, -1;
	mov.b32 	%f217, %r218;
	add.f32 	%f218, %f216, %f217;
	mov.b32 	%r219, %f218;
	shfl.sync.bfly.b32	%r220|%p54, %r219, 4, 31, -1;
	mov.b32 	%f219, %r220;
	add.f32 	%f220, %f218, %f219;
	mov.b32 	%r221, %f220;
	shfl.sync.bfly.b32	%r222|%p55, %r221, 2, 31, -1;
	mov.b32 	%f221, %r222;
	add.f32 	%f222, %f220, %f221;
	mov.b32 	%r223, %f222;
	shfl.sync.bfly.b32	%r224|%p56, %r223, 1, 31, -1;
	mov.b32 	%f223, %r224;
	add.f32 	%f36, %f222, %f223;
	@%p51 bra 	$L__BB3_53;
	st.shared.f32 	[%r22], %f36;
$L__BB3_53:
	ld.param.u32 	%r272, [paged_attention_v2_bf16_param_14];
	setp.ne.s32 	%p57, %r292, 0;
	bar.sync 	0;
	ld.shared.f32 	%f37, [%r22];
	mul.lo.s32 	%r225, %r110, %r2;
	mad.lo.s32 	%r226, %r272, %r1, %r3;
	mad.lo.s32 	%r60, %r225, %r272, %r226;
	@%p57 bra 	$L__BB3_55;
	ld.param.u64 	%rd64, [paged_attention_v2_bf16_param_2];
	ld.param.u64 	%rd63, [paged_attention_v2_bf16_param_1];
	cvta.to.global.u64 	%rd31, %rd64;
	mul.wide.s32 	%rd32, %r60, 4;
	add.s64 	%rd33, %rd31, %rd32;
	st.global.f32 	[%rd33], %f25;
	cvta.to.global.u64 	%rd34, %rd63;
	add.s64 	%rd35, %rd34, %rd32;
	st.global.f32 	[%rd35], %f37;
$L__BB3_55:
	setp.ge.s32 	%p58, %r292, %r8;
	add.f32 	%f224, %f37, 0f358637BD;
	mov.f32 	%f225, 0f3F800000;
	div.approx.f32 	%f38, %f225, %f224;
	@%p58 bra 	$L__BB3_61;
	not.b32 	%r227, %r292;
	add.s32 	%r61, %r7, %r227;
	and.b32  	%r228, %r61, 384;
	setp.eq.s32 	%p59, %r228, 384;
	mov.u32 	%r290, %r292;
	@%p59 bra 	$L__BB3_59;
	shr.u32 	%r230, %r61, 7;
	add.s32 	%r231, %r230, 1;
	and.b32  	%r62, %r231, 3;
	mov.b32 	%r289, 0;
	mov.u32 	%r290, %r292;
$L__BB3_58:
	.pragma "nounroll";
	shl.b32 	%r232, %r290, 2;
	add.s32 	%r233, %r22, %r232;
	ld.shared.f32 	%f226, [%r233+16];
	mul.f32 	%f227, %f38, %f226;
	st.shared.f32 	[%r233+16], %f227;
	add.s32 	%r290, %r290, 128;
	add.s32 	%r289, %r289, 1;
	setp.ne.s32 	%p60, %r289, %r62;
	@%p60 bra 	$L__BB3_58;
$L__BB3_59:
	sub.s32 	%r234, %r61, %r6;
	setp.lt.u32 	%p61, %r234, 384;
	@%p61 bra 	$L__BB3_61;
$L__BB3_60:
	shl.b32 	%r235, %r290, 2;
	add.s32 	%r236, %r22, %r235;
	ld.shared.f32 	%f228, [%r236+16];
	mul.f32 	%f229, %f38, %f228;
	st.shared.f32 	[%r236+16], %f229;
	ld.shared.f32 	%f230, [%r236+528];
	mul.f32 	%f231, %f38, %f230;
	st.shared.f32 	[%r236+528], %f231;
	ld.shared.f32 	%f232, [%r236+1040];
	mul.f32 	%f233, %f38, %f232;
	st.shared.f32 	[%r236+1040], %f233;
	ld.shared.f32 	%f234, [%r236+1552];
	mul.f32 	%f235, %f38, %f234;
	st.shared.f32 	[%r236+1552], %f235;
	add.s32 	%r290, %r290, 512;
	setp.lt.s32 	%p62, %r290, %r8;
	@%p62 bra 	$L__BB3_60;
$L__BB3_61:
	setp.ge.s32 	%p63, %r292, %r113;
	bar.sync 	0;
	@%p63 bra 	$L__BB3_79;
	ld.param.u64 	%rd62, [paged_attention_v2_bf16_param_0];
	mul.lo.s32 	%r70, %r112, %r2;
	mul.lo.s32 	%r71, %r9, %r113;
	mul.lo.s32 	%r72, %r60, %r113;
	add.s32 	%r73, %r23, 1;
	mul.lo.s32 	%r75, %r114, %r23;
	add.s32 	%r74, %r75, %r114;
	shl.b32 	%r76, %r10, 3;
	shl.b32 	%r237, %r113, 2;
	shl.b32 	%r238, %r3, 11;
	sub.s32 	%r239, %r237, %r238;
	mov.u32 	%r240, smem;
	add.s32 	%r241, %r239, %r240;
	add.s32 	%r77, %r241, 24;
	cvta.to.global.u64 	%rd6, %rd62;
	mul.wide.s32 	%rd56, %r10, 2;
$L__BB3_63:
	setp.ge.s32 	%p64, %r23, %r24;
	mov.f32 	%f311, 0f00000000;
	@%p64 bra 	$L__BB3_78;
	add.s32 	%r79, %r292, %r71;
	mov.f32 	%f311, 0f00000000;
	mov.b32 	%r293, 0;
	mov.u32 	%r294, %r23;
$L__BB3_65:
	mul.lo.s32 	%r243, %r114, %r293;
	add.s32 	%r244, %r74, %r243;
	min.s32 	%r82, %r7, %r244;
	add.s32 	%r245, %r75, %r243;
	max.s32 	%r83, %r245, %r6;
	sub.s32 	%r84, %r82, %r83;
	and.b32  	%r85, %r84, 3;
	and.b32  	%r86, %r84, 7;
	mul.lo.s32 	%r87, %r294, %r114;
	max.s32 	%r299, %r87, %r6;
	add.s32 	%r246, %r87, %r114;
	min.s32 	%r247, %r246, %r7;
	setp.ge.s32 	%p65, %r299, %r247;
	@%p65 bra 	$L__BB3_77;
	add.s32 	%r248, %r294, %r70;
	mul.wide.s32 	%rd36, %r248, 4;
	add.s64 	%rd37, %rd4, %rd36;
	ld.global.nc.u32 	%r89, [%rd37];
	mad.lo.s32 	%r90, %r89, %r11, %r79;
	sub.s32 	%r249, %r83, %r82;
	setp.gt.u32 	%p66, %r249, -8;
	@%p66 bra 	$L__BB3_69;
	and.b32  	%r250, %r84, -8;
	neg.s32 	%r297, %r250;
	sub.s32 	%r251, %r89, %r294;
	mad.lo.s32 	%r252, %r114, %r251, %r299;
	mad.lo.s32 	%r253, %r111, %r252, %r9;
	mad.lo.s32 	%r296, %r113, %r253, %r292;
	shl.b32 	%r254, %r299, 2;
	add.s32 	%r295, %r77, %r254;
$L__BB3_68:
	.pragma "nounroll";
	ld.shared.f32 	%f247, [%r295+-8];
	mul.wide.s32 	%rd38, %r296, 2;
	add.s64 	%rd39, %rd3, %rd38;
	ld.global.nc.u16 	%rs37, [%rd39];
	// begin inline asm
	{ cvt.f32.bf16 %f239, %rs37;}

	// end inline asm
	fma.rn.f32 	%f248, %f247, %f239, %f311;
	ld.shared.f32 	%f249, [%r295+-4];
	add.s64 	%rd41, %rd39, %rd56;
	ld.global.nc.u16 	%rs38, [%rd41];
	// begin inline asm
	{ cvt.f32.bf16 %f240, %rs38;}

	// end inline asm
	fma.rn.f32 	%f250, %f249, %f240, %f248;
	ld.shared.f32 	%f251, [%r295];
	add.s64 	%rd42, %rd41, %rd56;
	ld.global.nc.u16 	%rs39, [%rd42];
	// begin inline asm
	{ cvt.f32.bf16 %f241, %rs39;}

	// end inline asm
	fma.rn.f32 	%f252, %f251, %f241, %f250;
	ld.shared.f32 	%f253, [%r295+4];
	add.s64 	%rd43, %rd42, %rd56;
	ld.global.nc.u16 	%rs40, [%rd43];
	// begin inline asm
	{ cvt.f32.bf16 %f242, %rs40;}

	// end inline asm
	fma.rn.f32 	%f254, %f253, %f242, %f252;
	ld.shared.f32 	%f255, [%r295+8];
	add.s64 	%rd44, %rd43, %rd56;
	ld.global.nc.u16 	%rs41, [%rd44];
	// begin inline asm
	{ cvt.f32.bf16 %f243, %rs41;}

	// end inline asm
	fma.rn.f32 	%f256, %f255, %f243, %f254;
	ld.shared.f32 	%f257, [%r295+12];
	add.s64 	%rd45, %rd44, %rd56;
	ld.global.nc.u16 	%rs42, [%rd45];
	// begin inline asm
	{ cvt.f32.bf16 %f244, %rs42;}

	// end inline asm
	fma.rn.f32 	%f258, %f257, %f244, %f256;
	ld.shared.f32 	%f259, [%r295+16];
	add.s64 	%rd46, %rd45, %rd56;
	ld.global.nc.u16 	%rs43, [%rd46];
	// begin inline asm
	{ cvt.f32.bf16 %f245, %rs43;}

	// end inline asm
	fma.rn.f32 	%f260, %f259, %f245, %f258;
	ld.shared.f32 	%f261, [%r295+20];
	add.s64 	%rd47, %rd46, %rd56;
	ld.global.nc.u16 	%rs44, [%rd47];
	// begin inline asm
	{ cvt.f32.bf16 %f246, %rs44;}

	// end inline asm
	fma.rn.f32 	%f311, %f261, %f246, %f260;
	add.s32 	%r299, %r299, 8;
	add.s32 	%r297, %r297, 8;
	add.s32 	%r296, %r296, %r76;
	add.s32 	%r295, %r295, 32;
	setp.ne.s32 	%p67, %r297, 0;
	@%p67 bra 	$L__BB3_68;
$L__BB3_69:
	setp.eq.s32 	%p68, %r86, 0;
	@%p68 bra 	$L__BB3_77;
	setp.lt.u32 	%p69, %r86, 4;
	@%p69 bra 	$L__BB3_72;
	sub.s32 	%r255, %r299, %r87;
	mad.lo.s32 	%r256, %r255, %r10, %r90;
	sub.s32 	%r257, %r299, %r6;
	shl.b32 	%r258, %r257, 2;
	add.s32 	%r259, %r22, %r258;
	ld.shared.f32 	%f267, [%r259+16];
	mul.wide.s32 	%rd48, %r256, 2;
	add.s64 	%rd49, %rd3, %rd48;
	ld.global.nc.u16 	%rs45, [%rd49];
	// begin inline asm
	{ cvt.f32.bf16 %f263, %rs45;}

	// end inline asm
	fma.rn.f32 	%f268, %f267, %f263, %f311;
	ld.shared.f32 	%f269, [%r259+20];
	add.s64 	%rd51, %rd49, %rd56;
	ld.global.nc.u16 	%rs46, [%rd51];
	// begin inline asm
	{ cvt.f32.bf16 %f264, %rs46;}

	// end inline asm
	fma.rn.f32 	%f270, %f269, %f264, %f268;
	ld.shared.f32 	%f271, [%r259+24];
	add.s64 	%rd52, %rd51, %rd56;
	ld.global.nc.u16 	%rs47, [%rd52];
	// begin inline asm
	{ cvt.f32.bf16 %f265, %rs47;}

	// end inline asm
	fma.rn.f32 	%f272, %f271, %f265, %f270;
	ld.shared.f32 	%f273, [%r259+28];
	add.s64 	%rd53, %rd52, %rd56;
	ld.global.nc.u16 	%rs48, [%rd53];
	// begin inline asm
	{ cvt.f32.bf16 %f266, %rs48;}

	// end inline asm
	fma.rn.f32 	%f311, %f273, %f266, %f272;
	add.s32 	%r299, %r299, 4;
$L__BB3_72:
	setp.eq.s32 	%p70, %r85, 0;
	@%p70 bra 	$L__BB3_77;
	setp.eq.s32 	%p71, %r85, 1;
	@%p71 bra 	$L__BB3_75;
	sub.s32 	%r260, %r299, %r87;
	mad.lo.s32 	%r261, %r260, %r10, %r90;
	sub.s32 	%r262, %r299, %r6;
	shl.b32 	%r263, %r262, 2;
	add.s32 	%r264, %r22, %r263;
	ld.shared.f32 	%f277, [%r264+16];
	mul.wide.s32 	%rd54, %r261, 2;
	add.s64 	%rd55, %rd3, %rd54;
	ld.global.nc.u16 	%rs49, [%rd55];
	// begin inline asm
	{ cvt.f32.bf16 %f275, %rs49;}

	// end inline asm
	fma.rn.f32 	%f278, %f277, %f275, %f311;
	ld.shared.f32 	%f279, [%r264+20];
	add.s64 	%rd57, %rd55, %rd56;
	ld.global.nc.u16 	%rs50, [%rd57];
	// begin inline asm
	{ cvt.f32.bf16 %f276, %rs50;}

	// end inline asm
	fma.rn.f32 	%f311, %f279, %f276, %f278;
	add.s32 	%r299, %r299, 2;
$L__BB3_75:
	and.b32  	%r265, %r84, 1;
	setp.eq.b32 	%p72, %r265, 1;
	not.pred 	%p73, %p72;
	@%p73 bra 	$L__BB3_77;
	sub.s32 	%r266, %r299, %r87;
	mad.lo.s32 	%r267, %r266, %r10, %r90;
	sub.s32 	%r268, %r299, %r6;
	shl.b32 	%r269, %r268, 2;
	add.s32 	%r270, %r22, %r269;
	ld.shared.f32 	%f281, [%r270+16];
	mul.wide.s32 	%rd58, %r267, 2;
	add.s64 	%rd59, %rd3, %rd58;
	ld.global.nc.u16 	%rs51, [%rd59];
	// begin inline asm
	{ cvt.f32.bf16 %f280, %rs51;}

	// end inline asm
	fma.rn.f32 	%f311, %f281, %f280, %f311;
$L__BB3_77:
	add.s32 	%r294, %r73, %r293;
	setp.ne.s32 	%p74, %r294, %r24;
	add.s32 	%r293, %r293, 1;
	@%p74 bra 	$L__BB3_65;
$L__BB3_78:
	add.s32 	%r271, %r72, %r292;
	mul.wide.s32 	%rd60, %r271, 4;
	add.s64 	%rd61, %rd6, %rd60;
	st.global.f32 	[%rd61], %f311;
	add.s32 	%r292, %r292, 128;
	setp.lt.s32 	%p75, %r292, %r113;
	@%p75 bra 	$L__BB3_63;
$L__BB3_79:
	ret;

}
	// .globl	paged_attention_v2_bf16_alibi
.visible .entry paged_attention_v2_bf16_alibi(
	.param .u64 .ptr .align 1 paged_attention_v2_bf16_alibi_param_0,
	.param .u64 .ptr .align 1 paged_attention_v2_bf16_alibi_param_1,
	.param .u64 .ptr .align 1 paged_attention_v2_bf16_alibi_param_2,
	.param .u64 .ptr .align 1 paged_attention_v2_bf16_alibi_param_3,
	.param .u64 .ptr .align 1 paged_attention_v2_bf16_alibi_param_4,
	.param .u64 .ptr .align 1 paged_attention_v2_bf16_alibi_param_5,
	.param .u64 .ptr .align 1 paged_attention_v2_bf16_alibi_param_6,
	.param .u64 .ptr .align 1 paged_attention_v2_bf16_alibi_param_7,
	.param .f32 paged_attention_v2_bf16_alibi_param_8,
	.param .u32 paged_attention_v2_bf16_alibi_param_9,
	.param .u32 paged_attention_v2_bf16_alibi_param_10,
	.param .u32 paged_attention_v2_bf16_alibi_param_11,
	.param .u32 paged_attention_v2_bf16_alibi_param_12,
	.param .u32 paged_attention_v2_bf16_alibi_param_13,
	.param .u32 paged_attention_v2_bf16_alibi_param_14,
	.param .u64 .ptr .align 1 paged_attention_v2_bf16_alibi_param_15
)
{
	.reg .pred 	%p<77>;
	.reg .b16 	%rs<52>;
	.reg .b32 	%r<302>;
	.reg .b32 	%f<316>;
	.reg .b64 	%rd<69>;

	ld.param.u64 	%rd11, [paged_attention_v2_bf16_alibi_param_3];
	ld.param.u64 	%rd12, [paged_attention_v2_bf16_alibi_param_4];
	ld.param.u64 	%rd13, [paged_attention_v2_bf16_alibi_param_5];
	ld.param.u64 	%rd14, [paged_attention_v2_bf16_alibi_param_6];
	ld.param.u64 	%rd15, [paged_attention_v2_bf16_alibi_param_7];
	ld.param.u32 	%r110, [paged_attention_v2_bf16_alibi_param_9];
	ld.param.u32 	%r111, [paged_attention_v2_bf16_alibi_param_10];
	ld.param.u32 	%r112, [paged_attention_v2_bf16_alibi_param_11];
	ld.param.u32 	%r113, [paged_attention_v2_bf16_alibi_param_12];
	ld.param.u32 	%r114, [paged_attention_v2_bf16_alibi_param_13];
	ld.param.u64 	%rd10, [paged_attention_v2_bf16_alibi_param_15];
	cvta.to.global.u64 	%rd1, %rd11;
	cvta.to.global.u64 	%rd2, %rd12;
	cvta.to.global.u64 	%rd3, %rd13;
	cvta.to.global.u64 	%rd4, %rd14;
	cvta.to.global.u64 	%rd16, %rd15;
	mov.u32 	%r1, %ctaid.x;
	mov.u32 	%r2, %ctaid.y;
	mov.u32 	%r3, %ctaid.z;
	mov.u32 	%r292, %tid.x;
	mul.wide.u32 	%rd17, %r2, 4;
	add.s64 	%rd18, %rd16, %rd17;
	ld.global.nc.u32 	%r5, [%rd18];
	setp.eq.s32 	%p1, %r5, 0;
	@%p1 bra 	$L__BB4_81;
	shl.b32 	%r6, %r3, 9;
	setp.ge.s32 	%p2, %r6, %r5;
	@%p2 bra 	$L__BB4_81;
	add.s32 	%r116, %r6, 512;
	min.u32 	%r7, %r116, %r5;
	div.s32 	%r117, %r110, %r111;
	div.s32 	%r8, %r1, %r117;
	setp.eq.s64 	%p3, %rd10, 0;
	mov.f32 	%f285, 0f00000000;
	@%p3 bra 	$L__BB4_4;
	cvta.to.global.u64 	%rd19, %rd10;
	mul.wide.u32 	%rd20, %r1, 4;
	add.s64 	%rd21, %rd19, %rd20;
	ld.global.nc.f32 	%f285, [%rd21];
$L__BB4_4:
	mul.lo.s32 	%r9, %r113, %r111;
	mul.lo.s32 	%r10, %r9, %r114;
	setp.ge.s32 	%p4, %r292, %r113;
	@%p4 bra 	$L__BB4_11;
	mad.lo.s32 	%r118, %r110, %r2, %r1;
	mul.lo.s32 	%r11, %r118, %r113;
	not.b32 	%r119, %r292;
	add.s32 	%r12, %r113, %r119;
	and.b32  	%r120, %r12, 384;
	setp.eq.s32 	%p5, %r120, 384;
	mov.u32 	%r275, %r292;
	@%p5 bra 	$L__BB4_8;
	shr.u32 	%r122, %r12, 7;
	add.s32 	%r123, %r122, 1;
	and.b32  	%r13, %r123, 3;
	mov.b32 	%r274, 0;
	mov.u32 	%r275, %r292;
$L__BB4_7:
	.pragma "nounroll";
	add.s32 	%r124, %r275, %r11;
	mul.wide.s32 	%rd22, %r124, 2;
	add.s64 	%rd23, %rd1, %rd22;
	ld.global.nc.u16 	%rs1, [%rd23];
	// begin inline asm
	{ cvt.f32.bf16 %f57, %rs1;}

	// end inline asm
	shl.b32 	%r125, %r275, 2;
	mov.u32 	%r126, smem;
	add.s32 	%r127, %r126, %r125;
	st.shared.f32 	[%r127], %f57;
	add.s32 	%r275, %r275, 128;
	add.s32 	%r274, %r274, 1;
	setp.ne.s32 	%p6, %r274, %r13;
	@%p6 bra 	$L__BB4_7;
$L__BB4_8:
	setp.lt.u32 	%p7, %r12, 384;
	@%p7 bra 	$L__BB4_11;
	mov.u32 	%r130, smem;
$L__BB4_10:
	add.s32 	%r128, %r275, %r11;
	mul.wide.s32 	%rd24, %r128, 2;
	add.s64 	%rd25, %rd1, %rd24;
	ld.global.nc.u16 	%rs2, [%rd25];
	// begin inline asm
	{ cvt.f32.bf16 %f58, %rs2;}

	// end inline asm
	shl.b32 	%r129, %r275, 2;
	add.s32 	%r131, %r130, %r129;
	st.shared.f32 	[%r131], %f58;
	ld.global.nc.u16 	%rs3, [%rd25+256];
	// begin inline asm
	{ cvt.f32.bf16 %f59, %rs3;}

	// end inline asm
	st.shared.f32 	[%r131+512], %f59;
	ld.global.nc.u16 	%rs4, [%rd25+512];
	// begin inline asm
	{ cvt.f32.bf16 %f60, %rs4;}

	// end inline asm
	st.shared.f32 	[%r131+1024], %f60;
	ld.global.nc.u16 	%rs5, [%rd25+768];
	// begin inline asm
	{ cvt.f32.bf16 %f61, %rs5;}

	// end inline asm
	st.shared.f32 	[%r131+1536], %f61;
	add.s32 	%r275, %r275, 512;
	setp.lt.s32 	%p8, %r275, %r113;
	@%p8 bra 	$L__BB4_10;
$L__BB4_11:
	shl.b32 	%r132, %r113, 2;
	mov.u32 	%r133, smem;
	add.s32 	%r21, %r133, %r132;
	bar.sync 	0;
	div.s32 	%r22, %r6, %r114;
	add.s32 	%r134, %r114, %r7;
	add.s32 	%r135, %r134, -1;
	div.s32 	%r23, %r135, %r114;
	setp.ge.s32 	%p9, %r22, %r23;
	mov.f32 	%f297, 0fFF7FFFFF;
	@%p9 bra 	$L__BB4_40;
	and.b32  	%r24, %r292, 31;
	not.b32 	%r136, %r292;
	add.s32 	%r25, %r113, %r136;
	shr.u32 	%r137, %r25, 7;
	add.s32 	%r138, %r137, 1;
	and.b32  	%r26, %r138, 15;
	and.b32  	%r27, %r138, 7;
	and.b32  	%r28, %r138, 67108848;
	and.b32  	%r29, %r138, 3;
	mov.f32 	%f297, 0fFF7FFFFF;
	mov.u32 	%r277, %r22;
$L__BB4_13:
	mul.lo.s32 	%r31, %r277, %r114;
	max.s32 	%r278, %r31, %r6;
	add.s32 	%r139, %r31, %r114;
	min.s32 	%r33, %r139, %r7;
	setp.ge.s32 	%p10, %r278, %r33;
	@%p10 bra 	$L__BB4_39;
	mad.lo.s32 	%r140, %r112, %r2, %r277;
	mul.wide.s32 	%rd26, %r140, 4;
	add.s64 	%rd27, %rd4, %rd26;
	ld.global.nc.u32 	%r141, [%rd27];
	mul.lo.s32 	%r142, %r8, %r113;
	mad.lo.s32 	%r34, %r141, %r10, %r142;
$L__BB4_15:
	setp.ge.s32 	%p11, %r292, %r113;
	mov.f32 	%f295, 0f00000000;
	@%p11 bra 	$L__BB4_29;
	setp.lt.u32 	%p12, %r25, 1920;
	sub.s32 	%r143, %r278, %r31;
	mad.lo.s32 	%r36, %r143, %r9, %r34;
	mov.f32 	%f295, 0f00000000;
	mov.u32 	%r281, %r292;
	@%p12 bra 	$L__BB4_19;
	mov.b32 	%r280, 0;
	mov.f32 	%f295, 0f00000000;
	mov.u32 	%r281, %r292;
$L__BB4_18:
	.pragma "nounroll";
	add.s32 	%r145, %r36, %r281;
	shl.b32 	%r146, %r281, 2;
	mov.u32 	%r147, smem;
	add.s32 	%r148, %r147, %r146;
	ld.shared.f32 	%f84, [%r148];
	mul.wide.s32 	%rd28, %r145, 2;
	add.s64 	%rd29, %rd2, %rd28;
	ld.global.nc.u16 	%rs6, [%rd29];
	// begin inline asm
	{ cvt.f32.bf16 %f68, %rs6;}

	// end inline asm
	fma.rn.f32 	%f85, %f84, %f68, %f295;
	ld.shared.f32 	%f86, [%r148+512];
	ld.global.nc.u16 	%rs7, [%rd29+256];
	// begin inline asm
	{ cvt.f32.bf16 %f69, %rs7;}

	// end inline asm
	fma.rn.f32 	%f87, %f86, %f69, %f85;
	ld.shared.f32 	%f88, [%r148+1024];
	ld.global.nc.u16 	%rs8, [%rd29+512];
	// begin inline asm
	{ cvt.f32.bf16 %f70, %rs8;}

	// end inline asm
	fma.rn.f32 	%f89, %f88, %f70, %f87;
	ld.shared.f32 	%f90, [%r148+1536];
	ld.global.nc.u16 	%rs9, [%rd29+768];
	// begin inline asm
	{ cvt.f32.bf16 %f71, %rs9;}

	// end inline asm
	fma.rn.f32 	%f91, %f90, %f71, %f89;
	ld.shared.f32 	%f92, [%r148+2048];
	ld.global.nc.u16 	%rs10, [%rd29+1024];
	// begin inline asm
	{ cvt.f32.bf16 %f72, %rs10;}

	// end inline asm
	fma.rn.f32 	%f93, %f92, %f72, %f91;
	ld.shared.f32 	%f94, [%r148+2560];
	ld.global.nc.u16 	%rs11, [%rd29+1280];
	// begin inline asm
	{ cvt.f32.bf16 %f73, %rs11;}

	// end inline asm
	fma.rn.f32 	%f95, %f94, %f73, %f93;
	ld.shared.f32 	%f96, [%r148+3072];
	ld.global.nc.u16 	%rs12, [%rd29+1536];
	// begin inline asm
	{ cvt.f32.bf16 %f74, %rs12;}

	// end inline asm
	fma.rn.f32 	%f97, %f96, %f74, %f95;
	ld.shared.f32 	%f98, [%r148+3584];
	ld.global.nc.u16 	%rs13, [%rd29+1792];
	// begin inline asm
	{ cvt.f32.bf16 %f75, %rs13;}

	// end inline asm
	fma.rn.f32 	%f99, %f98, %f75, %f97;
	ld.shared.f32 	%f100, [%r148+4096];
	ld.global.nc.u16 	%rs14, [%rd29+2048];
	// begin inline asm
	{ cvt.f32.bf16 %f76, %rs14;}

	// end inline asm
	fma.rn.f32 	%f101, %f100, %f76, %f99;
	ld.shared.f32 	%f102, [%r148+4608];
	ld.global.nc.u16 	%rs15, [%rd29+2304];
	// begin inline asm
	{ cvt.f32.bf16 %f77, %rs15;}

	// end inline asm
	fma.rn.f32 	%f103, %f102, %f77, %f101;
	ld.shared.f32 	%f104, [%r148+5120];
	ld.global.nc.u16 	%rs16, [%rd29+2560];
	// begin inline asm
	{ cvt.f32.bf16 %f78, %rs16;}

	// end inline asm
	fma.rn.f32 	%f105, %f104, %f78, %f103;
	ld.shared.f32 	%f106, [%r148+5632];
	ld.global.nc.u16 	%rs17, [%rd29+2816];
	// begin inline asm
	{ cvt.f32.bf16 %f79, %rs17;}

	// end inline asm
	fma.rn.f32 	%f107, %f106, %f79, %f105;
	ld.shared.f32 	%f108, [%r148+6144];
	ld.global.nc.u16 	%rs18, [%rd29+3072];
	// begin inline asm
	{ cvt.f32.bf16 %f80, %rs18;}

	// end inline asm
	fma.rn.f32 	%f109, %f108, %f80, %f107;
	ld.shared.f32 	%f110, [%r148+6656];
	ld.global.nc.u16 	%rs19, [%rd29+3328];
	// begin inline asm
	{ cvt.f32.bf16 %f81, %rs19;}

	// end inline asm
	fma.rn.f32 	%f111, %f110, %f81, %f109;
	ld.shared.f32 	%f112, [%r148+7168];
	ld.global.nc.u16 	%rs20, [%rd29+3584];
	// begin inline asm
	{ cvt.f32.bf16 %f82, %rs20;}

	// end inline asm
	fma.rn.f32 	%f113, %f112, %f82, %f111;
	ld.shared.f32 	%f114, [%r148+7680];
	ld.global.nc.u16 	%rs21, [%rd29+3840];
	// begin inline asm
	{ cvt.f32.bf16 %f83, %rs21;}

	// end inline asm
	fma.rn.f32 	%f295, %f114, %f83, %f113;
	add.s32 	%r281, %r281, 2048;
	add.s32 	%r280, %r280, 16;
	setp.ne.s32 	%p13, %r280, %r28;
	@%p13 bra 	$L__BB4_18;
$L__BB4_19:
	setp.eq.s32 	%p14, %r26, 0;
	@%p14 bra 	$L__BB4_29;
	add.s32 	%r149, %r26, -1;
	setp.lt.u32 	%p15, %r149, 7;
	@%p15 bra 	$L__BB4_22;
	add.s32 	%r150, %r36, %r281;
	shl.b32 	%r151, %r281, 2;
	mov.u32 	%r152, smem;
	add.s32 	%r153, %r152, %r151;
	ld.shared.f32 	%f124, [%r153];
	mul.wide.s32 	%rd30, %r150, 2;
	add.s64 	%rd31, %rd2, %rd30;
	ld.global.nc.u16 	%rs22, [%rd31];
	// begin inline asm
	{ cvt.f32.bf16 %f116, %rs22;}

	// end inline asm
	fma.rn.f32 	%f125, %f124, %f116, %f295;
	ld.shared.f32 	%f126, [%r153+512];
	ld.global.nc.u16 	%rs23, [%rd31+256];
	// begin inline asm
	{ cvt.f32.bf16 %f117, %rs23;}

	// end inline asm
	fma.rn.f32 	%f127, %f126, %f117, %f125;
	ld.shared.f32 	%f128, [%r153+1024];
	ld.global.nc.u16 	%rs24, [%rd31+512];
	// begin inline asm
	{ cvt.f32.bf16 %f118, %rs24;}

	// end inline asm
	fma.rn.f32 	%f129, %f128, %f118, %f127;
	ld.shared.f32 	%f130, [%r153+1536];
	ld.global.nc.u16 	%rs25, [%rd31+768];
	// begin inline asm
	{ cvt.f32.bf16 %f119, %rs25;}

	// end inline asm
	fma.rn.f32 	%f131, %f130, %f119, %f129;
	ld.shared.f32 	%f132, [%r153+2048];
	ld.global.nc.u16 	%rs26, [%rd31+1024];
	// begin inline asm
	{ cvt.f32.bf16 %f120, %rs26;}

	// end inline asm
	fma.rn.f32 	%f133, %f132, %f120, %f131;
	ld.shared.f32 	%f134, [%r153+2560];
	ld.global.nc.u16 	%rs27, [%rd31+1280];
	// begin inline asm
	{ cvt.f32.bf16 %f121, %rs27;}

	// end inline asm
	fma.rn.f32 	%f135, %f134, %f121, %f133;
	ld.shared.f32 	%f136, [%r153+3072];
	ld.global.nc.u16 	%rs28, [%rd31+1536];
	// begin inline asm
	{ cvt.f32.bf16 %f122, %rs28;}

	// end inline asm
	fma.rn.f32 	%f137, %f136, %f122, %f135;
	ld.shared.f32 	%f138, [%r153+3584];
	ld.global.nc.u16 	%rs29, [%rd31+1792];
	// begin inline asm
	{ cvt.f32.bf16 %f123, %rs29;}

	// end inline asm
	fma.rn.f32 	%f295, %f138, %f123, %f137;
	add.s32 	%r281, %r281, 1024;
$L__BB4_22:
	setp.eq.s32 	%p16, %r27, 0;
	@%p16 bra 	$L__BB4_29;
	add.s32 	%r154, %r27, -1;
	setp.lt.u32 	%p17, %r154, 3;
	@%p17 bra 	$L__BB4_25;
	add.s32 	%r155, %r36, %r281;
	shl.b32 	%r156, %r281, 2;
	mov.u32 	%r157, smem;
	add.s32 	%r158, %r157, %r156;
	ld.shared.f32 	%f144, [%r158];
	mul.wide.s32 	%rd32, %r155, 2;
	add.s64 	%rd33, %rd2, %rd32;
	ld.global.nc.u16 	%rs30, [%rd33];
	// begin inline asm
	{ cvt.f32.bf16 %f140, %rs30;}

	// end inline asm
	fma.rn.f32 	%f145, %f144, %f140, %f295;
	ld.shared.f32 	%f146, [%r158+512];
	ld.global.nc.u16 	%rs31, [%rd33+256];
	// begin inline asm
	{ cvt.f32.bf16 %f141, %rs31;}

	// end inline asm
	fma.rn.f32 	%f147, %f146, %f141, %f145;
	ld.shared.f32 	%f148, [%r158+1024];
	ld.global.nc.u16 	%rs32, [%rd33+512];
	// begin inline asm
	{ cvt.f32.bf16 %f142, %rs32;}

	// end inline asm
	fma.rn.f32 	%f149, %f148, %f142, %f147;
	ld.shared.f32 	%f150, [%r158+1536];
	ld.global.nc.u16 	%rs33, [%rd33+768];
	// begin inline asm
	{ cvt.f32.bf16 %f143, %rs33;}

	// end inline asm
	fma.rn.f32 	%f295, %f150, %f143, %f149;
	add.s32 	%r281, %r281, 512;
$L__BB4_25:
	setp.eq.s32 	%p18, %r29, 0;
	@%p18 bra 	$L__BB4_29;
	setp.eq.s32 	%p19, %r29, 1;
	add.s32 	%r159, %r36, %r281;
	shl.b32 	%r160, %r281, 2;
	mov.u32 	%r161, smem;
	add.s32 	%r46, %r161, %r160;
	ld.shared.f32 	%f152, [%r46];
	mul.wide.s32 	%rd34, %r159, 2;
	add.s64 	%rd5, %rd2, %rd34;
	ld.global.nc.u16 	%rs34, [%rd5];
	// begin inline asm
	{ cvt.f32.bf16 %f151, %rs34;}

	// end inline asm
	fma.rn.f32 	%f295, %f152, %f151, %f295;
	@%p19 bra 	$L__BB4_29;
	setp.eq.s32 	%p20, %r29, 2;
	ld.shared.f32 	%f154, [%r46+512];
	ld.global.nc.u16 	%rs35, [%rd5+256];
	// begin inline asm
	{ cvt.f32.bf16 %f153, %rs35;}

	// end inline asm
	fma.rn.f32 	%f295, %f154, %f153, %f295;
	@%p20 bra 	$L__BB4_29;
	ld.shared.f32 	%f156, [%r46+1024];
	ld.global.nc.u16 	%rs36, [%rd5+512];
	// begin inline asm
	{ cvt.f32.bf16 %f155, %rs36;}

	// end inline asm
	fma.rn.f32 	%f295, %f156, %f155, %f295;
$L__BB4_29:
	setp.ne.s32 	%p21, %r24, 0;
	mov.b32 	%r162, %f295;
	shfl.sync.bfly.b32	%r163|%p22, %r162, 16, 31, -1;
	mov.b32 	%f157, %r163;
	add.f32 	%f158, %f295, %f157;
	mov.b32 	%r164, %f158;
	shfl.sync.bfly.b32	%r165|%p23, %r164, 8, 31, -1;
	mov.b32 	%f159, %r165;
	add.f32 	%f160, %f158, %f159;
	mov.b32 	%r166, %f160;
	shfl.sync.bfly.b32	%r167|%p24, %r166, 4, 31, -1;
	mov.b32 	%f161, %r167;
	add.f32 	%f162, %f160, %f161;
	mov.b32 	%r168, %f162;
	shfl.sync.bfly.b32	%r169|%p25, %r168, 2, 31, -1;
	mov.b32 	%f163, %r169;
	add.f32 	%f164, %f162, %f163;
	mov.b32 	%r170, %f164;
	shfl.sync.bfly.b32	%r171|%p26, %r170, 1, 31, -1;
	mov.b32 	%f165, %r171;
	add.f32 	%f19, %f164, %f165;
	@%p21 bra 	$L__BB4_31;
	shr.u32 	%r172, %r292, 3;
	add.s32 	%r173, %r21, %r172;
	st.shared.f32 	[%r173], %f19;
$L__BB4_31:
	setp.gt.u32 	%p27, %r292, 31;
	bar.sync 	0;
	@%p27 bra 	$L__BB4_36;
	setp.gt.u32 	%p28, %r24, 3;
	mov.f32 	%f296, 0f00000000;
	@%p28 bra 	$L__BB4_34;
	shl.b32 	%r174, %r24, 2;
	add.s32 	%r175, %r21, %r174;
	ld.shared.f32 	%f296, [%r175];
$L__BB4_34:
	mov.b32 	%r176, %f296;
	shfl.sync.bfly.b32	%r177|%p30, %r176, 16, 31, -1;
	mov.b32 	%f167, %r177;
	add.f32 	%f168, %f296, %f167;
	mov.b32 	%r178, %f168;
	shfl.sync.bfly.b32	%r179|%p31, %r178, 8, 31, -1;
	mov.b32 	%f169, %r179;
	add.f32 	%f170, %f168, %f169;
	mov.b32 	%r180, %f170;
	shfl.sync.bfly.b32	%r181|%p32, %r180, 4, 31, -1;
	mov.b32 	%f171, %r181;
	add.f32 	%f172, %f170, %f171;
	mov.b32 	%r182, %f172;
	shfl.sync.bfly.b32	%r183|%p33, %r182, 2, 31, -1;
	mov.b32 	%f173, %r183;
	add.f32 	%f174, %f172, %f173;
	mov.b32 	%r184, %f174;
	shfl.sync.bfly.b32	%r185|%p34, %r184, 1, 31, -1;
	mov.b32 	%f175, %r185;
	add.f32 	%f22, %f174, %f175;
	@%p21 bra 	$L__BB4_36;
	st.shared.f32 	[%r21], %f22;
$L__BB4_36:
	setp.ne.s32 	%p35, %r292, 0;
	bar.sync 	0;
	@%p35 bra 	$L__BB4_38;
	ld.param.f32 	%f284, [paged_attention_v2_bf16_alibi_param_8];
	ld.shared.f32 	%f176, [%r21];
	sub.s32 	%r186, %r278, %r6;
	mul.f32 	%f177, %f284, %f176;
	sub.s32 	%r187, %r278, %r5;
	add.s32 	%r188, %r187, 1;
	cvt.rn.f32.s32 	%f178, %r188;
	fma.rn.f32 	%f179, %f285, %f178, %f177;
	shl.b32 	%r189, %r186, 2;
	add.s32 	%r190, %r21, %r189;
	st.shared.f32 	[%r190+16], %f179;
	max.f32 	%f297, %f297, %f179;
$L__BB4_38:
	bar.sync 	0;
	add.s32 	%r278, %r278, 1;
	setp.lt.s32 	%p36, %r278, %r33;
	@%p36 bra 	$L__BB4_15;
$L__BB4_39:
	add.s32 	%r277, %r277, 1;
	setp.ne.s32 	%p37, %r277, %r23;
	@%p37 bra 	$L__BB4_13;
$L__BB4_40:
	setp.ne.s32 	%p38, %r292, 0;
	@%p38 bra 	$L__BB4_42;
	st.shared.f32 	[%r21], %f297;
$L__BB4_42:
	bar.sync 	0;
	ld.shared.f32 	%f27, [%r21];
	sub.s32 	%r49, %r7, %r6;
	setp.ge.s32 	%p39, %r292, %r49;
	mov.f32 	%f304, 0f00000000;
	@%p39 bra 	$L__BB4_48;
	not.b32 	%r191, %r292;
	add.s32 	%r50, %r7, %r191;
	and.b32  	%r192, %r50, 384;
	setp.eq.s32 	%p40, %r192, 384;
	mov.f32 	%f304, 0f00000000;
	mov.u32 	%r286, %r292;
	@%p40 bra 	$L__BB4_46;
	shr.u32 	%r194, %r50, 7;
	add.s32 	%r195, %r194, 1;
	and.b32  	%r51, %r195, 3;
	mov.b32 	%r285, 0;
	mov.f32 	%f304, 0f00000000;
	mov.u32 	%r286, %r292;
$L__BB4_45:
	.pragma "nounroll";
	shl.b32 	%r196, %r286, 2;
	add.s32 	%r197, %r21, %r196;
	ld.shared.f32 	%f184, [%r197+16];
	sub.f32 	%f185, %f184, %f27;
	mul.f32 	%f186, %f185, 0f3FB8AA3B;
	ex2.approx.f32 	%f187, %f186;
	st.shared.f32 	[%r197+16], %f187;
	add.f32 	%f304, %f304, %f187;
	add.s32 	%r286, %r286, 128;
	add.s32 	%r285, %r285, 1;
	setp.ne.s32 	%p41, %r285, %r51;
	@%p41 bra 	$L__BB4_45;
$L__BB4_46:
	sub.s32 	%r198, %r50, %r6;
	setp.lt.u32 	%p42, %r198, 384;
	@%p42 bra 	$L__BB4_48;
$L__BB4_47:
	shl.b32 	%r199, %r286, 2;
	add.s32 	%r200, %r21, %r199;
	ld.shared.f32 	%f188, [%r200+16];
	sub.f32 	%f189, %f188, %f27;
	mul.f32 	%f190, %f189, 0f3FB8AA3B;
	ex2.approx.f32 	%f191, %f190;
	st.shared.f32 	[%r200+16], %f191;
	add.f32 	%f192, %f304, %f191;
	ld.shared.f32 	%f193, [%r200+528];
	sub.f32 	%f194, %f193, %f27;
	mul.f32 	%f195, %f194, 0f3FB8AA3B;
	ex2.approx.f32 	%f196, %f195;
	st.shared.f32 	[%r200+528], %f196;
	add.f32 	%f197, %f192, %f196;
	ld.shared.f32 	%f198, [%r200+1040];
	sub.f32 	%f199, %f198, %f27;
	mul.f32 	%f200, %f199, 0f3FB8AA3B;
	ex2.approx.f32 	%f201, %f200;
	st.shared.f32 	[%r200+1040], %f201;
	add.f32 	%f202, %f197, %f201;
	ld.shared.f32 	%f203, [%r200+1552];
	sub.f32 	%f204, %f203, %f27;
	mul.f32 	%f205, %f204, 0f3FB8AA3B;
	ex2.approx.f32 	%f206, %f205;
	st.shared.f32 	[%r200+1552], %f206;
	add.f32 	%f304, %f202, %f206;
	add.s32 	%r286, %r286, 512;
	setp.lt.s32 	%p43, %r286, %r49;
	@%p43 bra 	$L__BB4_47;
$L__BB4_48:
	bar.sync 	0;
	and.b32  	%r59, %r292, 31;
	mov.b32 	%r201, %f304;
	shfl.sync.bfly.b32	%r202|%p44, %r201, 16, 31, -1;
	mov.b32 	%f207, %r202;
	add.f32 	%f208, %f304, %f207;
	mov.b32 	%r203, %f208;
	shfl.sync.bfly.b32	%r204|%p45, %r203, 8, 31, -1;
	mov.b32 	%f209, %r204;
	add.f32 	%f210, %f208, %f209;
	mov.b32 	%r205, %f210;
	shfl.sync.bfly.b32	%r206|%p46, %r205, 4, 31, -1;
	mov.b32 	%f211, %r206;
	add.f32 	%f212, %f210, %f211;
	mov.b32 	%r207, %f212;
	shfl.sync.bfly.b32	%r208|%p47, %r207, 2, 31, -1;
	mov.b32 	%f213, %r208;
	add.f32 	%f214, %f212, %f213;
	mov.b32 	%r209, %f214;
	shfl.sync.bfly.b32	%r210|%p48, %r209, 1, 31, -1;
	mov.b32 	%f215, %r210;
	add.f32 	%f35, %f214, %f215;
	setp.ne.s32 	%p49, %r59, 0;
	@%p49 bra 	$L__BB4_50;
	shr.u32 	%r211, %r292, 3;
	add.s32 	%r212, %r21, %r211;
	st.shared.f32 	[%r212], %f35;
$L__BB4_50:
	bar.sync 	0;
	setp.gt.u32 	%p50, %r292, 31;
	@%p50 bra 	$L__BB4_55;
	setp.gt.u32 	%p51, %r59, 3;
	mov.f32 	%f305, 0f00000000;
	@%p51 bra 	$L__BB4_53;
	shl.b32 	%r213, %r59, 2;
	add.s32 	%r214, %r21, %r213;
	ld.shared.f32 	%f305, [%r214];
$L__BB4_53:
	setp.ne.s32 	%p52, %r59, 0;
	mov.b32 	%r215, %f305;
	shfl.sync.bfly.b32	%r216|%p53, %r215, 16, 31, -1;
	mov.b32 	%f217, %r216;
	add.f32 	%f218, %f305, %f217;
	mov.b32 	%r217, %f218;
	shfl.sync.bfly.b32	%r218|%p54, %r217, 8, 31, -1;
	mov.b32 	%f219, %r218;
	add.f32 	%f220, %f218, %f219;
	mov.b32 	%r219, %f220;
	shfl.sync.bfly.b32	%r220|%p55, %r219, 4, 31, -1;
	mov.b32 	%f221, %r220;
	add.f32 	%f222, %f220, %f221;
	mov.b32 	%r221, %f222;
	shfl.sync.bfly.b32	%r222|%p56, %r221, 2, 31, -1;
	mov.b32 	%f223, %r222;
	add.f32 	%f224, %f222, %f223;
	mov.b32 	%r223, %f224;
	shfl.sync.bfly.b32	%r224|%p57, %r223, 1, 31, -1;
	mov.b32 	%f225, %r224;
	add.f32 	%f38, %f224, %f225;
	@%p52 bra 	$L__BB4_55;
	st.shared.f32 	[%r21], %f38;
$L__BB4_55:
	ld.param.u32 	%r272, [paged_attention_v2_bf16_alibi_param_14];
	setp.ne.s32 	%p58, %r292, 0;
	bar.sync 	0;
	ld.shared.f32 	%f39, [%r21];
	mul.lo.s32 	%r225, %r110, %r2;
	mad.lo.s32 	%r226, %r272, %r1, %r3;
	mad.lo.s32 	%r60, %r225, %r272, %r226;
	@%p58 bra 	$L__BB4_57;
	ld.param.u64 	%rd68, [paged_attention_v2_bf16_alibi_param_2];
	ld.param.u64 	%rd67, [paged_attention_v2_bf16_alibi_param_1];
	cvta.to.global.u64 	%rd35, %rd68;
	mul.wide.s32 	%rd36, %r60, 4;
	add.s64 	%rd37, %rd35, %rd36;
	st.global.f32 	[%rd37], %f27;
	cvta.to.global.u64 	%rd38, %rd67;
	add.s64 	%rd39, %rd38, %rd36;
	st.global.f32 	[%rd39], %f39;
$L__BB4_57:
	setp.ge.s32 	%p59, %r292, %r49;
	add.f32 	%f226, %f39, 0f358637BD;
	mov.f32 	%f227, 0f3F800000;
	div.approx.f32 	%f40, %f227, %f226;
	@%p59 bra 	$L__BB4_63;
	not.b32 	%r227, %r292;
	add.s32 	%r61, %r7, %r227;
	and.b32  	%r228, %r61, 384;
	setp.eq.s32 	%p60, %r228, 384;
	mov.u32 	%r290, %r292;
	@%p60 bra 	$L__BB4_61;
	shr.u32 	%r230, %r61, 7;
	add.s32 	%r231, %r230, 1;
	and.b32  	%r62, %r231, 3;
	mov.b32 	%r289, 0;
	mov.u32 	%r290, %r292;
$L__BB4_60:
	.pragma "nounroll";
	shl.b32 	%r232, %r290, 2;
	add.s32 	%r233, %r21, %r232;
	ld.shared.f32 	%f228, [%r233+16];
	mul.f32 	%f229, %f40, %f228;
	st.shared.f32 	[%r233+16], %f229;
	add.s32 	%r290, %r290, 128;
	add.s32 	%r289, %r289, 1;
	setp.ne.s32 	%p61, %r289, %r62;
	@%p61 bra 	$L__BB4_60;
$L__BB4_61:
	sub.s32 	%r234, %r61, %r6;
	setp.lt.u32 	%p62, %r234, 384;
	@%p62 bra 	$L__BB4_63;
$L__BB4_62:
	shl.b32 	%r235, %r290, 2;
	add.s32 	%r236, %r21, %r235;
	ld.shared.f32 	%f230, [%r236+16];
	mul.f32 	%f231, %f40, %f230;
	st.shared.f32 	[%r236+16], %f231;
	ld.shared.f32 	%f232, [%r236+528];
	mul.f32 	%f233, %f40, %f232;
	st.shared.f32 	[%r236+528], %f233;
	ld.shared.f32 	%f234, [%r236+1040];
	mul.f32 	%f235, %f40, %f234;
	st.shared.f32 	[%r236+1040], %f235;
	ld.shared.f32 	%f236, [%r236+1552];
	mul.f32 	%f237, %f40, %f236;
	st.shared.f32 	[%r236+1552], %f237;
	add.s32 	%r290, %r290, 512;
	setp.lt.s32 	%p63, %r290, %r49;
	@%p63 bra 	$L__BB4_62;
$L__BB4_63:
	setp.ge.s32 	%p64, %r292, %r113;
	bar.sync 	0;
	@%p64 bra 	$L__BB4_81;
	ld.param.u64 	%rd66, [paged_attention_v2_bf16_alibi_param_0];
	mul.lo.s32 	%r70, %r112, %r2;
	mul.lo.s32 	%r71, %r8, %r113;
	mul.lo.s32 	%r72, %r60, %r113;
	add.s32 	%r73, %r22, 1;
	mul.lo.s32 	%r75, %r114, %r22;
	add.s32 	%r74, %r75, %r114;
	shl.b32 	%r76, %r9, 3;
	shl.b32 	%r237, %r113, 2;
	shl.b32 	%r238, %r3, 11;
	sub.s32 	%r239, %r237, %r238;
	mov.u32 	%r240, smem;
	add.s32 	%r241, %r239, %r240;
	add.s32 	%r77, %r241, 24;
	cvta.to.global.u64 	%rd6, %rd66;
	mul.wide.s32 	%rd60, %r9, 2;
$L__BB4_65:
	setp.ge.s32 	%p65, %r22, %r23;
	mov.f32 	%f314, 0f00000000;
	@%p65 bra 	$L__BB4_80;
	add.s32 	%r79, %r292, %r71;
	mov.f32 	%f314, 0f00000000;
	mov.b32 	%r293, 0;
	mov.u32 	%r294, %r22;
$L__BB4_67:
	mul.lo.s32 	%r243, %r114, %r293;
	add.s32 	%r244, %r74, %r243;
	min.s32 	%r82, %r7, %r244;
	add.s32 	%r245, %r75, %r243;
	max.s32 	%r83, %r245, %r6;
	sub.s32 	%r84, %r82, %r83;
	and.b32  	%r85, %r84, 3;
	and.b32  	%r86, %r84, 7;
	mul.lo.s32 	%r87, %r294, %r114;
	max.s32 	%r299, %r87, %r6;
	add.s32 	%r246, %r87, %r114;
	min.s32 	%r247, %r246, %r7;
	setp.ge.s32 	%p66, %r299, %r247;
	@%p66 bra 	$L__BB4_79;
	add.s32 	%r248, %r294, %r70;
	mul.wide.s32 	%rd40, %r248, 4;
	add.s64 	%rd41, %rd4, %rd40;
	ld.global.nc.u32 	%r89, [%rd41];
	mad.lo.s32 	%r90, %r89, %r10, %r79;
	sub.s32 	%r249, %r83, %r82;
	setp.gt.u32 	%p67, %r249, -8;
	@%p67 bra 	$L__BB4_71;
	and.b32  	%r250, %r84, -8;
	neg.s32 	%r297, %r250;
	sub.s32 	%r251, %r89, %r294;
	mad.lo.s32 	%r252, %r114, %r251, %r299;
	mad.lo.s32 	%r253, %r111, %r252, %r8;
	mad.lo.s32 	%r296, %r113, %r253, %r292;
	shl.b32 	%r254, %r299, 2;
	add.s32 	%r295, %r77, %r254;
$L__BB4_70:
	.pragma "nounroll";
	ld.shared.f32 	%f249, [%r295+-8];
	mul.wide.s32 	%rd42, %r296, 2;
	add.s64 	%rd43, %rd3, %rd42;
	ld.global.nc.u16 	%rs37, [%rd43];
	// begin inline asm
	{ cvt.f32.bf16 %f241, %rs37;}

	// end inline asm
	fma.rn.f32 	%f250, %f249, %f241, %f314;
	ld.shared.f32 	%f251, [%r295+-4];
	add.s64 	%rd45, %rd43, %rd60;
	ld.global.nc.u16 	%rs38, [%rd45];
	// begin inline asm
	{ cvt.f32.bf16 %f242, %rs38;}

	// end inline asm
	fma.rn.f32 	%f252, %f251, %f242, %f250;
	ld.shared.f32 	%f253, [%r295];
	add.s64 	%rd46, %rd45, %rd60;
	ld.global.nc.u16 	%rs39, [%rd46];
	// begin inline asm
	{ cvt.f32.bf16 %f243, %rs39;}

	// end inline asm
	fma.rn.f32 	%f254, %f253, %f243, %f252;
	ld.shared.f32 	%f255, [%r295+4];
	add.s64 	%rd47, %rd46, %rd60;
	ld.global.nc.u16 	%rs40, [%rd47];
	// begin inline asm
	{ cvt.f32.bf16 %f244, %rs40;}

	// end inline asm
	fma.rn.f32 	%f256, %f255, %f244, %f254;
	ld.shared.f32 	%f257, [%r295+8];
	add.s64 	%rd48, %rd47, %rd60;
	ld.global.nc.u16 	%rs41, [%rd48];
	// begin inline asm
	{ cvt.f32.bf16 %f245, %rs41;}

	// end inline asm
	fma.rn.f32 	%f258, %f257, %f245, %f256;
	ld.shared.f32 	%f259, [%r295+12];
	add.s64 	%rd49, %rd48, %rd60;
	ld.global.nc.u16 	%rs42, [%rd49];
	// begin inline asm
	{ cvt.f32.bf16 %f246, %rs42;}

	// end inline asm
	fma.rn.f32 	%f260, %f259, %f246, %f258;
	ld.shared.f32 	%f261, [%r295+16];
	add.s64 	%rd50, %rd49, %rd60;
	ld.global.nc.u16 	%rs43, [%rd50];
	// begin inline asm
	{ cvt.f32.bf16 %f247, %rs43;}

	// end inline asm
	fma.rn.f32 	%f262, %f261, %f247, %f260;
	ld.shared.f32 	%f263, [%r295+20];
	add.s64 	%rd51, %rd50, %rd60;
	ld.global.nc.u16 	%rs44, [%rd51];
	// begin inline asm
	{ cvt.f32.bf16 %f248, %rs44;}

	// end inline asm
	fma.rn.f32 	%f314, %f263, %f248, %f262;
	add.s32 	%r299, %r299, 8;
	add.s32 	%r297, %r297, 8;
	add.s32 	%r296, %r296, %r76;
	add.s32 	%r295, %r295, 32;
	setp.ne.s32 	%p68, %r297, 0;
	@%p68 bra 	$L__BB4_70;
$L__BB4_71:
	setp.eq.s32 	%p69, %r86, 0;
	@%p69 bra 	$L__BB4_79;
	setp.lt.u32 	%p70, %r86, 4;
	@%p70 bra 	$L__BB4_74;
	sub.s32 	%r255, %r299, %r87;
	mad.lo.s32 	%r256, %r255, %r9, %r90;
	sub.s32 	%r257, %r299, %r6;
	shl.b32 	%r258, %r257, 2;
	add.s32 	%r259, %r21, %r258;
	ld.shared.f32 	%f269, [%r259+16];
	mul.wide.s32 	%rd52, %r256, 2;
	add.s64 	%rd53, %rd3, %rd52;
	ld.global.nc.u16 	%rs45, [%rd53];
	// begin inline asm
	{ cvt.f32.bf16 %f265, %rs45;}

	// end inline asm
	fma.rn.f32 	%f270, %f269, %f265, %f314;
	ld.shared.f32 	%f271, [%r259+20];
	add.s64 	%rd55, %rd53, %rd60;
	ld.global.nc.u16 	%rs46, [%rd55];
	// begin inline asm
	{ cvt.f32.bf16 %f266, %rs46;}

	// end inline asm
	fma.rn.f32 	%f272, %f271, %f266, %f270;
	ld.shared.f32 	%f273, [%r259+24];
	add.s64 	%rd56, %rd55, %rd60;
	ld.global.nc.u16 	%rs47, [%rd56];
	// begin inline asm
	{ cvt.f32.bf16 %f267, %rs47;}

	// end inline asm
	fma.rn.f32 	%f274, %f273, %f267, %f272;
	ld.shared.f32 	%f275, [%r259+28];
	add.s64 	%rd57, %rd56, %rd60;
	ld.global.nc.u16 	%rs48, [%rd57];
	// begin inline asm
	{ cvt.f32.bf16 %f268, %rs48;}

	// end inline asm
	fma.rn.f32 	%f314, %f275, %f268, %f274;
	add.s32 	%r299, %r299, 4;
$L__BB4_74:
	setp.eq.s32 	%p71, %r85, 0;
	@%p71 bra 	$L__BB4_79;
	setp.eq.s32 	%p72, %r85, 1;
	@%p72 bra 	$L__BB4_77;
	sub.s32 	%r260, %r299, %r87;
	mad.lo.s32 	%r261, %r260, %r9, %r90;
	sub.s32 	%r262, %r299, %r6;
	shl.b32 	%r263, %r262, 2;
	add.s32 	%r264, %r21, %r263;
	ld.shared.f32 	%f279, [%r264+16];
	mul.wide.s32 	%rd58, %r261, 2;
	add.s64 	%rd59, %rd3, %rd58;
	ld.global.nc.u16 	%rs49, [%rd59];
	// begin inline asm
	{ cvt.f32.bf16 %f277, %rs49;}

	// end inline asm
	fma.rn.f32 	%f280, %f279, %f277, %f314;
	ld.shared.f32 	%f281, [%r264+20];
	add.s64 	%rd61, %rd59, %rd60;
	ld.global.nc.u16 	%rs50, [%rd61];
	// begin inline asm
	{ cvt.f32.bf16 %f278, %rs50;}

	// end inline asm
	fma.rn.f32 	%f314, %f281, %f278, %f280;
	add.s32 	%r299, %r299, 2;
$L__BB4_77:
	and.b32  	%r265, %r84, 1;
	setp.eq.b32 	%p73, %r265, 1;
	not.pred 	%p74, %p73;
	@%p74 bra 	$L__BB4_79;
	sub.s32 	%r266, %r299, %r87;
	mad.lo.s32 	%r267, %r266, %r9, %r90;
	sub.s32 	%r268, %r299, %r6;
	shl.b32 	%r269, %r268, 2;
	add.s32 	%r270, %r21, %r269;
	ld.shared.f32 	%f283, [%r270+16];
	mul.wide.s32 	%rd62, %r267, 2;
	add.s64 	%rd63, %rd3, %rd62;
	ld.global.nc.u16 	%rs51, [%rd63];
	// begin inline asm
	{ cvt.f32.bf16 %f282, %rs51;}

	// end inline asm
	fma.rn.f32 	%f314, %f283, %f282, %f314;
$L__BB4_79:
	add.s32 	%r294, %r73, %r293;
	setp.ne.s32 	%p75, %r294, %r23;
	add.s32 	%r293, %r293, 1;
	@%p75 bra 	$L__BB4_67;
$L__BB4_80:
	add.s32 	%r271, %r72, %r292;
	mul.wide.s32 	%rd64, %r271, 4;
	add.s64 	%rd65, %rd6, %rd64;
	st.global.f32 	[%rd65], %f314;
	add.s32 	%r292, %r292, 128;
	setp.lt.s32 	%p76, %r292, %r113;
	@%p76 bra 	$L__BB4_65;
$L__BB4_81:
	ret;

}


// ===== COMPILED SASS (sm_100) =====

	.target	sm_100

	.elftype	@"ET_EXEC"


//--------------------- .note.nv.tkinfo           --------------------------
	.section	.note.nv.tkinfo,"",@"SHT_NOTE"
	.sectionflags	@"SHF_NOTE_NV_TKINFO"
	.tkinfo
        /*0018*/ 	.word	0x00000002
        /*0030*/ 	.string	""
        /*0030*/ 	.string	"ptxas"
        /*0030*/ 	.string	"Cuda compilation tools, release 13.0, V13.0.88"
        /*0030*/ 	.string	"Build cuda_13.0.r13.0/compiler.36424714_0"
        /*0030*/ 	.string	"-arch sm_100 -m 64 "



//--------------------- .note.nv.cuinfo           --------------------------
	.section	.note.nv.cuinfo,"",@"SHT_NOTE"
	.sectionflags	@"SHF_NOTE_NV_CUINFO"
        /*0018*/ 	.short	0x0002
        /*001a*/ 	.short	0x0064
        /*001c*/ 	.short	0x0082
	.zero		2


//--------------------- .nv.info                  --------------------------
	.section	.nv.info,"",@"SHT_CUDA_INFO"
	.align	4


	//----- nvinfo : EIATTR_REGCOUNT
	.align		4
        /*0000*/ 	.byte	0x04, 0x2f
        /*0002*/ 	.short	(.L_1 - .L_0)
	.align		4
.L_0:
        /*0004*/ 	.word	index@(paged_attention_v1_bf16)
        /*0008*/ 	.word	0x00000020


	//----- nvinfo : EIATTR_FRAME_SIZE
	.align		4
.L_1:
        /*000c*/ 	.byte	0x04, 0x11
        /*000e*/ 	.short	(.L_3 - .L_2)
	.align		4
.L_2:
        /*0010*/ 	.word	index@(paged_attention_v1_bf16)
        /*0014*/ 	.word	0x00000000


	//----- nvinfo : EIATTR_REGCOUNT
	.align		4
.L_3:
        /*0018*/ 	.byte	0x04, 0x2f
        /*001a*/ 	.short	(.L_5 - .L_4)
	.align		4
.L_4:
        /*001c*/ 	.word	index@(paged_attention_v1_bf16_alibi)
        /*0020*/ 	.word	0x00000020


	//----- nvinfo : EIATTR_FRAME_SIZE
	.align		4
.L_5:
        /*0024*/ 	.byte	0x04, 0x11
        /*0026*/ 	.short	(.L_7 - .L_6)
	.align		4
.L_6:
        /*0028*/ 	.word	index@(paged_attention_v1_bf16_alibi)
        /*002c*/ 	.word	0x00000000


	//----- nvinfo : EIATTR_REGCOUNT
	.align		4
.L_7:
        /*0030*/ 	.byte	0x04, 0x2f
        /*0032*/ 	.short	(.L_9 - .L_8)
	.align		4
.L_8:
        /*0034*/ 	.word	index@(paged_attention_v2_reduce_bf16)
        /*0038*/ 	.word	0x00000020


	//----- nvinfo : EIATTR_FRAME_SIZE
	.align		4
.L_9:
        /*003c*/ 	.byte	0x04, 0x11
        /*003e*/ 	.short	(.L_11 - .L_10)
	.align		4
.L_10:
        /*0040*/ 	.word	index@(paged_attention_v2_reduce_bf16)
        /*0044*/ 	.word	0x00000000


	//----- nvinfo : EIATTR_REGCOUNT
	.align		4
.L_11:
        /*0048*/ 	.byte	0x04, 0x2f
        /*004a*/ 	.short	(.L_13 - .L_12)
	.align		4
.L_12:
        /*004c*/ 	.word	index@(paged_attention_v2_bf16)
        /*0050*/ 	.word	0x00000020


	//----- nvinfo : EIATTR_FRAME_SIZE
	.align		4
.L_13:
        /*0054*/ 	.byte	0x04, 0x11
        /*0056*/ 	.short	(.L_15 - .L_14)
	.align		4
.L_14:
        /*0058*/ 	.word	index@(paged_attention_v2_bf16)
        /*005c*/ 	.word	0x00000000


	//----- nvinfo : EIATTR_REGCOUNT
	.align		4
.L_15:
        /*0060*/ 	.byte	0x04, 0x2f
        /*0062*/ 	.short	(.L_17 - .L_16)
	.align		4
.L_16:
        /*0064*/ 	.word	index@(paged_attention_v2_bf16_alibi)
        /*0068*/ 	.word	0x00000020


	//----- nvinfo : EIATTR_FRAME_SIZE
	.align		4
.L_17:
        /*006c*/ 	.byte	0x04, 0x11
        /*006e*/ 	.short	(.L_19 - .L_18)
	.align		4
.L_18:
        /*0070*/ 	.word	index@(paged_attention_v2_bf16_alibi)
        /*0074*/ 	.word	0x00000000


	//----- nvinfo : EIATTR_MIN_STACK_SIZE
	.align		4
.L_19:
        /*0078*/ 	.byte	0x04, 0x12
        /*007a*/ 	.short	(.L_21 - .L_20)
	.align		4
.L_20:
        /*007c*/ 	.word	index@(paged_attention_v2_bf16_alibi)
        /*0080*/ 	.word	0x00000000


	//----- nvinfo : EIATTR_MIN_STACK_SIZE
	.align		4
.L_21:
        /*0084*/ 	.byte	0x04, 0x12
        /*0086*/ 	.short	(.L_23 - .L_22)
	.align		4
.L_22:
        /*0088*/ 	.word	index@(paged_attention_v2_bf16)
        /*008c*/ 	.word	0x00000000


	//----- nvinfo : EIATTR_MIN_STACK_SIZE
	.align		4
.L_23:
        /*0090*/ 	.byte	0x04, 0x12
        /*0092*/ 	.short	(.L_25 - .L_24)
	.align		4
.L_24:
        /*0094*/ 	.word	index@(paged_attention_v2_reduce_bf16)
        /*0098*/ 	.word	0x00000000


	//----- nvinfo : EIATTR_MIN_STACK_SIZE
	.align		4
.L_25:
        /*009c*/ 	.byte	0x04, 0x12
        /*009e*/ 	.short	(.L_27 - .L_26)
	.align		4
.L_26:
        /*00a0*/ 	.word	index@(paged_attention_v1_bf16_alibi)
        /*00a4*/ 	.word	0x00000000


	//----- nvinfo : EIATTR_MIN_STACK_SIZE
	.align		4
.L_27:
        /*00a8*/ 	.byte	0x04, 0x12
        /*00aa*/ 	.short	(.L_29 - .L_28)
	.align		4
.L_28:
        /*00ac*/ 	.word	index@(paged_attention_v1_bf16)
        /*00b0*/ 	.word	0x00000000
.L_29:


//--------------------- .nv.compat                --------------------------
	.section	.nv.compat,"",@"SHT_CUDA_COMPAT_INFO"
	.align	4
        /*0000*/ 	.byte	0x02, 0x09, 0x00, 0x00, 0x02, 0x02, 0x01, 0x00, 0x02, 0x05, 0x05, 0x00, 0x03, 0x07, 0x01, 0x01
        /*0010*/ 	.byte	0x02, 0x03, 0x00, 0x00, 0x02, 0x06, 0x01, 0x00, 0x04, 0x0b, 0x08, 0x00, 0x01, 0x00, 0x00, 0x00
        /*0020*/ 	.byte	0x00, 0x00, 0x00, 0x00


//--------------------- .nv.info.paged_attention_v2_bf16_alibi --------------------------
	.section	.nv.info.paged_attention_v2_bf16_alibi,"",@"SHT_CUDA_INFO"
	.sectionflags	@""
	.align	4


	//----- nvinfo : EIATTR_CUDA_API_VERSION
	.align		4
        /*0000*/ 	.byte	0x04, 0x37
        /*0002*/ 	.short	(.L_31 - .L_30)
.L_30:
        /*0004*/ 	.word	0x00000082


	//----- nvinfo : EIATTR_KPARAM_INFO
	.align		4
.L_31:
        /*0008*/ 	.byte	0x04, 0x17
        /*000a*/ 	.short	(.L_33 - .L_32)
.L_32:
        /*000c*/ 	.word	0x00000000
        /*0010*/ 	.short	0x000f
        /*0012*/ 	.short	0x0060
        /*0014*/ 	.byte	0x00, 0xf5, 0x21, 0x00


	//----- nvinfo : EIATTR_KPARAM_INFO
	.align		4
.L_33:
        /*0018*/ 	.byte	0x04, 0x17
        /*001a*/ 	.short	(.L_35 - .L_34)
.L_34:
        /*001c*/ 	.word	0x00000000
        /*0020*/ 	.short	0x000e
        /*0022*/ 	.short	0x0058
        /*0024*/ 	.byte	0x00, 0xf0, 0x11, 0x00


	//----- nvinfo : EIATTR_KPARAM_INFO
	.align		4
.L_35:
        /*0028*/ 	.byte	0x04, 0x17
        /*002a*/ 	.short	(.L_37 - .L_36)
.L_36:
        /*002c*/ 	.word	0x00000000
        /*0030*/ 	.short	0x000d
        /*0032*/ 	.short	0x0054
        /*0034*/ 	.byte	0x00, 0xf0, 0x11, 0x00


	//----- nvinfo : EIATTR_KPARAM_INFO
	.align		4
.L_37:
        /*0038*/ 	.byte	0x04, 0x17
        /*003a*/ 	.short	(.L_39 - .L_38)
.L_38:
        /*003c*/ 	.word	0x00000000
        /*0040*/ 	.short	0x000c
        /*0042*/ 	.short	0x0050
        /*0044*/ 	.byte	0x00, 0xf0, 0x11, 0x00


	//----- nvinfo : EIATTR_KPARAM_INFO
	.align		4
.L_39:
        /*0048*/ 	.byte	0x04, 0x17
        /*004a*/ 	.short	(.L_41 - .L_40)
.L_40:
        /*004c*/ 	.word	0x00000000
        /*0050*/ 	.short	0x000b
        /*0052*/ 	.short	0x004c
        /*0054*/ 	.byte	0x00, 0xf0, 0x11, 0x00


	//----- nvinfo : EIATTR_KPARAM_INFO
	.align		4
.L_41:
        /*0058*/ 	.byte	0x04, 0x17
        /*005a*/ 	.short	(.L_43 - .L_42)
.L_42:
        /*005c*/ 	.word	0x00000000
        /*0060*/ 	.short	0x000a
        /*0062*/ 	.short	0x0048
        /*0064*/ 	.byte	0x00, 0xf0, 0x11, 0x00


	//----- nvinfo : EIATTR_KPARAM_INFO
	.align		4
.L_43:
        /*0068*/ 	.byte	0x04, 0x17
        /*006a*/ 	.short	(.L_45 - .L_44)
.L_44:
        /*006c*/ 	.word	0x00000000
        /*0070*/ 	.short	0x0009
        /*0072*/ 	.short	0x0044
        /*0074*/ 	.byte	0x00, 0xf0, 0x11, 0x00


	//----- nvinfo : EIATTR_KPARAM_INFO
	.align		4
.L_45:
        /*0078*/ 	.byte	0x04, 0x17
        /*007a*/ 	.short	(.L_47 - .L_46)
.L_46:
        /*007c*/ 	.word	0x00000000
        /*0080*/ 	.short	0x0008
        /*0082*/ 	.short	0x0040
        /*0084*/ 	.byte	0x00, 0xf0, 0x11, 0x00


	//----- nvinfo : EIATTR_KPARAM_INFO
	.align		4
.L_47:
        /*0088*/ 	.byte	0x04, 0x17
        /*008a*/ 	.short	(.L_49 - .L_48)
.L_48:
        /*008c*/ 	.word	0x00000000
        /*0090*/ 	.short	0x0007
        /*0092*/ 	.short	0x0038
        /*0094*/ 	.byte	0x00, 0xf5, 0x21, 0x00


	//----- nvinfo : EIATTR_KPARAM_INFO
	.align		4
.L_49:
        /*0098*/ 	.byte	0x04, 0x17
        /*009a*/ 	.short	(.L_51 - .L_50)
.L_50:
        /*009c*/ 	.word	0x00000000
        /*00a0*/ 	.short	0x0006
        /*00a2*/ 	.short	0x0030
        /*00a4*/ 	.byte	0x00, 0xf5, 0x21, 0x00


	//----- nvinfo : EIATTR_KPARAM_INFO
	.align		4
.L_51:
        /*00a8*/ 	.byte	0x04, 0x17
        /*00aa*/ 	.short	(.L_53 - .L_52)
.L_52:
        /*00ac*/ 	.word	0x00000000
        /*00b0*/ 	.short	0x0005
        /*00b2*/ 	.short	0x0028
        /*00b4*/ 	.byte	0x00, 0xf5, 0x21, 0x00


	//----- nvinfo : EIATTR_KPARAM_INFO
	.align		4
.L_53:
        /*00b8*/ 	.byte	0x04, 0x17
        /*00ba*/ 	.short	(.L_55 - .L_54)
.L_54:
        /*00bc*/ 	.word	0x00000000
        /*00c0*/ 	.short	0x0004
        /*00c2*/ 	.short	0x0020
        /*00c4*/ 	.byte	0x00, 0xf5, 0x21, 0x00


	//----- nvinfo : EIATTR_KPARAM_INFO
	.align		4
.L_55:
        /*00c8*/ 	.byte	0x04, 0x17
        /*00ca*/ 	.short	(.L_57 - .L_56)
.L_56:
        /*00cc*/ 	.word	0x00000000
        /*00d0*/ 	.short	0x0003
        /*00d2*/ 	.short	0x0018
        /*00d4*/ 	.byte	0x00, 0xf5, 0x21, 0x00


	//----- nvinfo : EIATTR_KPARAM_INFO
	.align		4
.L_57:
        /*00d8*/ 	.byte	0x04, 0x17
        /*00da*/ 	.short	(.L_59 - .L_58)
.L_58:
        /*00dc*/ 	.word	0x00000000
        /*00e0*/ 	.short	0x0002
        /*00e2*/ 	.short	0x0010
        /*00e4*/ 	.byte	0x00, 0xf5, 0x21, 0x00


	//----- nvinfo : EIATTR_KPARAM_INFO
	.align		4
.L_59:
        /*00e8*/ 	.byte	0x04, 0x17
        /*00ea*/ 	.short	(.L_61 - .L_60)
.L_60:
        /*00ec*/ 	.word	0x00000000
        /*00f0*/ 	.short	0x0001
        /*00f2*/ 	.short	0x0008
        /*00f4*/ 	.byte	0x00, 0xf5, 0x21, 0x00


	//----- nvinfo : EIATTR_KPARAM_INFO
	.align		4
.L_61:
        /*00f8*/ 	.byte	0x04, 0x17
        /*00fa*/ 	.short	(.L_63 - .L_62)
.L_62:
        /*00fc*/ 	.word	0x00000000
        /*0100*/ 	.short	0x0000
        /*0102*/ 	.short	0x0000
        /*0104*/ 	.byte	0x00, 0xf5, 0x21, 0x00


	//----- nvinfo : EIATTR_SPARSE_MMA_MASK
	.align		4
.L_63:
        /*0108*/ 	.byte	0x03, 0x50
        /*010a*/ 	.short	0x0000


	//----- nvinfo : EIATTR_MAXREG_COUNT
	.align		4
        /*010c*/ 	.byte	0x03, 0x1b
        /*010e*/ 	.short	0x00ff


	//----- nvinfo : EIATTR_NUM_BARRIERS
	.align		4
        /*0110*/ 	.byte	0x02, 0x4c
        /*0112*/ 	.byte	0x01
	.zero		1


	//----- nvinfo : EIATTR_MERCURY_ISA_VERSION
	.align		4
        /*0114*/ 	.byte	0x03, 0x5f
        /*0116*/ 	.short	0x0101


	//----- nvinfo : EIATTR_COOP_GROUP_MASK_REGIDS
	.align		4
        /*0118*/ 	.byte	0x04, 0x29
        /*011a*/ 	.short	(.L_65 - .L_64)


	//   ....[0]....
.L_64:
        /*011c*/ 	.word	0xffffffff


	//   ....[1]....
        /*0120*/ 	.word	0xffffffff


	//   ....[2]....
        /*0124*/ 	.word	0xffffffff


	//   ....[3]....
        /*0128*/ 	.word	0xffffffff


	//   ....[4]....
        /*012c*/ 	.word	0xffffffff


	//   ....[5]....
        /*0130*/ 	.word	0xffffffff


	//   ....[6]....
        /*0134*/ 	.word	0xffffffff


	//   ....[7]....
        /*0138*/ 	.word	0xffffffff


	//   ....[8]....
        /*013c*/ 	.word	0xffffffff


	//   ....[9]....
        /*0140*/ 	.word	0xffffffff


	//   ....[10]....
        /*0144*/ 	.word	0xffffffff


	//   ....[11]....
        /*0148*/ 	.word	0xffffffff


	//   ....[12]....
        /*014c*/ 	.word	0xffffffff


	//   ....[13]....
        /*0150*/ 	.word	0xffffffff


	//   ....[14]....
        /*0154*/ 	.word	0xffffffff


	//   ....[15]....
        /*0158*/ 	.word	0xffffffff


	//   ....[16]....
        /*015c*/ 	.word	0xffffffff


	//   ....[17]....
        /*0160*/ 	.word	0xffffffff


	//   ....[18]....
        /*0164*/ 	.word	0xffffffff


	//   ....[19]....
        /*0168*/ 	.word	0xffffffff


	//   ....[20]....
        /*016c*/ 	.word	0x0500000e


	//   ....[21]....
        /*0170*/ 	.word	0x0500000e


	//   ....[22]....
        /*0174*/ 	.word	0x0500000e


	//   ....[23]....
        /*0178*/ 	.word	0x0500000e


	//   ....[24]....
        /*017c*/ 	.word	0x0500000e


	//   ....[25]....
        /*0180*/ 	.word	0x0500000e


	//   ....[26]....
        /*0184*/ 	.word	0x0500000e


	//   ....[27]....
        /*0188*/ 	.word	0x0500000e


	//   ....[28]....
        /*018c*/ 	.word	0x0500000e


	//   ....[29]....
        /*0190*/ 	.word	0x0500000e


	//----- nvinfo : EIATTR_COOP_GROUP_INSTR_OFFSETS
	.align		4
.L_65:
        /*0194*/ 	.byte	0x04, 0x28
        /*0196*/ 	.short	(.L_67 - .L_66)


	//   ....[0]....
.L_66:
        /*0198*/ 	.word	0x00002110


	//   ....[1]....
        /*019c*/ 	.word	0x00002160


	//   ....[2]....
        /*01a0*/ 	.word	0x00002180


	//   ....[3]....
        /*01a4*/ 	.word	0x000021a0


	//   ....[4]....
        /*01a8*/ 	.word	0x000021c0


	//   ....[5]....
        /*01ac*/ 	.word	0x00002270


	//   ....[6]....
        /*01b0*/ 	.word	0x00002290


	//   ....[7]....
        /*01b4*/ 	.word	0x000022b0


	//   ....[8]....
        /*01b8*/ 	.word	0x000022d0


	//   ....[9]....
        /*01bc*/ 	.word	0x000022f0


	//   ....[10]....
        /*01c0*/ 	.word	0x000029b0


	//   ....[11]....
        /*01c4*/ 	.word	0x00002a00


	//   ....[12]....
        /*01c8*/ 	.word	0x00002a20


	//   ....[13]....
        /*01cc*/ 	.word	0x00002a40


	//   ....[14]....
        /*01d0*/ 	.word	0x00002a60


	//   ....[15]....
        /*01d4*/ 	.word	0x00002b30


	//   ....[16]....
        /*01d8*/ 	.word	0x00002b50


	//   ....[17]....
        /*01dc*/ 	.word	0x00002b70


	//   ....[18]....
        /*01e0*/ 	.word	0x00002b90


	//   ....[19]....
        /*01e4*/ 	.word	0x00002bb0


	//   ....[20]....
        /*01e8*/ 	.word	0x00003c30


	//   ....[21]....
        /*01ec*/ 	.word	0x00003ca0


	//   ....[22]....
        /*01f0*/ 	.word	0x00003d10


	//   ....[23]....
        /*01f4*/ 	.word	0x00003d80


	//   ....[24]....
        /*01f8*/ 	.word	0x00003df0


	//   ....[25]....
        /*01fc*/ 	.word	0x00003e70


	//   ....[26]....
        /*0200*/ 	.word	0x00003ee0


	//   ....[27]....
        /*0204*/ 	.word	0x00003f50


	//   ....[28]....
        /*0208*/ 	.word	0x00003fc0


	//   ....[29]....
        /*020c*/ 	.word	0x00004030


	//----- nvinfo : EIATTR_VRC_CTA_INIT_COUNT
	.align		4
.L_67:
        /*0210*/ 	.byte	0x02, 0x4a
	.zero		1
	.zero		1


	//----- nvinfo : EIATTR_EXIT_INSTR_OFFSETS
	.align		4
        /*0214*/ 	.byte	0x04, 0x1c
        /*0216*/ 	.short	(.L_69 - .L_68)


	//   ....[0]....
.L_68:
        /*0218*/ 	.word	0x00000090


	//   ....[1]....
        /*021c*/ 	.word	0x000000d0


	//   ....[2]....
        /*0220*/ 	.word	0x00003040


	//   ....[3]....
        /*0224*/ 	.word	0x00003be0


	//----- nvinfo : EIATTR_CRS_STACK_SIZE
	.align		4
.L_69:
        /*0228*/ 	.byte	0x04, 0x1e
        /*022a*/ 	.short	(.L_71 - .L_70)
.L_70:
        /*022c*/ 	.word	0x00000000


	//----- nvinfo : EIATTR_CBANK_PARAM_SIZE
	.align		4
.L_71:
        /*0230*/ 	.byte	0x03, 0x19
        /*0232*/ 	.short	0x0068


	//----- nvinfo : EIATTR_PARAM_CBANK
	.align		4
        /*0234*/ 	.byte	0x04, 0x0a
        /*0236*/ 	.short	(.L_73 - .L_72)
	.align		4
.L_72:
        /*0238*/ 	.word	index@(.nv.constant0.paged_attention_v2_bf16_alibi)
        /*023c*/ 	.short	0x0380
        /*023e*/ 	.short	0x0068


	//----- nvinfo : EIATTR_SW_WAR
	.align		4
.L_73:
        /*0240*/ 	.byte	0x04, 0x36
        /*0242*/ 	.short	(.L_75 - .L_74)
.L_74:
        /*0244*/ 	.word	0x00000008
.L_75:


//--------------------- .nv.info.paged_attention_v2_bf16 --------------------------
	.section	.nv.info.paged_attention_v2_bf16,"",@"SHT_CUDA_INFO"
	.sectionflags	@""
	.align	4


	//----- nvinfo : EIATTR_CUDA_API_VERSION
	.align		4
        /*0000*/ 	.byte	0x04, 0x37
        /*0002*/ 	.short	(.L_77 - .L_76)
.L_76:
        /*0004*/ 	.word	0x00000082


	//----- nvinfo : EIATTR_KPARAM_INFO
	.align		4
.L_77:
        /*0008*/ 	.byte	0x04, 0x17
        /*000a*/ 	.short	(.L_79 - .L_78)
.L_78:
        /*000c*/ 	.word	0x00000000
        /*0010*/ 	.short	0x000e
        /*0012*/ 	.short	0x0058
        /*0014*/ 	.byte	0x00, 0xf0, 0x11, 0x00


	//----- nvinfo : EIATTR_KPARAM_INFO
	.align		4
.L_79:
        /*0018*/ 	.byte	0x04, 0x17
        /*001a*/ 	.short	(.L_81 - .L_80)
.L_80:
        /*001c*/ 	.word	0x00000000
        /*0020*/ 	.short	0x000d
        /*0022*/ 	.short	0x0054
        /*0024*/ 	.byte	0x00, 0xf0, 0x11, 0x00


	//----- nvinfo : EIATTR_KPARAM_INFO
	.align		4
.L_81:
        /*0028*/ 	.byte	0x04, 0x17
        /*002a*/ 	.short	(.L_83 - .L_82)
.L_82:
        /*002c*/ 	.word	0x00000000
        /*0030*/ 	.short	0x000c
        /*0032*/ 	.short	0x0050
        /*0034*/ 	.byte	0x00, 0xf0, 0x11, 0x00


	//----- nvinfo : EIATTR_KPARAM_INFO
	.align		4
.L_83:
        /*0038*/ 	.byte	0x04, 0x17
        /*003a*/ 	.short	(.L_85 - .L_84)
.L_84:
        /*003c*/ 	.word	0x00000000
        /*0040*/ 	.short	0x000b
        /*0042*/ 	.short	0x004c
        /*0044*/ 	.byte	0x00, 0xf0, 0x11, 0x00


	//----- nvinfo : EIATTR_KPARAM_INFO
	.align		4
.L_85:
        /*0048*/ 	.byte	0x04, 0x17
        /*004a*/ 	.short	(.L_87 - .L_86)
.L_86:
        /*004c*/ 	.word	0x00000000
        /*0050*/ 	.short	0x000a
        /*0052*/ 	.short	0x0048
        /*0054*/ 	.byte	0x00, 0xf0, 0x11, 0x00


	//----- nvinfo : EIATTR_KPARAM_INFO
	.align		4
.L_87:
        /*0058*/ 	.byte	0x04, 0x17
        /*005a*/ 	.short	(.L_89 - .L_88)
.L_88:
        /*005c*/ 	.word	0x00000000
        /*0060*/ 	.short	0x0009
        /*0062*/ 	.short	0x0044
        /*0064*/ 	.byte	0x00, 0xf0, 0x11, 0x00


	//----- nvinfo : EIATTR_KPARAM_INFO
	.align		4
.L_89:
        /*0068*/ 	.byte	0x04, 0x17
        /*006a*/ 	.short	(.L_91 - .L_90)
.L_90:
        /*006c*/ 	.word	0x00000000
        /*0070*/ 	.short	0x0008
        /*0072*/ 	.short	0x0040
        /*0074*/ 	.byte	0x00, 0xf0, 0x11, 0x00


	//----- nvinfo : EIATTR_KPARAM_INFO
	.align		4
.L_91:
        /*0078*/ 	.byte	0x04, 0x17
        /*007a*/ 	.short	(.L_93 - .L_92)
.L_92:
        /*007c*/ 	.word	0x00000000
        /*0080*/ 	.short	0x0007
        /*0082*/ 	.short	0x0038
        /*0084*/ 	.byte	0x00, 0xf5, 0x21, 0x00


	//----- nvinfo : EIATTR_KPARAM_INFO
	.align		4
.L_93:
        /*0088*/ 	.byte	0x04, 0x17
        /*008a*/ 	.short	(.L_95 - .L_94)
.L_94:
        /*008c*/ 	.word	0x00000000
        /*0090*/ 	.short	0x0006
        /*0092*/ 	.short	0x0030
        /*0094*/ 	.byte	0x00, 0xf5, 0x21, 0x00


	//----- nvinfo : EIATTR_KPARAM_INFO
	.align		4
.L_95:
        /*0098*/ 	.byte	0x04, 0x17
        /*009a*/ 	.short	(.L_97 - .L_96)
.L_96:
        /*009c*/ 	.word	0x00000000
        /*00a0*/ 	.short	0x0005
        /*00a2*/ 	.short	0x0028
        /*00a4*/ 	.byte	0x00, 0xf5, 0x21, 0x00


	//----- nvinfo : EIATTR_KPARAM_INFO
	.align		4
.L_97:
        /*00a8*/ 	.byte	0x04, 0x17
        /*00aa*/ 	.short	(.L_99 - .L_98)
.L_98:
        /*00ac*/ 	.word	0x00000000
        /*00b0*/ 	.short	0x0004
        /*00b2*/ 	.short	0x0020
        /*00b4*/ 	.byte	0x00, 0xf5, 0x21, 0x00


	//----- nvinfo : EIATTR_KPARAM_INFO
	.align		4
.L_99:
        /*00b8*/ 	.byte	0x04, 0x17
        /*00ba*/ 	.short	(.L_101 - .L_100)
.L_100:
        /*00bc*/ 	.word	0x00000000
        /*00c0*/ 	.short	0x0003
        /*00c2*/ 	.short	0x0018
        /*00c4*/ 	.byte	0x00, 0xf5, 0x21, 0x00


	//----- nvinfo : EIATTR_KPARAM_INFO
	.align		4
.L_101:
        /*00c8*/ 	.byte	0x04, 0x17
        /*00ca*/ 	.short	(.L_103 - .L_102)
.L_102:
        /*00cc*/ 	.word	0x00000000
        /*00d0*/ 	.short	0x0002
        /*00d2*/ 	.short	0x0010
        /*00d4*/ 	.byte	0x00, 0xf5, 0x21, 0x00


	//----- nvinfo : EIATTR_KPARAM_INFO
	.align		4
.L_103:
        /*00d8*/ 	.byte	0x04, 0x17
        /*00da*/ 	.short	(.L_105 - .L_104)
.L_104:
        /*00dc*/ 	.word	0x00000000
        /*00e0*/ 	.short	0x0001
        /*00e2*/ 	.short	0x0008
        /*00e4*/ 	.byte	0x00, 0xf5, 0x21, 0x00


	//----- nvinfo : EIATTR_KPARAM_INFO
	.align		4
.L_105:
        /*00e8*/ 	.byte	0x04, 0x17
        /*00ea*/ 	.short	(.L_107 - .L_106)
.L_106:
        /*00ec*/ 	.word	0x00000000
        /*00f0*/ 	.short	0x0000
        /*00f2*/ 	.short	0x0000
        /*00f4*/ 	.byte	0x00, 0xf5, 0x21, 0x00


	//----- nvinfo : EIATTR_SPARSE_MMA_MASK
	.align		4
.L_107:
        /*00f8*/ 	.byte	0x03, 0x50
        /*00fa*/ 	.short	0x0000


	//----- nvinfo : EIATTR_MAXREG_COUNT
	.align		4
        /*00fc*/ 	.byte	0x03, 0x1b
        /*00fe*/ 	.short	0x00ff


	//----- nvinfo : EIATTR_NUM_BARRIERS
	.align		4
        /*0100*/ 	.byte	0x02, 0x4c
        /*0102*/ 	.byte	0x01
	.zero		1


	//----- nvinfo : EIATTR_MERCURY_ISA_VERSION
	.align		4
        /*0104*/ 	.byte	0x03, 0x5f
        /*0106*/ 	.short	0x0101


	//----- nvinfo : EIATTR_COOP_GROUP_MASK_REGIDS
	.align		4
        /*0108*/ 	.byte	0x04, 0x29
        /*010a*/ 	.short	(.L_109 - .L_108)


	//   ....[0]....
.L_108:
        /*010c*/ 	.word	0xffffffff


	//   ....[1]....
        /*0110*/ 	.word	0xffffffff


	//   ....[2]....
        /*0114*/ 	.word	0xffffffff


	//   ....[3]....
        /*0118*/ 	.word	0xffffffff


	//   ....[4]....
        /*011c*/ 	.word	0xffffffff


	//   ....[5]....
        /*0120*/ 	.word	0xffffffff


	//   ....[6]....
        /*0124*/ 	.word	0xffffffff


	//   ....[7]....
        /*0128*/ 	.word	0xffffffff


	//   ....[8]....
        /*012c*/ 	.word	0xffffffff


	//   ....[9]....
        /*0130*/ 	.word	0xffffffff


	//   ....[10]....
        /*0134*/ 	.word	0xffffffff


	//   ....[11]....
        /*0138*/ 	.word	0xffffffff


	//   ....[12]....
        /*013c*/ 	.word	0xffffffff


	//   ....[13]....
        /*0140*/ 	.word	0xffffffff


	//   ....[14]....
        /*0144*/ 	.word	0xffffffff


	//   ....[15]....
        /*0148*/ 	.word	0xffffffff


	//   ....[16]....
        /*014c*/ 	.word	0xffffffff


	//   ....[17]....
        /*0150*/ 	.word	0xffffffff


	//   ....[18]....
        /*0154*/ 	.word	0xffffffff


	//   ....[19]....
        /*0158*/ 	.word	0xffffffff


	//   ....[20]....
        /*015c*/ 	.word	0x0500000e


	//   ....[21]....
        /*0160*/ 	.word	0x0500000e


	//   ....[22]....
        /*0164*/ 	.word	0x0500000e


	//   ....[23]....
        /*0168*/ 	.word	0x0500000e


	//   ....[24]....
        /*016c*/ 	.word	0x0500000e


	//   ....[25]....
        /*0170*/ 	.word	0x0500000e


	//   ....[26]....
        /*0174*/ 	.word	0x0500000e


	//   ....[27]....
        /*0178*/ 	.word	0x0500000e


	//   ....[28]....
        /*017c*/ 	.word	0x0500000e


	//   ....[29]....
        /*0180*/ 	.word	0x0500000e


	//----- nvinfo : EIATTR_COOP_GROUP_INSTR_OFFSETS
	.align		4
.L_109:
        /*0184*/ 	.byte	0x04, 0x28
        /*0186*/ 	.short	(.L_111 - .L_110)


	//   ....[0]....
.L_110:
        /*0188*/ 	.word	0x000020b0


	//   ....[1]....
        /*018c*/ 	.word	0x00002100


	//   ....[2]....
        /*0190*/ 	.word	0x00002120


	//   ....[3]....
        /*0194*/ 	.word	0x00002140


	//   ....[4]....
        /*0198*/ 	.word	0x00002160


	//   ....[5]....
        /*019c*/ 	.word	0x00002210


	//   ....[6]....
        /*01a0*/ 	.word	0x00002230


	//   ....[7]....
        /*01a4*/ 	.word	0x00002250


	//   ....[8]....
        /*01a8*/ 	.word	0x00002270


	//   ....[9]....
        /*01ac*/ 	.word	0x00002290


	//   ....[10]....
        /*01b0*/ 	.word	0x000029f0


	//   ....[11]....
        /*01b4*/ 	.word	0x00002a40


	//   ....[12]....
        /*01b8*/ 	.word	0x00002a60


	//   ....[13]....
        /*01bc*/ 	.word	0x00002a80


	//   ....[14]....
        /*01c0*/ 	.word	0x00002aa0


	//   ....[15]....
        /*01c4*/ 	.word	0x00002b70


	//   ....[16]....
        /*01c8*/ 	.word	0x00002b90


	//   ....[17]....
        /*01cc*/ 	.word	0x00002bb0


	//   ....[18]....
        /*01d0*/ 	.word	0x00002bd0


	//   ....[19]....
        /*01d4*/ 	.word	0x00002bf0


	//   ....[20]....
        /*01d8*/ 	.word	0x00003bd0


	//   ....[21]....
        /*01dc*/ 	.word	0x00003c40


	//   ....[22]....
        /*01e0*/ 	.word	0x00003cb0


	//   ....[23]....
        /*01e4*/ 	.word	0x00003d20


	//   ....[24]....
        /*01e8*/ 	.word	0x00003d90


	//   ....[25]....
        /*01ec*/ 	.word	0x00003e10


	//   ....[26]....
        /*01f0*/ 	.word	0x00003e80


	//   ....[27]....
        /*01f4*/ 	.word	0x00003ef0


	//   ....[28]....
        /*01f8*/ 	.word	0x00003f60


	//   ....[29]....
        /*01fc*/ 	.word	0x00003fd0


	//----- nvinfo : EIATTR_VRC_CTA_INIT_COUNT
	.align		4
.L_111:
        /*0200*/ 	.byte	0x02, 0x4a
	.zero		1
	.zero		1


	//----- nvinfo : EIATTR_EXIT_INSTR_OFFSETS
	.align		4
        /*0204*/ 	.byte	0x04, 0x1c
        /*0206*/ 	.short	(.L_113 - .L_112)


	//   ....[0]....
.L_112:
        /*0208*/ 	.word	0x00000090


	//   ....[1]....
        /*020c*/ 	.word	0x000000d0


	//   ....[2]....
        /*0210*/ 	.word	0x00003080


	//   ....[3]....
        /*0214*/ 	.word	0x00003b70


	//----- nvinfo : EIATTR_CRS_STACK_SIZE
	.align		4
.L_113:
        /*0218*/ 	.byte	0x04, 0x1e
        /*021a*/ 	.short	(.L_115 - .L_114)
.L_114:
        /*021c*/ 	.word	0x00000000


	//----- nvinfo : EIATTR_CBANK_PARAM_SIZE
	.align		4
.L_115:
        /*0220*/ 	.byte	0x03, 0x19
        /*0222*/ 	.short	0x005c


	//----- nvinfo : EIATTR_PARAM_CBANK
	.align		4
        /*0224*/ 	.byte	0x04, 0x0a
        /*0226*/ 	.short	(.L_117 - .L_116)
	.align		4
.L_116:
        /*0228*/ 	.word	index@(.nv.constant0.paged_attention_v2_bf16)
        /*022c*/ 	.short	0x0380
        /*022e*/ 	.short	0x005c


	//----- nvinfo : EIATTR_SW_WAR
	.align		4
.L_117:
        /*0230*/ 	.byte	0x04, 0x36
        /*0232*/ 	.short	(.L_119 - .L_118)
.L_118:
        /*0234*/ 	.word	0x00000008
.L_119:


//--------------------- .nv.info.paged_attention_v2_reduce_bf16 --------------------------
	.section	.nv.info.paged_attention_v2_reduce_bf16,"",@"SHT_CUDA_INFO"
	.sectionflags	@""
	.align	4


	//----- nvinfo : EIATTR_CUDA_API_VERSION
	.align		4
        /*0000*/ 	.byte	0x04, 0x37
        /*0002*/ 	.short	(.L_121 - .L_120)
.L_120:
        /*0004*/ 	.word	0x00000082


	//----- nvinfo : EIATTR_KPARAM_INFO
	.align		4
.L_121:
        /*0008*/ 	.byte	0x04, 0x17
        /*000a*/ 	.short	(.L_123 - .L_122)
.L_122:
        /*000c*/ 	.word	0x00000000
        /*0010*/ 	.short	0x0007
        /*0012*/ 	.short	0x0030
        /*0014*/ 	.byte	0x00, 0xf0, 0x11, 0x00


	//----- nvinfo : EIATTR_KPARAM_INFO
	.align		4
.L_123:
        /*0018*/ 	.byte	0x04, 0x17
        /*001a*/ 	.short	(.L_125 - .L_124)
.L_124:
        /*001c*/ 	.word	0x00000000
        /*0020*/ 	.short	0x0006
        /*0022*/ 	.short	0x002c
        /*0024*/ 	.byte	0x00, 0xf0, 0x11, 0x00


	//----- nvinfo : EIATTR_KPARAM_INFO
	.align		4
.L_125:
        /*0028*/ 	.byte	0x04, 0x17
        /*002a*/ 	.short	(.L_127 - .L_126)
.L_126:
        /*002c*/ 	.word	0x00000000
        /*0030*/ 	.short	0x0005
        /*0032*/ 	.short	0x0028
        /*0034*/ 	.byte	0x00, 0xf0, 0x11, 0x00


	//----- nvinfo : EIATTR_KPARAM_INFO
	.align		4
.L_127:
        /*0038*/ 	.byte	0x04, 0x17
        /*003a*/ 	.short	(.L_129 - .L_128)
.L_128:
        /*003c*/ 	.word	0x00000000
        /*0040*/ 	.short	0x0004
        /*0042*/ 	.short	0x0020
        /*0044*/ 	.byte	0x00, 0xf5, 0x21, 0x00


	//----- nvinfo : EIATTR_KPARAM_INFO
	.align		4
.L_129:
        /*0048*/ 	.byte	0x04, 0x17
        /*004a*/ 	.short	(.L_131 - .L_130)
.L_130:
        /*004c*/ 	.word	0x00000000
        /*0050*/ 	.short	0x0003
        /*0052*/ 	.short	0x0018
        /*0054*/ 	.byte	0x00, 0xf5, 0x21, 0x00


	//----- nvinfo : EIATTR_KPARAM_INFO
	.align		4
.L_131:
        /*0058*/ 	.byte	0x04, 0x17
        /*005a*/ 	.short	(.L_133 - .L_132)
.L_132:
        /*005c*/ 	.word	0x00000000
        /*0060*/ 	.short	0x0002
        /*0062*/ 	.short	0x0010
        /*0064*/ 	.byte	0x00, 0xf5, 0x21, 0x00


	//----- nvinfo : EIATTR_KPARAM_INFO
	.align		4
.L_133:
        /*0068*/ 	.byte	0x04, 0x17
        /*006a*/ 	.short	(.L_135 - .L_134)
.L_134:
        /*006c*/ 	.word	0x00000000
        /*0070*/ 	.short	0x0001
        /*0072*/ 	.short	0x0008
        /*0074*/ 	.byte	0x00, 0xf5, 0x21, 0x00


	//----- nvinfo : EIATTR_KPARAM_INFO
	.align		4
.L_135:
        /*0078*/ 	.byte	0x04, 0x17
        /*007a*/ 	.short	(.L_137 - .L_136)
.L_136:
        /*007c*/ 	.word	0x00000000
        /*0080*/ 	.short	0x0000
        /*0082*/ 	.short	0x0000
        /*0084*/ 	.byte	0x00, 0xf5, 0x21, 0x00


	//----- nvinfo : EIATTR_SPARSE_MMA_MASK
	.align		4
.L_137:
        /*0088*/ 	.byte	0x03, 0x50
        /*008a*/ 	.short	0x0000


	//----- nvinfo : EIATTR_MAXREG_COUNT
	.align		4
        /*008c*/ 	.byte	0x03, 0x1b
        /*008e*/ 	.short	0x00ff


	//----- nvinfo : EIATTR_NUM_BARRIERS
	.align		4
        /*0090*/ 	.byte	0x02, 0x4c
        /*0092*/ 	.byte	0x01
	.zero		1


	//----- nvinfo : EIATTR_MERCURY_ISA_VERSION
	.align		4
        /*0094*/ 	.byte	0x03, 0x5f
        /*0096*/ 	.short	0x0101


	//----- nvinfo : EIATTR_COOP_GROUP_MASK_REGIDS
	.align		4
        /*0098*/ 	.byte	0x04, 0x29
        /*009a*/ 	.short	(.L_139 - .L_138)


	//   ....[0]....
.L_138:
        /*009c*/ 	.word	0xffffffff


	//   ....[1]....
        /*00a0*/ 	.word	0xffffffff


	//   ....[2]....
        /*00a4*/ 	.word	0xffffffff


	//   ....[3]....
        /*00a8*/ 	.word	0xffffffff


	//   ....[4]....
        /*00ac*/ 	.word	0xffffffff


	//   ....[5]....
        /*00b0*/ 	.word	0xffffffff


	//   ....[6]....
        /*00b4*/ 	.word	0xffffffff


	//   ....[7]....
        /*00b8*/ 	.word	0xffffffff


	//   ....[8]....
        /*00bc*/ 	.word	0xffffffff


	//   ....[9]....
        /*00c0*/ 	.word	0xffffffff


	//   ....[10]....
        /*00c4*/ 	.word	0xffffffff


	//   ....[11]....
        /*00c8*/ 	.word	0xffffffff


	//   ....[12]....
        /*00cc*/ 	.word	0xffffffff


	//   ....[13]....
        /*00d0*/ 	.word	0xffffffff


	//   ....[14]....
        /*00d4*/ 	.word	0xffffffff


	//   ....[15]....
        /*00d8*/ 	.word	0xffffffff


	//   ....[16]....
        /*00dc*/ 	.word	0xffffffff


	//   ....[17]....
        /*00e0*/ 	.word	0xffffffff


	//   ....[18]....
        /*00e4*/ 	.word	0xffffffff


	//   ....[19]....
        /*00e8*/ 	.word	0xffffffff


	//   ....[20]....
        /*00ec*/ 	.word	0x05000013


	//   ....[21]....
        /*00f0*/ 	.word	0x05000013


	//   ....[22]....
        /*00f4*/ 	.word	0x05000013


	//   ....[23]....
        /*00f8*/ 	.word	0x05000013


	//   ....[24]....
        /*00fc*/ 	.word	0x05000013


	//   ....[25]....
        /*0100*/ 	.word	0x05000013


	//   ....[26]....
        /*0104*/ 	.word	0x05000013


	//   ....[27]....
        /*0108*/ 	.word	0x05000013


	//   ....[28]....
        /*010c*/ 	.word	0x05000013


	//   ....[29]....
        /*0110*/ 	.word	0x05000013


	//----- nvinfo : EIATTR_COOP_GROUP_INSTR_OFFSETS
	.align		4
.L_139:
        /*0114*/ 	.byte	0x04, 0x28
        /*0116*/ 	.short	(.L_141 - .L_140)


	//   ....[0]....
.L_140:
        /*0118*/ 	.word	0x00000e60


	//   ....[1]....
        /*011c*/ 	.word	0x00000ec0


	//   ....[2]....
        /*0120*/ 	.word	0x00000ef0


	//   ....[3]....
        /*0124*/ 	.word	0x00000f20


	//   ....[4]....
        /*0128*/ 	.word	0x00000f70


	//   ....[5]....
        /*012c*/ 	.word	0x00001030


	//   ....[6]....
        /*0130*/ 	.word	0x00001050


	//   ....[7]....
        /*0134*/ 	.word	0x00001070


	//   ....[8]....
        /*0138*/ 	.word	0x00001090


	//   ....[9]....
        /*013c*/ 	.word	0x000010b0


	//   ....[10]....
        /*0140*/ 	.word	0x000016e0


	//   ....[11]....
        /*0144*/ 	.word	0x00001730


	//   ....[12]....
        /*0148*/ 	.word	0x00001750


	//   ....[13]....
        /*014c*/ 	.word	0x00001770


	//   ....[14]....
        /*0150*/ 	.word	0x00001790


	//   ....[15]....
        /*0154*/ 	.word	0x00001830


	//   ....[16]....
        /*0158*/ 	.word	0x00001850


	//   ....[17]....
        /*015c*/ 	.word	0x00001870


	//   ....[18]....
        /*0160*/ 	.word	0x00001890


	//   ....[19]....
        /*0164*/ 	.word	0x000018b0


	//   ....[20]....
        /*0168*/ 	.word	0x00002630


	//   ....[21]....
        /*016c*/ 	.word	0x000026a0


	//   ....[22]....
        /*0170*/ 	.word	0x00002710


	//   ....[23]....
        /*0174*/ 	.word	0x00002780


	//   ....[24]....
        /*0178*/ 	.word	0x000027f0


	//   ....[25]....
        /*017c*/ 	.word	0x00002860


	//   ....[26]....
        /*0180*/ 	.word	0x000028d0


	//   ....[27]....
        /*0184*/ 	.word	0x00002940


	//   ....[28]....
        /*0188*/ 	.word	0x000029b0


	//   ....[29]....
        /*018c*/ 	.word	0x00002a20


	//----- nvinfo : EIATTR_VRC_CTA_INIT_COUNT
	.align		4
.L_141:
        /*0190*/ 	.byte	0x02, 0x4a
	.zero		1
	.zero		1


	//----- nvinfo : EIATTR_EXIT_INSTR_OFFSETS
	.align		4
        /*0194*/ 	.byte	0x04, 0x1c
        /*0196*/ 	.short	(.L_143 - .L_142)


	//   ....[0]....
.L_142:
        /*0198*/ 	.word	0x00000070


	//   ....[1]....
        /*019c*/ 	.word	0x00000120


	//   ....[2]....
        /*01a0*/ 	.word	0x00000330


	//   ....[3]....
        /*01a4*/ 	.word	0x000004c0


	//   ....[4]....
        /*01a8*/ 	.word	0x00001940


	//   ....[5]....
        /*01ac*/ 	.word	0x000025e0


	//----- nvinfo : EIATTR_CRS_STACK_SIZE
	.align		4
.L_143:
        /*01b0*/ 	.byte	0x04, 0x1e
        /*01b2*/ 	.short	(.L_145 - .L_144)
.L_144:
        /*01b4*/ 	.word	0x00000000


	//----- nvinfo : EIATTR_CBANK_PARAM_SIZE
	.align		4
.L_145:
        /*01b8*/ 	.byte	0x03, 0x19
        /*01ba*/ 	.short	0x0034


	//----- nvinfo : EIATTR_PARAM_CBANK
	.align		4
        /*01bc*/ 	.byte	0x04, 0x0a
        /*01be*/ 	.short	(.L_147 - .L_146)
	.align		4
.L_146:
        /*01c0*/ 	.word	index@(.nv.constant0.paged_attention_v2_reduce_bf16)
        /*01c4*/ 	.short	0x0380
        /*01c6*/ 	.short	0x0034


	//----- nvinfo : EIATTR_SW_WAR
	.align		4
.L_147:
        /*01c8*/ 	.byte	0x04, 0x36
        /*01ca*/ 	.short	(.L_149 - .L_148)
.L_148:
        /*01cc*/ 	.word	0x00000008
.L_149:


//--------------------- .nv.info.paged_attention_v1_bf16_alibi --------------------------
	.section	.nv.info.paged_attention_v1_bf16_alibi,"",@"SHT_CUDA_INFO"
	.sectionflags	@""
	.align	4


	//----- nvinfo : EIATTR_CUDA_API_VERSION
	.align		4
        /*0000*/ 	.byte	0x04, 0x37
        /*0002*/ 	.short	(.L_151 - .L_150)
.L_150:
        /*0004*/ 	.word	0x00000082


	//----- nvinfo : EIATTR_KPARAM_INFO
	.align		4
.L_151:
        /*0008*/ 	.byte	0x04, 0x17
        /*000a*/ 	.short	(.L_153 - .L_152)
.L_152:
        /*000c*/ 	.word	0x00000000
        /*0010*/ 	.short	0x000c
        /*0012*/ 	.short	0x0048
        /*0014*/ 	.byte	0x00, 0xf5, 0x21, 0x00


	//----- nvinfo : EIATTR_KPARAM_INFO
	.align		4
.L_153:
        /*0018*/ 	.byte	0x04, 0x17
        /*001a*/ 	.short	(.L_155 - .L_154)
.L_154:
        /*001c*/ 	.word	0x00000000
        /*0020*/ 	.short	0x000b
        /*0022*/ 	.short	0x0044
        /*0024*/ 	.byte	0x00, 0xf0, 0x11, 0x00


	//----- nvinfo : EIATTR_KPARAM_INFO
	.align		4
.L_155:
        /*0028*/ 	.byte	0x04, 0x17
        /*002a*/ 	.short	(.L_157 - .L_156)
.L_156:
        /*002c*/ 	.word	0x00000000
        /*0030*/ 	.short	0x000a
        /*0032*/ 	.short	0x0040
        /*0034*/ 	.byte	0x00, 0xf0, 0x11, 0x00


	//----- nvinfo : EIATTR_KPARAM_INFO
	.align		4
.L_157:
        /*0038*/ 	.byte	0x04, 0x17
        /*003a*/ 	.short	(.L_159 - .L_158)
.L_158:
        /*003c*/ 	.word	0x00000000
        /*0040*/ 	.short	0x0009
        /*0042*/ 	.short	0x003c
        /*0044*/ 	.byte	0x00, 0xf0, 0x11, 0x00


	//----- nvinfo : EIATTR_KPARAM_INFO
	.align		4
.L_159:
        /*0048*/ 	.byte	0x04, 0x17
        /*004a*/ 	.short	(.L_161 - .L_160)
.L_160:
        /*004c*/ 	.word	0x00000000
        /*0050*/ 	.short	0x0008
        /*0052*/ 	.short	0x0038
        /*0054*/ 	.byte	0x00, 0xf0, 0x11, 0x00


	//----- nvinfo : EIATTR_KPARAM_INFO
	.align		4
.L_161:
        /*0058*/ 	.byte	0x04, 0x17
        /*005a*/ 	.short	(.L_163 - .L_162)
.L_162:
        /*005c*/ 	.word	0x00000000
        /*0060*/ 	.short	0x0007
        /*0062*/ 	.short	0x0034
        /*0064*/ 	.byte	0x00, 0xf0, 0x11, 0x00


	//----- nvinfo : EIATTR_KPARAM_INFO
	.align		4
.L_163:
        /*0068*/ 	.byte	0x04, 0x17
        /*006a*/ 	.short	(.L_165 - .L_164)
.L_164:
        /*006c*/ 	.word	0x00000000
        /*0070*/ 	.short	0x0006
        /*0072*/ 	.short	0x0030
        /*0074*/ 	.byte	0x00, 0xf0, 0x11, 0x00


	//----- nvinfo : EIATTR_KPARAM_INFO
	.align		4
.L_165:
        /*0078*/ 	.byte	0x04, 0x17
        /*007a*/ 	.short	(.L_167 - .L_166)
.L_166:
        /*007c*/ 	.word	0x00000000
        /*0080*/ 	.short	0x0005
        /*0082*/ 	.short	0x0028
        /*0084*/ 	.byte	0x00, 0xf5, 0x21, 0x00


	//----- nvinfo : EIATTR_KPARAM_INFO
	.align		4
.L_167:
        /*0088*/ 	.byte	0x04, 0x17
        /*008a*/ 	.short	(.L_169 - .L_168)
.L_168:
        /*008c*/ 	.word	0x00000000
        /*0090*/ 	.short	0x0004
        /*0092*/ 	.short	0x0020
        /*0094*/ 	.byte	0x00, 0xf5, 0x21, 0x00


	//----- nvinfo : EIATTR_KPARAM_INFO
	.align		4
.L_169:
        /*0098*/ 	.byte	0x04, 0x17
        /*009a*/ 	.short	(.L_171 - .L_170)
.L_170:
        /*009c*/ 	.word	0x00000000
        /*00a0*/ 	.short	0x0003
        /*00a2*/ 	.short	0x0018
        /*00a4*/ 	.byte	0x00, 0xf5, 0x21, 0x00


	//----- nvinfo : EIATTR_KPARAM_INFO
	.align		4
.L_171:
        /*00a8*/ 	.byte	0x04, 0x17
        /*00aa*/ 	.short	(.L_173 - .L_172)
.L_172:
        /*00ac*/ 	.word	0x00000000
        /*00b0*/ 	.short	0x0002
        /*00b2*/ 	.short	0x0010
        /*00b4*/ 	.byte	0x00, 0xf5, 0x21, 0x00


	//----- nvinfo : EIATTR_KPARAM_INFO
	.align		4
.L_173:
        /*00b8*/ 	.byte	0x04, 0x17
        /*00ba*/ 	.short	(.L_175 - .L_174)
.L_174:
        /*00bc*/ 	.word	0x00000000
        /*00c0*/ 	.short	0x0001
        /*00c2*/ 	.short	0x0008
        /*00c4*/ 	.byte	0x00, 0xf5, 0x21, 0x00


	//----- nvinfo : EIATTR_KPARAM_INFO
	.align		4
.L_175:
        /*00c8*/ 	.byte	0x04, 0x17
        /*00ca*/ 	.short	(.L_177 - .L_176)
.L_176:
        /*00cc*/ 	.word	0x00000000
        /*00d0*/ 	.short	0x0000
        /*00d2*/ 	.short	0x0000
        /*00d4*/ 	.byte	0x00, 0xf5, 0x21, 0x00


	//----- nvinfo : EIATTR_SPARSE_MMA_MASK
	.align		4
.L_177:
        /*00d8*/ 	.byte	0x03, 0x50
        /*00da*/ 	.short	0x0000


	//----- nvinfo : EIATTR_MAXREG_COUNT
	.align		4
        /*00dc*/ 	.byte	0x03, 0x1b
        /*00de*/ 	.short	0x00ff


	//----- nvinfo : EIATTR_NUM_BARRIERS
	.align		4
        /*00e0*/ 	.byte	0x02, 0x4c
        /*00e2*/ 	.byte	0x01
	.zero		1


	//----- nvinfo : EIATTR_MERCURY_ISA_VERSION
	.align		4
        /*00e4*/ 	.byte	0x03, 0x5f
        /*00e6*/ 	.short	0x0101


	//----- nvinfo : EIATTR_COOP_GROUP_MASK_REGIDS
	.align		4
        /*00e8*/ 	.byte	0x04, 0x29
        /*00ea*/ 	.short	(.L_179 - .L_178)


	//   ....[0]....
.L_178:
        /*00ec*/ 	.word	0xffffffff


	//   ....[1]....
        /*00f0*/ 	.word	0xffffffff


	//   ....[2]....
        /*00f4*/ 	.word	0xffffffff


	//   ....[3]....
        /*00f8*/ 	.word	0xffffffff


	//   ....[4]....
        /*00fc*/ 	.word	0xffffffff


	//   ....[5]....
        /*0100*/ 	.word	0xffffffff


	//   ....[6]....
        /*0104*/ 	.word	0xffffffff


	//   ....[7]....
        /*0108*/ 	.word	0xffffffff


	//   ....[8]....
        /*010c*/ 	.word	0xffffffff


	//   ....[9]....
        /*0110*/ 	.word	0xffffffff


	//   ....[10]....
        /*0114*/ 	.word	0xffffffff


	//   ....[11]....
        /*0118*/ 	.word	0xffffffff


	//   ....[12]....
        /*011c*/ 	.word	0xffffffff


	//   ....[13]....
        /*0120*/ 	.word	0xffffffff


	//   ....[14]....
        /*0124*/ 	.word	0xffffffff


	//   ....[15]....
        /*0128*/ 	.word	0xffffffff


	//   ....[16]....
        /*012c*/ 	.word	0xffffffff


	//   ....[17]....
        /*0130*/ 	.word	0xffffffff


	//   ....[18]....
        /*0134*/ 	.word	0xffffffff


	//   ....[19]....
        /*0138*/ 	.word	0xffffffff


	//   ....[20]....
        /*013c*/ 	.word	0x0500000f


	//   ....[21]....
        /*0140*/ 	.word	0x0500000f


	//   ....[22]....
        /*0144*/ 	.word	0x0500000f


	//   ....[23]....
        /*0148*/ 	.word	0x0500000f


	//   ....[24]....
        /*014c*/ 	.word	0x0500000f


	//   ....[25]....
        /*0150*/ 	.word	0x0500000f


	//   ....[26]....
        /*0154*/ 	.word	0x0500000f


	//   ....[27]....
        /*0158*/ 	.word	0x0500000f


	//   ....[28]....
        /*015c*/ 	.word	0x0500000f


	//   ....[29]....
        /*0160*/ 	.word	0x0500000f


	//----- nvinfo : EIATTR_COOP_GROUP_INSTR_OFFSETS
	.align		4
.L_179:
        /*0164*/ 	.byte	0x04, 0x28
        /*0166*/ 	.short	(.L_181 - .L_180)


	//   ....[0]....
.L_180:
        /*0168*/ 	.word	0x00001f20


	//   ....[1]....
        /*016c*/ 	.word	0x00001f60


	//   ....[2]....
        /*0170*/ 	.word	0x00001f80


	//   ....[3]....
        /*0174*/ 	.word	0x00001fa0


	//   ....[4]....
        /*0178*/ 	.word	0x00001fc0


	//   ....[5]....
        /*017c*/ 	.word	0x00002070


	//   ....[6]....
        /*0180*/ 	.word	0x00002090


	//   ....[7]....
        /*0184*/ 	.word	0x000020b0


	//   ....[8]....
        /*0188*/ 	.word	0x000020d0


	//   ....[9]....
        /*018c*/ 	.word	0x000020f0


	//   ....[10]....
        /*0190*/ 	.word	0x000027d0


	//   ....[11]....
        /*0194*/ 	.word	0x00002810


	//   ....[12]....
        /*0198*/ 	.word	0x00002830


	//   ....[13]....
        /*019c*/ 	.word	0x00002850


	//   ....[14]....
        /*01a0*/ 	.word	0x00002870


	//   ....[15]....
        /*01a4*/ 	.word	0x00002940


	//   ....[16]....
        /*01a8*/ 	.word	0x00002960


	//   ....[17]....
        /*01ac*/ 	.word	0x00002980


	//   ....[18]....
        /*01b0*/ 	.word	0x000029a0


	//   ....[19]....
        /*01b4*/ 	.word	0x000029c0


	//   ....[20]....
        /*01b8*/ 	.word	0x00003d50


	//   ....[21]....
        /*01bc*/ 	.word	0x00003dc0


	//   ....[22]....
        /*01c0*/ 	.word	0x00003e30


	//   ....[23]....
        /*01c4*/ 	.word	0x00003ea0


	//   ....[24]....
        /*01c8*/ 	.word	0x00003f10


	//   ....[25]....
        /*01cc*/ 	.word	0x00003f90


	//   ....[26]....
        /*01d0*/ 	.word	0x00004000


	//   ....[27]....
        /*01d4*/ 	.word	0x00004070


	//   ....[28]....
        /*01d8*/ 	.word	0x000040e0


	//   ....[29]....
        /*01dc*/ 	.word	0x00004150


	//----- nvinfo : EIATTR_VRC_CTA_INIT_COUNT
	.align		4
.L_181:
        /*01e0*/ 	.byte	0x02, 0x4a
	.zero		1
	.zero		1


	//----- nvinfo : EIATTR_EXIT_INSTR_OFFSETS
	.align		4
        /*01e4*/ 	.byte	0x04, 0x1c
        /*01e6*/ 	.short	(.L_183 - .L_182)


	//   ....[0]....
.L_182:
        /*01e8*/ 	.word	0x00000320


	//   ....[1]....
        /*01ec*/ 	.word	0x00002d70


	//   ....[2]....
        /*01f0*/ 	.word	0x00003cf0


	//----- nvinfo : EIATTR_CRS_STACK_SIZE
	.align		4
.L_183:
        /*01f4*/ 	.byte	0x04, 0x1e
        /*01f6*/ 	.short	(.L_185 - .L_184)
.L_184:
        /*01f8*/ 	.word	0x00000000


	//----- nvinfo : EIATTR_CBANK_PARAM_SIZE
	.align		4
.L_185:
        /*01fc*/ 	.byte	0x03, 0x19
        /*01fe*/ 	.short	0x0050


	//----- nvinfo : EIATTR_PARAM_CBANK
	.align		4
        /*0200*/ 	.byte	0x04, 0x0a
        /*0202*/ 	.short	(.L_187 - .L_186)
	.align		4
.L_186:
        /*0204*/ 	.word	index@(.nv.constant0.paged_attention_v1_bf16_alibi)
        /*0208*/ 	.short	0x0380
        /*020a*/ 	.short	0x0050


	//----- nvinfo : EIATTR_SW_WAR
	.align		4
.L_187:
        /*020c*/ 	.byte	0x04, 0x36
        /*020e*/ 	.short	(.L_189 - .L_188)
.L_188:
        /*0210*/ 	.word	0x00000008
.L_189:


//--------------------- .nv.info.paged_attention_v1_bf16 --------------------------
	.section	.nv.info.paged_attention_v1_bf16,"",@"SHT_CUDA_INFO"
	.sectionflags	@""
	.align	4


	//----- nvinfo : EIATTR_CUDA_API_VERSION
	.align		4
        /*0000*/ 	.byte	0x04, 0x37
        /*0002*/ 	.short	(.L_191 - .L_190)
.L_190:
        /*0004*/ 	.word	0x00000082


	//----- nvinfo : EIATTR_KPARAM_INFO
	.align		4
.L_191:
        /*0008*/ 	.byte	0x04, 0x17
        /*000a*/ 	.short	(.L_193 - .L_192)
.L_192:
        /*000c*/ 	.word	0x00000000
        /*0010*/ 	.short	0x000b
        /*0012*/ 	.short	0x0044
        /*0014*/ 	.byte	0x00, 0xf0, 0x11, 0x00


	//----- nvinfo : EIATTR_KPARAM_INFO
	.align		4
.L_193:
        /*0018*/ 	.byte	0x04, 0x17
        /*001a*/ 	.short	(.L_195 - .L_194)
.L_194:
        /*001c*/ 	.word	0x00000000
        /*0020*/ 	.short	0x000a
        /*0022*/ 	.short	0x0040
        /*0024*/ 	.byte	0x00, 0xf0, 0x11, 0x00


	//----- nvinfo : EIATTR_KPARAM_INFO
	.align		4
.L_195:
        /*0028*/ 	.byte	0x04, 0x17
        /*002a*/ 	.short	(.L_197 - .L_196)
.L_196:
        /*002c*/ 	.word	0x00000000
        /*0030*/ 	.short	0x0009
        /*0032*/ 	.short	0x003c
        /*0034*/ 	.byte	0x00, 0xf0, 0x11, 0x00


	//----- nvinfo : EIATTR_KPARAM_INFO
	.align		4
.L_197:
        /*0038*/ 	.byte	0x04, 0x17
        /*003a*/ 	.short	(.L_199 - .L_198)
.L_198:
        /*003c*/ 	.word	0x00000000
        /*0040*/ 	.short	0x0008
        /*0042*/ 	.short	0x0038
        /*0044*/ 	.byte	0x00, 0xf0, 0x11, 0x00


	//----- nvinfo : EIATTR_KPARAM_INFO
	.align		4
.L_199:
        /*0048*/ 	.byte	0x04, 0x17
        /*004a*/ 	.short	(.L_201 - .L_200)
.L_200:
        /*004c*/ 	.word	0x00000000
        /*0050*/ 	.short	0x0007
        /*0052*/ 	.short	0x0034
        /*0054*/ 	.byte	0x00, 0xf0, 0x11, 0x00


	//----- nvinfo : EIATTR_KPARAM_INFO
	.align		4
.L_201:
        /*0058*/ 	.byte	0x04, 0x17
        /*005a*/ 	.short	(.L_203 - .L_202)
.L_202:
        /*005c*/ 	.word	0x00000000
        /*0060*/ 	.short	0x0006
        /*0062*/ 	.short	0x0030
        /*0064*/ 	.byte	0x00, 0xf0, 0x11, 0x00


	//----- nvinfo : EIATTR_KPARAM_INFO
	.align		4
.L_203:
        /*0068*/ 	.byte	0x04, 0x17
        /*006a*/ 	.short	(.L_205 - .L_204)
.L_204:
        /*006c*/ 	.word	0x00000000
        /*0070*/ 	.short	0x0005
        /*0072*/ 	.short	0x0028
        /*0074*/ 	.byte	0x00, 0xf5, 0x21, 0x00


	//----- nvinfo : EIATTR_KPARAM_INFO
	.align		4
.L_205:
        /*0078*/ 	.byte	0x04, 0x17
        /*007a*/ 	.short	(.L_207 - .L_206)
.L_206:
        /*007c*/ 	.word	0x00000000
        /*0080*/ 	.short	0x0004
        /*0082*/ 	.short	0x0020
        /*0084*/ 	.byte	0x00, 0xf5, 0x21, 0x00


	//----- nvinfo : EIATTR_KPARAM_INFO
	.align		4
.L_207:
        /*0088*/ 	.byte	0x04, 0x17
        /*008a*/ 	.short	(.L_209 - .L_208)
.L_208:
        /*008c*/ 	.word	0x00000000
        /*0090*/ 	.short	0x0003
        /*0092*/ 	.short	0x0018
        /*0094*/ 	.byte	0x00, 0xf5, 0x21, 0x00


	//----- nvinfo : EIATTR_KPARAM_INFO
	.align		4
.L_209:
        /*0098*/ 	.byte	0x04, 0x17
        /*009a*/ 	.short	(.L_211 - .L_210)
.L_210:
        /*009c*/ 	.word	0x00000000
        /*00a0*/ 	.short	0x0002
        /*00a2*/ 	.short	0x0010
        /*00a4*/ 	.byte	0x00, 0xf5, 0x21, 0x00


	//----- nvinfo : EIATTR_KPARAM_INFO
	.align		4
.L_211:
        /*00a8*/ 	.byte	0x04, 0x17
        /*00aa*/ 	.short	(.L_213 - .L_212)
.L_212:
        /*00ac*/ 	.word	0x00000000
        /*00b0*/ 	.short	0x0001
        /*00b2*/ 	.short	0x0008
        /*00b4*/ 	.byte	0x00, 0xf5, 0x21, 0x00


	//----- nvinfo : EIATTR_KPARAM_INFO
	.align		4
.L_213:
        /*00b8*/ 	.byte	0x04, 0x17
        /*00ba*/ 	.short	(.L_215 - .L_214)
.L_214:
        /*00bc*/ 	.word	0x00000000
        /*00c0*/ 	.short	0x0000
        /*00c2*/ 	.short	0x0000
        /*00c4*/ 	.byte	0x00, 0xf5, 0x21, 0x00


	//----- nvinfo : EIATTR_SPARSE_MMA_MASK
	.align		4
.L_215:
        /*00c8*/ 	.byte	0x03, 0x50
        /*00ca*/ 	.short	0x0000


	//----- nvinfo : EIATTR_MAXREG_COUNT
	.align		4
        /*00cc*/ 	.byte	0x03, 0x1b
        /*00ce*/ 	.short	0x00ff


	//----- nvinfo : EIATTR_NUM_BARRIERS
	.align		4
        /*00d0*/ 	.byte	0x02, 0x4c
        /*00d2*/ 	.byte	0x01
	.zero		1


	//----- nvinfo : EIATTR_MERCURY_ISA_VERSION
	.align		4
        /*00d4*/ 	.byte	0x03, 0x5f
        /*00d6*/ 	.short	0x0101


	//----- nvinfo : EIATTR_COOP_GROUP_MASK_REGIDS
	.align		4
        /*00d8*/ 	.byte	0x04, 0x29
        /*00da*/ 	.short	(.L_217 - .L_216)


	//   ....[0]....
.L_216:
        /*00dc*/ 	.word	0xffffffff


	//   ....[1]....
        /*00e0*/ 	.word	0xffffffff


	//   ....[2]....
        /*00e4*/ 	.word	0xffffffff


	//   ....[3]....
        /*00e8*/ 	.word	0xffffffff


	//   ....[4]....
        /*00ec*/ 	.word	0xffffffff


	//   ....[5]....
        /*00f0*/ 	.word	0xffffffff


	//   ....[6]....
        /*00f4*/ 	.word	0xffffffff


	//   ....[7]....
        /*00f8*/ 	.word	0xffffffff


	//   ....[8]....
        /*00fc*/ 	.word	0xffffffff


	//   ....[9]....
        /*0100*/ 	.word	0xffffffff


	//   ....[10]....
        /*0104*/ 	.word	0xffffffff


	//   ....[11]....
        /*0108*/ 	.word	0xffffffff


	//   ....[12]....
        /*010c*/ 	.word	0xffffffff


	//   ....[13]....
        /*0110*/ 	.word	0xffffffff


	//   ....[14]....
        /*0114*/ 	.word	0xffffffff


	//   ....[15]....
        /*0118*/ 	.word	0xffffffff


	//   ....[16]....
        /*011c*/ 	.word	0xffffffff


	//   ....[17]....
        /*0120*/ 	.word	0xffffffff


	//   ....[18]....
        /*0124*/ 	.word	0xffffffff


	//   ....[19]....
        /*0128*/ 	.word	0xffffffff


	//   ....[20]....
        /*012c*/ 	.word	0x0500000f


	//   ....[21]....
        /*0130*/ 	.word	0x0500000f


	//   ....[22]....
        /*0134*/ 	.word	0x0500000f


	//   ....[23]....
        /*0138*/ 	.word	0x0500000f


	//   ....[24]....
        /*013c*/ 	.word	0x0500000f


	//   ....[25]....
        /*0140*/ 	.word	0x0500000f


	//   ....[26]....
        /*0144*/ 	.word	0x0500000f


	//   ....[27]....
        /*0148*/ 	.word	0x0500000f


	//   ....[28]....
        /*014c*/ 	.word	0x0500000f


	//   ....[29]....
        /*0150*/ 	.word	0x0500000f


	//----- nvinfo : EIATTR_COOP_GROUP_INSTR_OFFSETS
	.align		4
.L_217:
        /*0154*/ 	.byte	0x04, 0x28
        /*0156*/ 	.short	(.L_219 - .L_218)


	//   ....[0]....
.L_218:
        /*0158*/ 	.word	0x00001e90


	//   ....[1]....
        /*015c*/ 	.word	0x00001ed0


	//   ....[2]....
        /*0160*/ 	.word	0x00001ef0


	//   ....[3]....
        /*0164*/ 	.word	0x00001f10


	//   ....[4]....
        /*0168*/ 	.word	0x00001f30


	//   ....[5]....
        /*016c*/ 	.word	0x00001fe0


	//   ....[6]....
        /*0170*/ 	.word	0x00002000


	//   ....[7]....
        /*0174*/ 	.word	0x00002020


	//   ....[8]....
        /*0178*/ 	.word	0x00002040


	//   ....[9]....
        /*017c*/ 	.word	0x00002060


	//   ....[10]....
        /*0180*/ 	.word	0x00002720


	//   ....[11]....
        /*0184*/ 	.word	0x00002760


	//   ....[12]....
        /*0188*/ 	.word	0x00002780


	//   ....[13]....
        /*018c*/ 	.word	0x000027a0


	//   ....[14]....
        /*0190*/ 	.word	0x000027c0


	//   ....[15]....
        /*0194*/ 	.word	0x00002890


	//   ....[16]....
        /*0198*/ 	.word	0x000028b0


	//   ....[17]....
        /*019c*/ 	.word	0x000028d0


	//   ....[18]....
        /*01a0*/ 	.word	0x000028f0


	//   ....[19]....
        /*01a4*/ 	.word	0x00002910


	//   ....[20]....
        /*01a8*/ 	.word	0x00003ca0


	//   ....[21]....
        /*01ac*/ 	.word	0x00003d10


	//   ....[22]....
        /*01b0*/ 	.word	0x00003d80


	//   ....[23]....
        /*01b4*/ 	.word	0x00003df0


	//   ....[24]....
        /*01b8*/ 	.word	0x00003e60


	//   ....[25]....
        /*01bc*/ 	.word	0x00003ee0


	//   ....[26]....
        /*01c0*/ 	.word	0x00003f50


	//   ....[27]....
        /*01c4*/ 	.word	0x00003fc0


	//   ....[28]....
        /*01c8*/ 	.word	0x00004030


	//   ....[29]....
        /*01cc*/ 	.word	0x000040a0


	//----- nvinfo : EIATTR_VRC_CTA_INIT_COUNT
	.align		4
.L_219:
        /*01d0*/ 	.byte	0x02, 0x4a
	.zero		1
	.zero		1


	//----- nvinfo : EIATTR_EXIT_INSTR_OFFSETS
	.align		4
        /*01d4*/ 	.byte	0x04, 0x1c
        /*01d6*/ 	.short	(.L_221 - .L_220)


	//   ....[0]....
.L_220:
        /*01d8*/ 	.word	0x00000330


	//   ....[1]....
        /*01dc*/ 	.word	0x00002cc0


	//   ....[2]....
        /*01e0*/ 	.word	0x00003c40


	//----- nvinfo : EIATTR_CRS_STACK_SIZE
	.align		4
.L_221:
        /*01e4*/ 	.byte	0x04, 0x1e
        /*01e6*/ 	.short	(.L_223 - .L_222)
.L_222:
        /*01e8*/ 	.word	0x00000000


	//----- nvinfo : EIATTR_CBANK_PARAM_SIZE
	.align		4
.L_223:
        /*01ec*/ 	.byte	0x03, 0x19
        /*01ee*/ 	.short	0x0048


	//----- nvinfo : EIATTR_PARAM_CBANK
	.align		4
        /*01f0*/ 	.byte	0x04, 0x0a
        /*01f2*/ 	.short	(.L_225 - .L_224)
	.align		4
.L_224:
        /*01f4*/ 	.word	index@(.nv.constant0.paged_attention_v1_bf16)
        /*01f8*/ 	.short	0x0380
        /*01fa*/ 	.short	0x0048


	//----- nvinfo : EIATTR_SW_WAR
	.align		4
.L_225:
        /*01fc*/ 	.byte	0x04, 0x36
        /*01fe*/ 	.short	(.L_227 - .L_226)
.L_226:
        /*0200*/ 	.word	0x00000008
.L_227:


//--------------------- .nv.callgraph             --------------------------
	.section	.nv.callgraph,"",@"SHT_CUDA_CALLGRAPH"
	.align	4
	.sectionentsize	8
	.align		4
        /*0000*/ 	.word	0x00000000
	.align		4
        /*0004*/ 	.word	0xffffffff
	.align		4
        /*0008*/ 	.word	0x00000000
	.align		4
        /*000c*/ 	.word	0xfffffffe
	.align		4
        /*0010*/ 	.word	0x00000000
	.align		4
        /*0014*/ 	.word	0xfffffffd
	.align		4
        /*0018*/ 	.word	0x00000000
	.align		4
        /*001c*/ 	.word	0xfffffffc


//--------------------- .text.paged_attention_v2_bf16_alibi --------------------------
	.section	.text.paged_attention_v2_bf16_alibi,"ax",@progbits
	.align	128
        .global         paged_attention_v2_bf16_alibi
        .type           paged_attention_v2_bf16_alibi,@function
        .size           paged_attention_v2_bf16_alibi,(.L_x_292 - paged_attention_v2_bf16_alibi)
        .other          paged_attention_v2_bf16_alibi,@"STO_CUDA_ENTRY STV_DEFAULT"
paged_attention_v2_bf16_alibi:
.text.paged_attention_v2_bf16_alibi:
[----:B------:R-:W-:Y:S08]  /*0000*/  LDC R1, c[0x0][0x37c] ;  /* 0x0000df00ff017b82 */ /* 0x000ff00000000800 */
[----:B------:R-:W0:Y:S01]  /*0010*/  S2UR UR15, SR_CTAID.Y ;  /* 0x00000000000f79c3 */ /* 0x000e220000002600 */
[----:B------:R-:W0:Y:S01]  /*0020*/  LDCU.64 UR4, c[0x0][0x3b8] ;  /* 0x00007700ff0477ac */ /* 0x000e220008000a00 */
[----:B------:R-:W1:Y:S01]  /*0030*/  LDCU.64 UR16, c[0x0][0x358] ;  /* 0x00006b00ff1077ac */ /* 0x000e620008000a00 */
[----:B0-----:R-:W-:-:S06]  /*0040*/  UIMAD.WIDE.U32 UR4, UR15, 0x4, UR4 ;  /* 0x000000040f0478a5 */ /* 0x001fcc000f8e0004 */
[----:B------:R-:W-:Y:S01]  /*0050*/  MOV R2, UR4 ;  /* 0x0000000400027c02 */ /* 0x000fe20008000f00 */
[----:B------:R-:W-:-:S05]  /*0060*/  IMAD.U32 R3, RZ, RZ, UR5 ;  /* 0x00000005ff037e24 */ /* 0x000fca000f8e00ff */
[----:B-1----:R-:W2:Y:S02]  /*0070*/  LDG.E.CONSTANT R0, desc[UR16][R2.64] ;  /* 0x0000001002007981 */ /* 0x002ea4000c1e9900 */
[----:B--2---:R-:W-:-:S13]  /*0080*/  ISETP.NE.AND P0, PT, R0, RZ, PT ;  /* 0x000000ff0000720c */ /* 0x004fda0003f05270 */
[----:B------:R-:W-:Y:S05]  /*0090*/  @!P0 EXIT ;  /* 0x000000000000894d */ /* 0x000fea0003800000 */
[----:B------:R-:W0:Y:S02]  /*00a0*/  S2UR UR10, SR_CTAID.Z ;  /* 0x00000000000a79c3 */ /* 0x000e240000002700 */
[----:B0-----:R-:W-:-:S06]  /*00b0*/  USHF.L.U32 UR18, UR10, 0x9, URZ ;  /* 0x000000090a127899 */ /* 0x001fcc00080006ff */
[----:B------:R-:W-:-:S13]  /*00c0*/  ISETP.LE.AND P0, PT, R0, UR18, PT ;  /* 0x0000001200007c0c */ /* 0x000fda000bf03270 */
[----:B------:R-:W-:Y:S05]  /*00d0*/  @P0 EXIT ;  /* 0x000000000000094d */ /* 0x000fea0003800000 */
[----:B------:R-:W0:Y:S01]  /*00e0*/  LDCU UR6, c[0x0][0x3c8] ;  /* 0x00007900ff0677ac */ /* 0x000e220008000800 */
[----:B------:R-:W1:Y:S01]  /*00f0*/  S2UR UR9, SR_CTAID.X ;  /* 0x00000000000979c3 */ /* 0x000e620000002500 */
[----:B------:R-:W-:Y:S01]  /*0100*/  HFMA2 R2, -RZ, RZ, 0, 0 ;  /* 0x00000000ff027431 */ /* 0x000fe200000001ff */
[----:B------:R-:W2:Y:S01]  /*0110*/  LDCU.64 UR4, c[0x0][0x3e0] ;  /* 0x00007c00ff0477ac */ /* 0x000ea20008000a00 */
[----:B------:R-:W3:Y:S05]  /*0120*/  LDCU UR20, c[0x0][0x3d0] ;  /* 0x00007a00ff1477ac */ /* 0x000eea0008000800 */
[----:B------:R-:W4:Y:S01]  /*0130*/  LDC R5, c[0x0][0x3c4] ;  /* 0x0000f100ff057b82 */ /* 0x000f220000000800 */
[----:B0-----:R-:W-:Y:S01]  /*0140*/  IMAD.U32 R3, RZ, RZ, UR6 ;  /* 0x00000006ff037e24 */ /* 0x001fe2000f8e00ff */
[----:B--2---:R-:W-:-:S04]  /*0150*/  UISETP.NE.U32.AND UP0, UPT, UR4, URZ, UPT ;  /* 0x000000ff0400728c */ /* 0x004fc8000bf05070 */
[----:B------:R-:W-:Y:S01]  /*0160*/  IABS R4, R3 ;  /* 0x0000000300047213 */ /* 0x000fe20000000000 */
[----:B------:R-:W-:-:S03]  /*0170*/  UISETP.NE.AND.EX UP0, UPT, UR5, URZ, UPT, UP0 ;  /* 0x000000ff0500728c */ /* 0x000fc6000bf05300 */
[----:B------:R-:W0:Y:S03]  /*0180*/  I2F.RP R3, R4 ;  /* 0x0000000400037306 */ /* 0x000e260000209400 */
[----:B------:R-:W-:-:S05]  /*0190*/  PLOP3.LUT P0, PT, PT, PT, UP0, 0x80, 0x8 ;  /* 0x000000000008781c */ /* 0x000fca0003f0f008 */
[----:B------:R-:W1:Y:S01]  /*01a0*/  @UP0 LDCU.64 UR4, c[0x0][0x3e0] ;  /* 0x00007c00ff0407ac */ /* 0x000e620008000a00 */
[----:B0-----:R-:W0:Y:S01]  /*01b0*/  MUFU.RCP R3, R3 ;  /* 0x0000000300037308 */ /* 0x001e220000001000 */
[----:B-1----:R-:W-:Y:S01]  /*01c0*/  @UP0 UIMAD.WIDE.U32 UR4, UR9, 0x4, UR4 ;  /* 0x00000004090408a5 */ /* 0x002fe2000f8e0004 */
[----:B0-----:R-:W-:-:S05]  /*01d0*/  IADD3 R8, PT, PT, R3, 0xffffffe, RZ ;  /* 0x0ffffffe03087810 */ /* 0x001fca0007ffe0ff */
[----:B------:R-:W-:Y:S01]  /*01e0*/  IMAD.U32 R6, RZ, RZ, UR4 ;  /* 0x00000004ff067e24 */ /* 0x000fe2000f8e00ff */
[----:B------:R-:W-:Y:S01]  /*01f0*/  MOV R7, UR5 ;  /* 0x0000000500077c02 */ /* 0x000fe20008000f00 */
[----:B------:R0:W1:Y:S04]  /*0200*/  F2I.FTZ.U32.TRUNC.NTZ R9, R8 ;  /* 0x0000000800097305 */ /* 0x000068000021f000 */
[----:B------:R4:W5:Y:S01]  /*0210*/  @P0 LDG.E.CONSTANT R2, desc[UR16][R6.64] ;  /* 0x0000001006020981 */ /* 0x000962000c1e9900 */
[----:B------:R-:W-:Y:S01]  /*0220*/  BSSY.RECONVERGENT B0, `(.L_x_0) ;  /* 0x00000d5000007945 */ /* 0x000fe20003800200 */
[----:B0-----:R-:W-:Y:S02]  /*0230*/  MOV R8, RZ ;  /* 0x000000ff00087202 */ /* 0x001fe40000000f00 */
[----:B----4-:R-:W-:Y:S01]  /*0240*/  IABS R6, R5 ;  /* 0x0000000500067213 */ /* 0x010fe20000000000 */
[----:B-1----:R-:W-:-:S04]  /*0250*/  IMAD.MOV R7, RZ, RZ, -R9 ;  /* 0x000000ffff077224 */ /* 0x002fc800078e0a09 */
[----:B------:R-:W-:-:S04]  /*0260*/  IMAD R7, R7, R4, RZ ;  /* 0x0000000407077224 */ /* 0x000fc800078e02ff */
[----:B------:R-:W-:-:S06]  /*0270*/  IMAD.HI.U32 R9, R9, R7, R8 ;  /* 0x0000000709097227 */ /* 0x000fcc00078e0008 */
[----:B------:R-:W-:-:S04]  /*0280*/  IMAD.HI.U32 R9, R9, R6, RZ ;  /* 0x0000000609097227 */ /* 0x000fc800078e00ff */
[----:B------:R-:W-:-:S04]  /*0290*/  IMAD.MOV R3, RZ, RZ, -R9 ;  /* 0x000000ffff037224 */ /* 0x000fc800078e0a09 */
[----:B------:R-:W-:-:S05]  /*02a0*/  IMAD R3, R4, R3, R6 ;  /* 0x0000000304037224 */ /* 0x000fca00078e0206 */
[----:B------:R-:W-:-:S13]  /*02b0*/  ISETP.GT.U32.AND P1, PT, R4, R3, PT ;  /* 0x000000030400720c */ /* 0x000fda0003f24070 */
[-C--:B------:R-:W-:Y:S01]  /*02c0*/  @!P1 IADD3 R3, PT, PT, R3, -R4.reuse, RZ ;  /* 0x8000000403039210 */ /* 0x080fe20007ffe0ff */
[----:B------:R-:W-:Y:S01]  /*02d0*/  @!P1 VIADD R9, R9, 0x1 ;  /* 0x0000000109099836 */ /* 0x000fe20000000000 */
[----:B------:R-:W-:Y:S02]  /*02e0*/  ISETP.NE.AND P1, PT, RZ, UR6, PT ;  /* 0x00000006ff007c0c */ /* 0x000fe4000bf25270 */
[----:B------:R-:W-:Y:S02]  /*02f0*/  ISETP.GE.U32.AND P0, PT, R3, R4, PT ;  /* 0x000000040300720c */ /* 0x000fe40003f06070 */
[----:B------:R-:W-:-:S04]  /*0300*/  LOP3.LUT R3, R5, UR6, RZ, 0x3c, !PT ;  /* 0x0000000605037c12 */ /* 0x000fc8000f8e3cff */
[----:B------:R-:W-:-:S07]  /*0310*/  ISETP.GE.AND P2, PT, R3, RZ, PT ;  /* 0x000000ff0300720c */ /* 0x000fce0003f46270 */
[----:B------:R-:W-:-:S05]  /*0320*/  @P0 IADD3 R9, PT, PT, R9, 0x1, RZ ;  /* 0x0000000109090810 */ /* 0x000fca0007ffe0ff */
[----:B------:R-:W-:-:S05]  /*0330*/  IMAD.MOV.U32 R10, RZ, RZ, R9 ;  /* 0x000000ffff0a7224 */ /* 0x000fca00078e0009 */
[----:B------:R-:W-:Y:S02]  /*0340*/  @!P2 IADD3 R10, PT, PT, -R10, RZ, RZ ;  /* 0x000000ff0a0aa210 */ /* 0x000fe40007ffe1ff */
[----:B------:R-:W-:Y:S01]  /*0350*/  @!P1 LOP3.LUT R10, RZ, UR6, RZ, 0x33, !PT ;  /* 0x00000006ff0a9c12 */ /* 0x000fe2000f8e33ff */
[----:B---3--:R-:W-:-:S03]  /*0360*/  UIMAD UR6, UR6, UR20, URZ ;  /* 0x00000014060672a4 */ /* 0x008fc6000f8e02ff */
[-C--:B------:R-:W-:Y:S02]  /*0370*/  IABS R9, R10.reuse ;  /* 0x0000000a00097213 */ /* 0x080fe40000000000 */
[----:B------:R-:W-:Y:S02]  /*0380*/  IABS R8, R10 ;  /* 0x0000000a00087213 */ /* 0x000fe40000000000 */
[----:B------:R-:W0:Y:S02]  /*0390*/  I2F.RP R3, R9 ;  /* 0x0000000900037306 */ /* 0x000e240000209400 */
[----:B------:R-:W-:-:S06]  /*03a0*/  IADD3 R8, PT, PT, RZ, -R8, RZ ;  /* 0x80000008ff087210 */ /* 0x000fcc0007ffe0ff */
[----:B0-----:R-:W0:Y:S02]  /*03b0*/  MUFU.RCP R3, R3 ;  /* 0x0000000300037308 */ /* 0x001e240000001000 */
[----:B0-----:R-:W-:-:S06]  /*03c0*/  VIADD R6, R3, 0xffffffe ;  /* 0x0ffffffe03067836 */ /* 0x001fcc0000000000 */
[----:B------:R0:W1:Y:S02]  /*03d0*/  F2I.FTZ.U32.TRUNC.NTZ R7, R6 ;  /* 0x0000000600077305 */ /* 0x000064000021f000 */
[----:B0-----:R-:W-:Y:S01]  /*03e0*/  IMAD.MOV.U32 R6, RZ, RZ, RZ ;  /* 0x000000ffff067224 */ /* 0x001fe200078e00ff */
[----:B-1----:R-:W-:-:S05]  /*03f0*/  IADD3 R4, PT, PT, RZ, -R7, RZ ;  /* 0x80000007ff047210 */ /* 0x002fca0007ffe0ff */
[----:B------:R-:W-:Y:S01]  /*0400*/  IMAD R11, R4, R9, RZ ;  /* 0x00000009040b7224 */ /* 0x000fe200078e02ff */
[----:B------:R-:W-:-:S03]  /*0410*/  IABS R4, UR9 ;  /* 0x0000000900047c13 */ /* 0x000fc60008000000 */
[----:B------:R-:W-:-:S06]  /*0420*/  IMAD.HI.U32 R7, R7, R11, R6 ;  /* 0x0000000b07077227 */ /* 0x000fcc00078e0006 */
[----:B------:R-:W-:Y:S01]  /*0430*/  IMAD.HI.U32 R3, R7, R4, RZ ;  /* 0x0000000407037227 */ /* 0x000fe200078e00ff */
[----:B------:R-:W-:-:S03]  /*0440*/  MOV R7, UR18 ;  /* 0x0000001200077c02 */ /* 0x000fc60008000f00 */
[----:B------:R-:W-:Y:S02]  /*0450*/  IMAD R6, R3, R8, R4 ;  /* 0x0000000803067224 */ /* 0x000fe400078e0204 */
[----:B------:R-:W0:Y:S03]  /*0460*/  S2R R4, SR_TID.X ;  /* 0x0000000000047919 */ /* 0x000e260000002100 */
[----:B------:R-:W-:-:S13]  /*0470*/  ISETP.GT.U32.AND P2, PT, R9, R6, PT ;  /* 0x000000060900720c */ /* 0x000fda0003f44070 */
[----:B------:R-:W-:Y:S02]  /*0480*/  @!P2 IMAD.IADD R6, R6, 0x1, -R9 ;  /* 0x000000010606a824 */ /* 0x000fe400078e0a09 */
[----:B------:R-:W-:Y:S01]  /*0490*/  @!P2 VIADD R3, R3, 0x1 ;  /* 0x000000010303a836 */ /* 0x000fe20000000000 */
[----:B------:R-:W-:Y:S02]  /*04a0*/  ISETP.NE.AND P2, PT, R10, RZ, PT ;  /* 0x000000ff0a00720c */ /* 0x000fe40003f45270 */
[----:B------:R-:W-:Y:S02]  /*04b0*/  ISETP.GE.U32.AND P1, PT, R6, R9, PT ;  /* 0x000000090600720c */ /* 0x000fe40003f26070 */
[----:B------:R-:W-:-:S04]  /*04c0*/  LOP3.LUT R6, R10, UR9, RZ, 0x3c, !PT ;  /* 0x000000090a067c12 */ /* 0x000fc8000f8e3cff */
[----:B------:R-:W-:Y:S02]  /*04d0*/  ISETP.GE.AND P0, PT, R6, RZ, PT ;  /* 0x000000ff0600720c */ /* 0x000fe40003f06270 */
[----:B------:R-:W-:-:S04]  /*04e0*/  VIADDMNMX.U32 R6, R7, 0x200, R0, PT ;  /* 0x0000020007067846 */ /* 0x000fc80003800000 */
[----:B------:R-:W-:Y:S02]  /*04f0*/  R2UR UR19, R6 ;  /* 0x00000000061372ca */ /* 0x000fe400000e0000 */
[----:B------:R-:W-:Y:S02]  /*0500*/  @P1 IADD3 R3, PT, PT, R3, 0x1, RZ ;  /* 0x0000000103031810 */ /* 0x000fe40007ffe0ff */
[----:B0-----:R-:W-:-:S03]  /*0510*/  ISETP.GE.AND P1, PT, R4, UR20, PT ;  /* 0x0000001404007c0c */ /* 0x001fc6000bf26270 */
[----:B------:R-:W-:Y:S01]  /*0520*/  @!P0 IMAD.MOV R3, RZ, RZ, -R3 ;  /* 0x000000ffff038224 */ /* 0x000fe200078e0a03 */
[----:B------:R-:W-:-:S09]  /*0530*/  @!P2 LOP3.LUT R3, RZ, R10, RZ, 0x33, !PT ;  /* 0x0000000aff03a212 */ /* 0x000fd200078e33ff */
[----:B------:R-:W-:Y:S05]  /*0540*/  @P1 BRA `(.L_x_1) ;  /* 0x0000000800881947 */ /* 0x000fea0003800000 */
[-C--:B------:R-:W-:Y:S01]  /*0550*/  LOP3.LUT R6, RZ, R4.reuse, RZ, 0x33, !PT ;  /* 0x00000004ff067212 */ /* 0x080fe200078e33ff */
[----:B------:R-:W-:Y:S01]  /*0560*/  BSSY.RECONVERGENT B1, `(.L_x_2) ;  /* 0x000001b000017945 */ /* 0x000fe20003800200 */
[----:B------:R-:W-:Y:S02]  /*0570*/  MOV R12, R4 ;  /* 0x00000004000c7202 */ /* 0x000fe40000000f00 */
[----:B------:R-:W-:-:S04]  /*0580*/  IADD3 R8, PT, PT, R6, UR20, RZ ;  /* 0x0000001406087c10 */ /* 0x000fc8000fffe0ff */
[C---:B------:R-:W-:Y:S02]  /*0590*/  LOP3.LUT R6, R8.reuse, 0x180, RZ, 0xc0, !PT ;  /* 0x0000018008067812 */ /* 0x040fe400078ec0ff */
[----:B------:R-:W-:Y:S02]  /*05a0*/  ISETP.GE.U32.AND P1, PT, R8, 0x180, PT ;  /* 0x000001800800780c */ /* 0x000fe40003f26070 */
[----:B------:R-:W-:Y:S01]  /*05b0*/  ISETP.NE.AND P0, PT, R6, 0x180, PT ;  /* 0x000001800600780c */ /* 0x000fe20003f05270 */
[----:B------:R-:W-:-:S04]  /*05c0*/  IMAD.U32 R6, RZ, RZ, UR15 ;  /* 0x0000000fff067e24 */ /* 0x000fc8000f8e00ff */
[----:B------:R-:W-:-:S08]  /*05d0*/  IMAD R5, R5, R6, UR9 ;  /* 0x0000000905057e24 */ /* 0x000fd0000f8e0206 */
[----:B------:R-:W-:Y:S05]  /*05e0*/  @!P0 BRA `(.L_x_3) ;  /* 0x0000000000488947 */ /* 0x000fea0003800000 */
[----:B------:R-:W0:Y:S01]  /*05f0*/  S2R R10, SR_CgaCtaId ;  /* 0x00000000000a7919 */ /* 0x000e220000008800 */
[----:B------:R-:W1:Y:S01]  /*0600*/  LDC.64 R6, c[0x0][0x398] ;  /* 0x0000e600ff067b82 */ /* 0x000e620000000a00 */
[----:B------:R-:W-:Y:S02]  /*0610*/  MOV R9, 0x400 ;  /* 0x0000040000097802 */ /* 0x000fe40000000f00 */
[----:B------:R-:W-:Y:S02]  /*0620*/  LEA.HI R8, R8, 0x1, RZ, 0x19 ;  /* 0x0000000108087811 */ /* 0x000fe400078fc8ff */
[----:B------:R-:W-:Y:S02]  /*0630*/  MOV R12, R4 ;  /* 0x00000004000c7202 */ /* 0x000fe40000000f00 */
[----:B------:R-:W-:Y:S02]  /*0640*/  LOP3.LUT R15, R8, 0x3, RZ, 0xc0, !PT ;  /* 0x00000003080f7812 */ /* 0x000fe400078ec0ff */
[----:B0-----:R-:W-:Y:S01]  /*0650*/  LEA R13, R10, R9, 0x18 ;  /* 0x000000090a0d7211 */ /* 0x001fe200078ec0ff */
[----:B------:R-:W-:-:S07]  /*0660*/  IMAD.MOV.U32 R10, RZ, RZ, RZ ;  /* 0x000000ffff0a7224 */ /* 0x000fce00078e00ff */
.L_x_4:
[----:B------:R-:W-:-:S04]  /*0670*/  IMAD R9, R5, UR20, R12 ;  /* 0x0000001405097c24 */ /* 0x000fc8000f8e020c */
[----:B-1----:R-:W-:-:S06]  /*0680*/  IMAD.WIDE R8, R9, 0x2, R6 ;  /* 0x0000000209087825 */ /* 0x002fcc00078e0206 */
[----:B------:R-:W2:Y:S01]  /*0690*/  LDG.E.U16.CONSTANT R8, desc[UR16][R8.64] ;  /* 0x0000001008087981 */ /* 0x000ea2000c1e9500 */
[C---:B0-----:R-:W-:Y:S01]  /*06a0*/  IMAD R14, R12.reuse, 0x4, R13 ;  /* 0x000000040c0e7824 */ /* 0x041fe200078e020d */
[----:B------:R-:W-:Y:S01]  /*06b0*/  IADD3 R12, PT, PT, R12, 0x80, RZ ;  /* 0x000000800c0c7810 */ /* 0x000fe20007ffe0ff */
[----:B------:R-:W-:-:S05]  /*06c0*/  VIADD R10, R10, 0x1 ;  /* 0x000000010a0a7836 */ /* 0x000fca0000000000 */
[----:B------:R-:W-:Y:S02]  /*06d0*/  ISETP.NE.AND P0, PT, R10, R15, PT ;  /* 0x0000000f0a00720c */ /* 0x000fe40003f05270 */
[----:B--2---:R-:W-:-:S05]  /*06e0*/  SHF.L.U32 R11, R8, 0x10, RZ ;  /* 0x00000010080b7819 */ /* 0x004fca00000006ff */
[----:B------:R0:W-:Y:S06]  /*06f0*/  STS [R14], R11 ;  /* 0x0000000b0e007388 */ /* 0x0001ec0000000800 */
[----:B------:R-:W-:Y:S05]  /*0700*/  @P0 BRA `(.L_x_4) ;  /* 0xfffffffc00d80947 */ /* 0x000fea000383ffff */
.L_x_3:
[----:B------:R-:W-:Y:S05]  /*0710*/  BSYNC.RECONVERGENT B1 ;  /* 0x0000000000017941 */ /* 0x000fea0003800200 */
.L_x_2:
[----:B------:R-:W-:Y:S05]  /*0720*/  @!P1 BRA `(.L_x_1) ;  /* 0x0000000800109947 */ /* 0x000fea0003800000 */
[----:B------:R-:W1:Y:S01]  /*0730*/  S2R R6, SR_CgaCtaId ;  /* 0x0000000000067919 */ /* 0x000e620000008800 */
[----:B------:R-:W-:Y:S01]  /*0740*/  IADD3 R7, PT, PT, -R12, UR20, RZ ;  /* 0x000000140c077c10 */ /* 0x000fe2000fffe1ff */
[----:B------:R-:W-:Y:S01]  /*0750*/  BSSY.RECONVERGENT B1, `(.L_x_5) ;  /* 0x0000049000017945 */ /* 0x000fe20003800200 */
[----:B------:R-:W-:Y:S02]  /*0760*/  MOV R15, 0x400 ;  /* 0x00000400000f7802 */ /* 0x000fe40000000f00 */
[----:B------:R-:W-:Y:S02]  /*0770*/  ISETP.GT.AND P1, PT, R7, 0x600, PT ;  /* 0x000006000700780c */ /* 0x000fe40003f24270 */
[----:B------:R-:W-:Y:S02]  /*0780*/  PLOP3.LUT P0, PT, PT, PT, PT, 0x80, 0x8 ;  /* 0x000000000008781c */ /* 0x000fe40003f0f070 */
[----:B-1----:R-:W-:-:S09]  /*0790*/  LEA R15, R6, R15, 0x18 ;  /* 0x0000000f060f7211 */ /* 0x002fd200078ec0ff */
[----:B------:R-:W-:Y:S05]  /*07a0*/  @!P1 BRA `(.L_x_6) ;  /* 0x00000004000c9947 */ /* 0x000fea0003800000 */
[----:B------:R-:W-:Y:S01]  /*07b0*/  IMAD.U32 R13, RZ, RZ, UR20 ;  /* 0x00000014ff0d7e24 */ /* 0x000fe2000f8e00ff */
[----:B------:R-:W-:-:S04]  /*07c0*/  PLOP3.LUT P0, PT, PT, PT, PT, 0x8, 0x80 ;  /* 0x000000000080781c */ /* 0x000fc80003f0e170 */
[----:B------:R-:W-:-:S09]  /*07d0*/  IADD3 R13, PT, PT, R13, -0x600, RZ ;  /* 0xfffffa000d0d7810 */ /* 0x000fd20007ffe0ff */
.L_x_7:
[----:B-1----:R-:W1:Y:S01]  /*07e0*/  LDC.64 R8, c[0x0][0x398] ;  /* 0x0000e600ff087b82 */ /* 0x002e620000000a00 */
[C---:B------:R-:W-:Y:S02]  /*07f0*/  VIADD R6, R12.reuse, 0x200 ;  /* 0x000002000c067836 */ /* 0x040fe40000000000 */
[C---:B------:R-:W-:Y:S02]  /*0800*/  IMAD R27, R5.reuse, UR20, R12 ;  /* 0x00000014051b7c24 */ /* 0x040fe4000f8e020c */
[----:B0-----:R-:W-:Y:S01]  /*0810*/  IMAD R11, R5, UR20, R6 ;  /* 0x00000014050b7c24 */ /* 0x001fe2000f8e0206 */
[C---:B------:R-:W-:Y:S01]  /*0820*/  IADD3 R6, PT, PT, R12.reuse, 0x400, RZ ;  /* 0x000004000c067810 */ /* 0x040fe20007ffe0ff */
[----:B------:R-:W-:-:S04]  /*0830*/  VIADD R24, R12, 0x600 ;  /* 0x000006000c187836 */ /* 0x000fc80000000000 */
[C---:B------:R-:W-:Y:S02]  /*0840*/  IMAD R7, R5.reuse, UR20, R6 ;  /* 0x0000001405077c24 */ /* 0x040fe4000f8e0206 */
[----:B------:R-:W-:Y:S02]  /*0850*/  IMAD R29, R5, UR20, R24 ;  /* 0x00000014051d7c24 */ /* 0x000fe4000f8e0218 */
[----:B-1----:R-:W-:-:S04]  /*0860*/  IMAD.WIDE R26, R27, 0x2, R8 ;  /* 0x000000021b1a7825 */ /* 0x002fc800078e0208 */
[--C-:B------:R-:W-:Y:S01]  /*0870*/  IMAD.WIDE R10, R11, 0x2, R8.reuse ;  /* 0x000000020b0a7825 */ /* 0x100fe200078e0208 */
[----:B------:R-:W2:Y:S03]  /*0880*/  LDG.E.U16.CONSTANT R16, desc[UR16][R26.64] ;  /* 0x000000101a107981 */ /* 0x000ea6000c1e9500 */
[--C-:B------:R-:W-:Y:S01]  /*0890*/  IMAD.WIDE R6, R7, 0x2, R8.reuse ;  /* 0x0000000207067825 */ /* 0x100fe200078e0208 */
[----:B------:R-:W3:Y:S03]  /*08a0*/  LDG.E.U16.CONSTANT R14, desc[UR16][R26.64+0x100] ;  /* 0x000100101a0e7981 */ /* 0x000ee6000c1e9500 */
[----:B------:R-:W-:Y:S01]  /*08b0*/  IMAD.WIDE R8, R29, 0x2, R8 ;  /* 0x000000021d087825 */ /* 0x000fe200078e0208 */
[----:B------:R-:W4:Y:S04]  /*08c0*/  LDG.E.U16.CONSTANT R19, desc[UR16][R10.64+0x100] ;  /* 0x000100100a137981 */ /* 0x000f28000c1e9500 */
[----:B------:R-:W4:Y:S04]  /*08d0*/  LDG.E.U16.CONSTANT R18, desc[UR16][R26.64+0x200] ;  /* 0x000200101a127981 */ /* 0x000f28000c1e9500 */
[----:B------:R-:W4:Y:S04]  /*08e0*/  LDG.E.U16.CONSTANT R21, desc[UR16][R26.64+0x300] ;  /* 0x000300101a157981 */ /* 0x000f28000c1e9500 */
[----:B------:R-:W4:Y:S04]  /*08f0*/  LDG.E.U16.CONSTANT R20, desc[UR16][R10.64] ;  /* 0x000000100a147981 */ /* 0x000f28000c1e9500 */
[----:B------:R-:W4:Y:S04]  /*0900*/  LDG.E.U16.CONSTANT R17, desc[UR16][R10.64+0x200] ;  /* 0x000200100a117981 */ /* 0x000f28000c1e9500 */
[----:B------:R0:W4:Y:S04]  /*0910*/  LDG.E.U16.CONSTANT R22, desc[UR16][R10.64+0x300] ;  /* 0x000300100a167981 */ /* 0x000128000c1e9500 */
[----:B------:R-:W4:Y:S04]  /*0920*/  LDG.E.U16.CONSTANT R25, desc[UR16][R6.64] ;  /* 0x0000001006197981 */ /* 0x000f28000c1e9500 */
[----:B------:R-:W4:Y:S04]  /*0930*/  LDG.E.U16.CONSTANT R24, desc[UR16][R6.64+0x100] ;  /* 0x0001001006187981 */ /* 0x000f28000c1e9500 */
[----:B------:R-:W4:Y:S04]  /*0940*/  LDG.E.U16.CONSTANT R23, desc[UR16][R6.64+0x200] ;  /* 0x0002001006177981 */ /* 0x000f28000c1e9500 */
[----:B------:R4:W4:Y:S04]  /*0950*/  LDG.E.U16.CONSTANT R29, desc[UR16][R6.64+0x300] ;  /* 0x00030010061d7981 */ /* 0x000928000c1e9500 */
[----:B------:R-:W4:Y:S04]  /*0960*/  LDG.E.U16.CONSTANT R26, desc[UR16][R8.64] ;  /* 0x00000010081a7981 */ /* 0x000f28000c1e9500 */
[----:B------:R-:W4:Y:S04]  /*0970*/  LDG.E.U16.CONSTANT R28, desc[UR16][R8.64+0x100] ;  /* 0x00010010081c7981 */ /* 0x000f28000c1e9500 */
[----:B------:R-:W4:Y:S04]  /*0980*/  LDG.E.U16.CONSTANT R27, desc[UR16][R8.64+0x200] ;  /* 0x00020010081b7981 */ /* 0x000f28000c1e9500 */
[----:B------:R1:W4:Y:S01]  /*0990*/  LDG.E.U16.CONSTANT R10, desc[UR16][R8.64+0x300] ;  /* 0x00030010080a7981 */ /* 0x000322000c1e9500 */
[----:B0-----:R-:W-:-:S02]  /*09a0*/  IMAD R11, R12, 0x4, R15 ;  /* 0x000000040c0b7824 */ /* 0x001fc400078e020f */
[----:B------:R-:W-:-:S05]  /*09b0*/  VIADD R12, R12, 0x800 ;  /* 0x000008000c0c7836 */ /* 0x000fca0000000000 */
[----:B------:R-:W-:Y:S02]  /*09c0*/  ISETP.GE.AND P1, PT, R12, R13, PT ;  /* 0x0000000d0c00720c */ /* 0x000fe40003f26270 */
[----:B--2---:R-:W-:Y:S02]  /*09d0*/  SHF.L.U32 R16, R16, 0x10, RZ ;  /* 0x0000001010107819 */ /* 0x004fe400000006ff */
[----:B---3--:R-:W-:Y:S02]  /*09e0*/  SHF.L.U32 R14, R14, 0x10, RZ ;  /* 0x000000100e0e7819 */ /* 0x008fe400000006ff */
[----:B----4-:R-:W-:Y:S01]  /*09f0*/  SHF.L.U32 R6, R19, 0x10, RZ ;  /* 0x0000001013067819 */ /* 0x010fe200000006ff */
[----:B------:R0:W-:Y:S01]  /*0a00*/  STS [R11], R16 ;  /* 0x000000100b007388 */ /* 0x0001e20000000800 */
[----:B------:R-:W-:-:S03]  /*0a10*/  IMAD.U32 R18, R18, 0x10000, RZ ;  /* 0x0001000012127824 */ /* 0x000fc600078e00ff */
[----:B------:R-:W-:Y:S04]  /*0a20*/  STS [R11+0x200], R14 ;  /* 0x0002000e0b007388 */ /* 0x000fe80000000800 */
[----:B------:R2:W-:Y:S01]  /*0a30*/  STS [R11+0xa00], R6 ;  /* 0x000a00060b007388 */ /* 0x0005e20000000800 */
[----:B0-----:R-:W-:Y:S01]  /*0a40*/  SHF.L.U32 R16, R21, 0x10, RZ ;  /* 0x0000001015107819 */ /* 0x001fe200000006ff */
[----:B------:R-:W-:Y:S02]  /*0a50*/  IMAD.U32 R20, R20, 0x10000, RZ ;  /* 0x0001000014147824 */ /* 0x000fe400078e00ff */
[----:B-1----:R-:W-:Y:S01]  /*0a60*/  IMAD.U32 R8, R17, 0x10000, RZ ;  /* 0x0001000011087824 */ /* 0x002fe200078e00ff */
[----:B------:R-:W-:Y:S01]  /*0a70*/  SHF.L.U32 R22, R22, 0x10, RZ ;  /* 0x0000001016167819 */ /* 0x000fe200000006ff */
[----:B------:R-:W-:Y:S01]  /*0a80*/  IMAD.U32 R25, R25, 0x10000, RZ ;  /* 0x0001000019197824 */ /* 0x000fe200078e00ff */
[----:B------:R-:W-:Y:S01]  /*0a90*/  SHF.L.U32 R24, R24, 0x10, RZ ;  /* 0x0000001018187819 */ /* 0x000fe200000006ff */
[----:B------:R-:W-:Y:S01]  /*0aa0*/  IMAD.U32 R23, R23, 0x10000, RZ ;  /* 0x0001000017177824 */ /* 0x000fe200078e00ff */
[----:B--2---:R-:W-:Y:S01]  /*0ab0*/  SHF.L.U32 R6, R29, 0x10, RZ ;  /* 0x000000101d067819 */ /* 0x004fe200000006ff */
[----:B------:R-:W-:Y:S01]  /*0ac0*/  IMAD.U32 R26, R26, 0x10000, RZ ;  /* 0x000100001a1a7824 */ /* 0x000fe200078e00ff */
[----:B------:R-:W-:Y:S01]  /*0ad0*/  SHF.L.U32 R28, R28, 0x10, RZ ;  /* 0x000000101c1c7819 */ /* 0x000fe200000006ff */
[----:B------:R-:W-:Y:S01]  /*0ae0*/  IMAD.U32 R14, R27, 0x10000, RZ ;  /* 0x000100001b0e7824 */ /* 0x000fe200078e00ff */
[----:B------:R-:W-:Y:S01]  /*0af0*/  SHF.L.U32 R10, R10, 0x10, RZ ;  /* 0x000000100a0a7819 */ /* 0x000fe200000006ff */
[----:B------:R1:W-:Y:S04]  /*0b00*/  STS [R11+0x400], R18 ;  /* 0x000400120b007388 */ /* 0x0003e80000000800 */
        /* <DEDUP_REMOVED lines=11> */
[----:B------:R1:W-:Y:S01]  /*0bc0*/  STS [R11+0x1e00], R10 ;  /* 0x001e000a0b007388 */ /* 0x0003e20000000800 */
[----:B------:R-:W-:Y:S05]  /*0bd0*/  @!P1 BRA `(.L_x_7) ;  /* 0xfffffffc00009947 */ /* 0x000fea000383ffff */
.L_x_6:
[----:B------:R-:W-:Y:S05]  /*0be0*/  BSYNC.RECONVERGENT B1 ;  /* 0x0000000000017941 */ /* 0x000fea0003800200 */
.L_x_5:
[----:B-1----:R-:W-:Y:S01]  /*0bf0*/  IADD3 R6, PT, PT, -R12, UR20, RZ ;  /* 0x000000140c067c10 */ /* 0x002fe2000fffe1ff */
[----:B------:R-:W-:Y:S03]  /*0c00*/  BSSY.RECONVERGENT B1, `(.L_x_8) ;  /* 0x0000024000017945 */ /* 0x000fe60003800200 */
[----:B------:R-:W-:-:S13]  /*0c10*/  ISETP.GT.AND P1, PT, R6, 0x200, PT ;  /* 0x000002000600780c */ /* 0x000fda0003f24270 */
[----:B------:R-:W-:Y:S05]  /*0c20*/  @!P1 BRA `(.L_x_9) ;  /* 0x0000000000849947 */ /* 0x000fea0003800000 */
[----:B------:R-:W1:Y:S01]  /*0c30*/  LDC.64 R8, c[0x0][0x398] ;  /* 0x0000e600ff087b82 */ /* 0x000e620000000a00 */
[----:B------:R-:W-:Y:S01]  /*0c40*/  IADD3 R10, PT, PT, R12, 0x200, RZ ;  /* 0x000002000c0a7810 */ /* 0x000fe20007ffe0ff */
[----:B------:R-:W-:-:S04]  /*0c50*/  IMAD R7, R5, UR20, R12 ;  /* 0x0000001405077c24 */ /* 0x000fc8000f8e020c */
[----:B0-----:R-:W-:Y:S02]  /*0c60*/  IMAD R11, R5, UR20, R10 ;  /* 0x00000014050b7c24 */ /* 0x001fe4000f8e020a */
[----:B-1----:R-:W-:-:S04]  /*0c70*/  IMAD.WIDE R6, R7, 0x2, R8 ;  /* 0x0000000207067825 */ /* 0x002fc800078e0208 */
[----:B------:R-:W-:Y:S01]  /*0c80*/  IMAD.WIDE R8, R11, 0x2, R8 ;  /* 0x000000020b087825 */ /* 0x000fe200078e0208 */
[----:B------:R-:W2:Y:S04]  /*0c90*/  LDG.E.U16.CONSTANT R10, desc[UR16][R6.64] ;  /* 0x00000010060a7981 */ /* 0x000ea8000c1e9500 */
[----:B------:R-:W3:Y:S04]  /*0ca0*/  LDG.E.U16.CONSTANT R13, desc[UR16][R6.64+0x100] ;  /* 0x00010010060d7981 */ /* 0x000ee8000c1e9500 */
[----:B------:R-:W4:Y:S04]  /*0cb0*/  LDG.E.U16.CONSTANT R16, desc[UR16][R6.64+0x200] ;  /* 0x0002001006107981 */ /* 0x000f28000c1e9500 */
[----:B------:R-:W4:Y:S04]  /*0cc0*/  LDG.E.U16.CONSTANT R17, desc[UR16][R6.64+0x300] ;  /* 0x0003001006117981 */ /* 0x000f28000c1e9500 */
[----:B------:R-:W4:Y:S04]  /*0cd0*/  LDG.E.U16.CONSTANT R18, desc[UR16][R8.64] ;  /* 0x0000001008127981 */ /* 0x000f28000c1e9500 */
[----:B------:R-:W4:Y:S04]  /*0ce0*/  LDG.E.U16.CONSTANT R19, desc[UR16][R8.64+0x100] ;  /* 0x0001001008137981 */ /* 0x000f28000c1e9500 */
[----:B------:R-:W4:Y:S04]  /*0cf0*/  LDG.E.U16.CONSTANT R21, desc[UR16][R8.64+0x200] ;  /* 0x0002001008157981 */ /* 0x000f28000c1e9500 */
[----:B------:R0:W4:Y:S01]  /*0d00*/  LDG.E.U16.CONSTANT R22, desc[UR16][R8.64+0x300] ;  /* 0x0003001008167981 */ /* 0x000122000c1e9500 */
[----:B------:R-:W-:Y:S01]  /*0d10*/  IMAD R11, R12, 0x4, R15 ;  /* 0x000000040c0b7824 */ /* 0x000fe200078e020f */
[----:B------:R-:W-:-:S02]  /*0d20*/  PLOP3.LUT P0, PT, PT, PT, PT, 0x8, 0x80 ;  /* 0x000000000080781c */ /* 0x000fc40003f0e170 */
[----:B------:R-:W-:Y:S02]  /*0d30*/  IADD3 R12, PT, PT, R12, 0x400, RZ ;  /* 0x000004000c0c7810 */ /* 0x000fe40007ffe0ff */
[----:B--2---:R-:W-:Y:S01]  /*0d40*/  SHF.L.U32 R10, R10, 0x10, RZ ;  /* 0x000000100a0a7819 */ /* 0x004fe200000006ff */
[----:B---3--:R-:W-:-:S04]  /*0d50*/  IMAD.U32 R14, R13, 0x10000, RZ ;  /* 0x000100000d0e7824 */ /* 0x008fc800078e00ff */
[----:B------:R1:W-:Y:S01]  /*0d60*/  STS [R11], R10 ;  /* 0x0000000a0b007388 */ /* 0x0003e20000000800 */
[----:B----4-:R-:W-:-:S03]  /*0d70*/  SHF.L.U32 R16, R16, 0x10, RZ ;  /* 0x0000001010107819 */ /* 0x010fc600000006ff */
[----:B------:R1:W-:Y:S01]  /*0d80*/  STS [R11+0x200], R14 ;  /* 0x0002000e0b007388 */ /* 0x0003e20000000800 */
[----:B------:R-:W-:-:S03]  /*0d90*/  IMAD.U32 R6, R17, 0x10000, RZ ;  /* 0x0001000011067824 */ /* 0x000fc600078e00ff */
[----:B------:R1:W-:Y:S01]  /*0da0*/  STS [R11+0x400], R16 ;  /* 0x000400100b007388 */ /* 0x0003e20000000800 */
[----:B------:R-:W-:-:S03]  /*0db0*/  SHF.L.U32 R18, R18, 0x10, RZ ;  /* 0x0000001012127819 */ /* 0x000fc600000006ff */
[----:B------:R1:W-:Y:S01]  /*0dc0*/  STS [R11+0x600], R6 ;  /* 0x000600060b007388 */ /* 0x0003e20000000800 */
[----:B------:R-:W-:-:S03]  /*0dd0*/  IMAD.U32 R20, R19, 0x10000, RZ ;  /* 0x0001000013147824 */ /* 0x000fc600078e00ff */
[----:B------:R1:W-:Y:S01]  /*0de0*/  STS [R11+0x800], R18 ;  /* 0x000800120b007388 */ /* 0x0003e20000000800 */
[----:B0-----:R-:W-:-:S03]  /*0df0*/  SHF.L.U32 R8, R21, 0x10, RZ ;  /* 0x0000001015087819 */ /* 0x001fc600000006ff */
[----:B------:R1:W-:Y:S01]  /*0e00*/  STS [R11+0xa00], R20 ;  /* 0x000a00140b007388 */ /* 0x0003e20000000800 */
[----:B------:R-:W-:-:S03]  /*0e10*/  IMAD.U32 R22, R22, 0x10000, RZ ;  /* 0x0001000016167824 */ /* 0x000fc600078e00ff */
[----:B------:R1:W-:Y:S04]  /*0e20*/  STS [R11+0xc00], R8 ;  /* 0x000c00080b007388 */ /* 0x0003e80000000800 */
[----:B------:R1:W-:Y:S02]  /*0e30*/  STS [R11+0xe00], R22 ;  /* 0x000e00160b007388 */ /* 0x0003e40000000800 */
.L_x_9:
[----:B------:R-:W-:Y:S05]  /*0e40*/  BSYNC.RECONVERGENT B1 ;  /* 0x0000000000017941 */ /* 0x000fea0003800200 */
.L_x_8:
[----:B------:R-:W-:-:S13]  /*0e50*/  ISETP.LT.OR P0, PT, R12, UR20, P0 ;  /* 0x000000140c007c0c */ /* 0x000fda0008701670 */
[----:B------:R-:W-:Y:S05]  /*0e60*/  @!P0 BRA `(.L_x_1) ;  /* 0x0000000000408947 */ /* 0x000fea0003800000 */
[----:B-1----:R-:W1:Y:S01]  /*0e70*/  LDC.64 R6, c[0x0][0x398] ;  /* 0x0000e600ff067b82 */ /* 0x002e620000000a00 */
[----:B------:R-:W-:-:S04]  /*0e80*/  IMAD R5, R5, UR20, R12 ;  /* 0x0000001405057c24 */ /* 0x000fc8000f8e020c */
[----:B-1----:R-:W-:-:S05]  /*0e90*/  IMAD.WIDE R6, R5, 0x2, R6 ;  /* 0x0000000205067825 */ /* 0x002fca00078e0206 */
[----:B------:R-:W2:Y:S04]  /*0ea0*/  LDG.E.U16.CONSTANT R5, desc[UR16][R6.64] ;  /* 0x0000001006057981 */ /* 0x000ea8000c1e9500 */
[----:B------:R-:W3:Y:S04]  /*0eb0*/  LDG.E.U16.CONSTANT R9, desc[UR16][R6.64+0x100] ;  /* 0x0001001006097981 */ /* 0x000ee8000c1e9500 */
[----:B------:R-:W0:Y:S04]  /*0ec0*/  LDG.E.U16.CONSTANT R10, desc[UR16][R6.64+0x200] ;  /* 0x00020010060a7981 */ /* 0x000e28000c1e9500 */
[----:B------:R-:W4:Y:S01]  /*0ed0*/  LDG.E.U16.CONSTANT R13, desc[UR16][R6.64+0x300] ;  /* 0x00030010060d7981 */ /* 0x000f22000c1e9500 */
[----:B------:R-:W-:Y:S01]  /*0ee0*/  IMAD R8, R12, 0x4, R15 ;  /* 0x000000040c087824 */ /* 0x000fe200078e020f */
[----:B--2---:R-:W-:Y:S01]  /*0ef0*/  SHF.L.U32 R5, R5, 0x10, RZ ;  /* 0x0000001005057819 */ /* 0x004fe200000006ff */
[----:B---3--:R-:W-:-:S04]  /*0f00*/  IMAD.U32 R9, R9, 0x10000, RZ ;  /* 0x0001000009097824 */ /* 0x008fc800078e00ff */
[----:B------:R2:W-:Y:S01]  /*0f10*/  STS [R8], R5 ;  /* 0x0000000508007388 */ /* 0x0005e20000000800 */
[----:B0-----:R-:W-:-:S03]  /*0f20*/  SHF.L.U32 R11, R10, 0x10, RZ ;  /* 0x000000100a0b7819 */ /* 0x001fc600000006ff */
[----:B------:R2:W-:Y:S01]  /*0f30*/  STS [R8+0x200], R9 ;  /* 0x0002000908007388 */ /* 0x0005e20000000800 */
[----:B----4-:R-:W-:-:S03]  /*0f40*/  IMAD.U32 R13, R13, 0x10000, RZ ;  /* 0x000100000d0d7824 */ /* 0x010fc600078e00ff */
[----:B------:R2:W-:Y:S04]  /*0f50*/  STS [R8+0x400], R11 ;  /* 0x0004000b08007388 */ /* 0x0005e80000000800 */
[----:B------:R2:W-:Y:S02]  /*0f60*/  STS [R8+0x600], R13 ;  /* 0x0006000d08007388 */ /* 0x0005e40000000800 */
.L_x_1:
[----:B------:R-:W-:Y:S05]  /*0f70*/  BSYNC.RECONVERGENT B0 ;  /* 0x0000000000007941 */ /* 0x000fea0003800200 */
.L_x_0:
[----:B------:R-:W2:Y:S02]  /*0f80*/  LDCU UR11, c[0x0][0x3d4] ;  /* 0x00007a80ff0b77ac */ /* 0x000ea40008000800 */
[----:B--2---:R-:W-:Y:S01]  /*0f90*/  MOV R5, UR11 ;  /* 0x0000000b00057c02 */ /* 0x004fe20008000f00 */
[----:B------:R-:W-:-:S03]  /*0fa0*/  UIADD3 UR7, UPT, UPT, UR19, -0x1, UR11 ;  /* 0xffffffff13077890 */ /* 0x000fc6000fffe00b */
[----:B-1----:R-:W-:-:S04]  /*0fb0*/  IABS R8, R5 ;  /* 0x0000000500087213 */ /* 0x002fc80000000000 */
[----:B------:R-:W1:Y:S08]  /*0fc0*/  I2F.RP R5, R8 ;  /* 0x0000000800057306 */ /* 0x000e700000209400 */
[----:B-1----:R-:W1:Y:S02]  /*0fd0*/  MUFU.RCP R5, R5 ;  /* 0x0000000500057308 */ /* 0x002e640000001000 */
[----:B-1----:R-:W-:Y:S01]  /*0fe0*/  VIADD R6, R5, 0xffffffe ;  /* 0x0ffffffe05067836 */ /* 0x002fe20000000000 */
[----:B------:R-:W-:Y:S01]  /*0ff0*/  MOV R5, UR7 ;  /* 0x0000000700057c02 */ /* 0x000fe20008000f00 */
[----:B------:R-:W-:-:S04]  /*1000*/  ULOP3.LUT UR7, UR7, UR11, URZ, 0x3c, !UPT ;  /* 0x0000000b07077292 */ /* 0x000fc8000f8e3cff */
[----:B------:R1:W2:Y:S01]  /*1010*/  F2I.FTZ.U32.TRUNC.NTZ R7, R6 ;  /* 0x0000000600077305 */ /* 0x0002a2000021f000 */
[----:B------:R-:W-:-:S03]  /*1020*/  UISETP.GE.AND UP1, UPT, UR7, URZ, UPT ;  /* 0x000000ff0700728c */ /* 0x000fc6000bf26270 */
[----:B------:R-:W-:Y:S01]  /*1030*/  UMOV UR7, 0x400 ;  /* 0x0000040000077882 */ /* 0x000fe20000000000 */
[----:B-1----:R-:W-:-:S05]  /*1040*/  IMAD.MOV.U32 R6, RZ, RZ, RZ ;  /* 0x000000ffff067224 */ /* 0x002fca00078e00ff */
[----:B------:R-:W-:Y:S02]  /*1050*/  R2UR UR4, R6 ;  /* 0x00000000060472ca */ /* 0x000fe400000e0000 */
[----:B--2---:R-:W-:Y:S02]  /*1060*/  R2UR UR5, R7 ;  /* 0x00000000070572ca */ /* 0x004fe400000e0000 */
[----:B------:R-:W-:Y:S02]  /*1070*/  IADD3 R9, PT, PT, RZ, -R7, RZ ;  /* 0x80000007ff097210 */ /* 0x000fe40007ffe0ff */
[----:B------:R-:W-:-:S03]  /*1080*/  IABS R6, UR18 ;  /* 0x0000001200067c13 */ /* 0x000fc60008000000 */
[----:B------:R-:W-:Y:S01]  /*1090*/  IMAD R9, R9, R8, RZ ;  /* 0x0000000809097224 */ /* 0x000fe200078e02ff */
[----:B------:R-:W-:-:S05]  /*10a0*/  R2UR UR12, R6 ;  /* 0x00000000060c72ca */ /* 0x000fca00000e0000 */
[----:B------:R-:W-:Y:S01]  /*10b0*/  IMAD.HI.U32 R9, R7, R9, UR4 ;  /* 0x0000000407097e27 */ /* 0x000fe2000f8e0009 */
[----:B------:R-:W-:-:S04]  /*10c0*/  IABS R7, R5 ;  /* 0x0000000500077213 */ /* 0x000fc80000000000 */
[----:B------:R-:W-:-:S13]  /*10d0*/  R2UR UR4, R9 ;  /* 0x00000000090472ca */ /* 0x000fda00000e0000 */
[----:B------:R-:W-:Y:S01]  /*10e0*/  IMAD.HI.U32 R5, R7, UR4, RZ ;  /* 0x0000000407057c27 */ /* 0x000fe2000f8e00ff */
[----:B------:R-:W-:Y:S02]  /*10f0*/  UIMAD.WIDE.U32 UR4, UR4, UR12, URZ ;  /* 0x0000000c040472a5 */ /* 0x000fe4000f8e00ff */
[----:B------:R-:W-:Y:S02]  /*1100*/  ULOP3.LUT UR4, UR18, UR11, URZ, 0x3c, !UPT ;  /* 0x0000000b12047292 */ /* 0x000fe4000f8e3cff */
[----:B------:R-:W-:Y:S02]  /*1110*/  R2UR UR8, R5 ;  /* 0x00000000050872ca */ /* 0x000fe400000e0000 */
[----:B------:R-:W-:-:S04]  /*1120*/  IMAD R5, RZ, RZ, -UR5 ;  /* 0x80000005ff057e24 */ /* 0x000fc8000f8e02ff */
[C---:B------:R-:W-:Y:S01]  /*1130*/  IMAD R5, R8.reuse, R5, UR12 ;  /* 0x0000000c08057e24 */ /* 0x040fe2000f8e0205 */
[----:B------:R-:W1:Y:S08]  /*1140*/  S2UR UR12, SR_CgaCtaId ;  /* 0x00000000000c79c3 */ /* 0x000e700000008800 */
[----:B------:R-:W-:Y:S01]  /*1150*/  BAR.SYNC.DEFER_BLOCKING 0x0 ;  /* 0x0000000000007b1d */ /* 0x000fe20000010000 */
[----:B------:R-:W-:-:S02]  /*1160*/  ISETP.GT.U32.AND P1, PT, R8, R5, PT ;  /* 0x000000050800720c */ /* 0x000fc40003f24070 */
[----:B------:R-:W-:-:S05]  /*1170*/  IADD3 R6, PT, PT, RZ, -UR8, RZ ;  /* 0x80000008ff067c10 */ /* 0x000fca000fffe0ff */
[----:B------:R-:W-:Y:S02]  /*1180*/  IMAD R6, R8, R6, R7 ;  /* 0x0000000608067224 */ /* 0x000fe400078e0207 */
[----:B------:R-:W-:-:S03]  /*1190*/  IMAD.U32 R7, RZ, RZ, UR8 ;  /* 0x00000008ff077e24 */ /* 0x000fc6000f8e00ff */
[----:B------:R-:W-:Y:S01]  /*11a0*/  ISETP.GT.U32.AND P0, PT, R8, R6, PT ;  /* 0x000000060800720c */ /* 0x000fe20003f04070 */
[----:B------:R-:W-:Y:S01]  /*11b0*/  VOTEU.ANY UP0, P1 ;  /* 0x0000000000ff7886 */ /* 0x000fe20000800100 */
[----:B------:R-:W-:-:S04]  /*11c0*/  PLOP3.LUT P1, PT, PT, PT, UP0, 0x80, 0x8 ;  /* 0x000000000008781c */ /* 0x000fc80003f2f008 */
[----:B------:R-:W-:Y:S02]  /*11d0*/  @!UP0 UIADD3 UR5, UPT, UPT, UR5, 0x1, URZ ;  /* 0x0000000105058890 */ /* 0x000fe4000fffe0ff */
[----:B------:R-:W-:Y:S02]  /*11e0*/  UISETP.GE.AND UP0, UPT, UR4, URZ, UPT ;  /* 0x000000ff0400728c */ /* 0x000fe4000bf06270 */
[----:B------:R-:W-:Y:S02]  /*11f0*/  ULOP3.LUT UR4, URZ, UR11, URZ, 0x33, !UPT ;  /* 0x0000000bff047292 */ /* 0x000fe4000f8e33ff */
[----:B-1----:R-:W-:Y:S01]  /*1200*/  ULEA UR12, UR12, UR7, 0x18 ;  /* 0x000000070c0c7291 */ /* 0x002fe2000f8ec0ff */
[----:B------:R-:W-:Y:S01]  /*1210*/  @!P0 IADD3 R7, PT, PT, R7, 0x1, RZ ;  /* 0x0000000107078810 */ /* 0x000fe20007ffe0ff */
[----:B------:R-:W-:Y:S01]  /*1220*/  @!P0 IMAD.IADD R6, R6, 0x1, -R8 ;  /* 0x0000000106068824 */ /* 0x000fe200078e0a08 */
[----:B------:R-:W-:Y:S01]  /*1230*/  @!P1 IADD3 R5, PT, PT, R5, -R8, RZ ;  /* 0x8000000805059210 */ /* 0x000fe20007ffe0ff */
[----:B------:R-:W-:Y:S01]  /*1240*/  ULEA UR12, UR20, UR12, 0x2 ;  /* 0x0000000c140c7291 */ /* 0x000fe2000f8e10ff */
[----:B------:R-:W-:-:S02]  /*1250*/  @!P0 R2UR UR8, R7 ;  /* 0x00000000070882ca */ /* 0x000fc400000e0000 */
[-C--:B------:R-:W-:Y:S02]  /*1260*/  ISETP.GE.U32.AND P0, PT, R6, R8.reuse, PT ;  /* 0x000000080600720c */ /* 0x080fe40003f06070 */
[----:B------:R-:W-:-:S09]  /*1270*/  ISETP.GE.U32.AND P1, PT, R5, R8, PT ;  /* 0x000000080500720c */ /* 0x000fd20003f26070 */
[----:B------:R-:W-:-:S04]  /*1280*/  IMAD.U32 R5, RZ, RZ, UR8 ;  /* 0x00000008ff057e24 */ /* 0x000fc8000f8e00ff */
[----:B------:R-:W-:Y:S01]  /*1290*/  VOTEU.ANY UP2, P1 ;  /* 0x0000000000ff7886 */ /* 0x000fe20000840100 */
[----:B------:R-:W-:-:S04]  /*12a0*/  @P0 IADD3 R5, PT, PT, R5, 0x1, RZ ;  /* 0x0000000105050810 */ /* 0x000fc80007ffe0ff */
[----:B------:R-:W-:Y:S01]  /*12b0*/  @P0 R2UR UR8, R5 ;  /* 0x00000000050802ca */ /* 0x000fe200000e0000 */
[----:B------:R-:W-:Y:S01]  /*12c0*/  @UP2 UIADD3 UR5, UPT, UPT, UR5, 0x1, URZ ;  /* 0x0000000105052890 */ /* 0x000fe2000fffe0ff */
[----:B------:R-:W-:Y:S01]  /*12d0*/  IMAD.MOV.U32 R5, RZ, RZ, -0x800001 ;  /* 0xff7fffffff057424 */ /* 0x000fe200078e00ff */
[----:B------:R-:W-:Y:S02]  /*12e0*/  UISETP.NE.AND UP2, UPT, UR11, URZ, UPT ;  /* 0x000000ff0b00728c */ /* 0x000fe4000bf45270 */
[----:B------:R-:W-:Y:S02]  /*12f0*/  @!UP0 UIADD3 UR5, UPT, UPT, -UR5, URZ, URZ ;  /* 0x000000ff05058290 */ /* 0x000fe4000fffe1ff */
[----:B------:R-:W-:Y:S02]  /*1300*/  UIMAD UR11, UR6, UR11, URZ ;  /* 0x0000000b060b72a4 */ /* 0x000fe4000f8e02ff */
[----:B------:R-:W-:-:S04]  /*1310*/  USEL UR13, UR4, UR5, !UP2 ;  /* 0x00000005040d7287 */ /* 0x000fc8000d000000 */
[----:B------:R-:W-:-:S04]  /*1320*/  @!UP1 UIADD3 UR8, UPT, UPT, -UR8, URZ, URZ ;  /* 0x000000ff08089290 */ /* 0x000fc8000fffe1ff */
[----:B------:R-:W-:-:S04]  /*1330*/  USEL UR14, UR4, UR8, !UP2 ;  /* 0x00000008040e7287 */ /* 0x000fc8000d000000 */
[----:B------:R-:W-:-:S09]  /*1340*/  UISETP.GE.AND UP0, UPT, UR13, UR14, UPT ;  /* 0x0000000e0d00728c */ /* 0x000fd2000bf06270 */
[----:B------:R-:W-:Y:S05]  /*1350*/  BRA.U UP0, `(.L_x_10) ;  /* 0x00000011004c7547 */ /* 0x000fea000b800000 */
[----:B------:R-:W-:Y:S01]  /*1360*/  LOP3.LUT R6, RZ, R4, RZ, 0x33, !PT ;  /* 0x00000004ff067212 */ /* 0x000fe200078e33ff */
[----:B------:R-:W-:Y:S01]  /*1370*/  IMAD.MOV.U32 R5, RZ, RZ, -0x800001 ;  /* 0xff7fffffff057424 */ /* 0x000fe200078e00ff */
[----:B------:R-:W-:Y:S01]  /*1380*/  LOP3.LUT R7, R4, 0x1f, RZ, 0xc0, !PT ;  /* 0x0000001f04077812 */ /* 0x000fe200078ec0ff */
[----:B------:R-:W-:Y:S01]  /*1390*/  UMOV UR7, UR13 ;  /* 0x0000000d00077c82 */ /* 0x000fe20008000000 */
[----:B------:R-:W-:-:S04]  /*13a0*/  IADD3 R6, PT, PT, R6, UR20, RZ ;  /* 0x0000001406067c10 */ /* 0x000fc8000fffe0ff */
[----:B0-----:R-:W-:-:S04]  /*13b0*/  LEA.HI R11, R6, 0x1, RZ, 0x19 ;  /* 0x00000001060b7811 */ /* 0x001fc800078fc8ff */
[C---:B------:R-:W-:Y:S02]  /*13c0*/  LOP3.LUT R8, R11.reuse, 0xf, RZ, 0xc0, !PT ;  /* 0x0000000f0b087812 */ /* 0x040fe400078ec0ff */
[C---:B------:R-:W-:Y:S02]  /*13d0*/  LOP3.LUT R9, R11.reuse, 0x7, RZ, 0xc0, !PT ;  /* 0x000000070b097812 */ /* 0x040fe400078ec0ff */
[C---:B------:R-:W-:Y:S02]  /*13e0*/  LOP3.LUT R10, R11.reuse, 0x3fffff0, RZ, 0xc0, !PT ;  /* 0x03fffff00b0a7812 */ /* 0x040fe400078ec0ff */
[----:B------:R-:W-:-:S07]  /*13f0*/  LOP3.LUT R11, R11, 0x3, RZ, 0xc0, !PT ;  /* 0x000000030b0b7812 */ /* 0x000fce00078ec0ff */
.L_x_26:
[----:B0-----:R-:W0:Y:S02]  /*1400*/  LDC R13, c[0x0][0x3d4] ;  /* 0x0000f500ff0d7b82 */ /* 0x001e240000000800 */
[----:B0-----:R-:W-:-:S05]  /*1410*/  IMAD R12, R13, UR7, RZ ;  /* 0x000000070d0c7c24 */ /* 0x001fca000f8e02ff */
[C---:B------:R-:W-:Y:S02]  /*1420*/  VIADDMNMX R13, R12.reuse, R13, UR19, PT ;  /* 0x000000130c0d7e46 */ /* 0x040fe4000b80010d */
[----:B------:R-:W-:-:S04]  /*1430*/  VIMNMX R17, PT, PT, R12, UR18, !PT ;  /* 0x000000120c117c48 */ /* 0x000fc8000ffe0100 */
[----:B------:R-:W-:-:S13]  /*1440*/  ISETP.GE.AND P0, PT, R17, R13, PT ;  /* 0x0000000d1100720c */ /* 0x000fda0003f06270 */
[----:B-123--:R-:W-:Y:S05]  /*1450*/  @P0 BRA `(.L_x_11) ;  /* 0x0000001000000947 */ /* 0x00efea0003800000 */
[----:B------:R-:W0:Y:S01]  /*1460*/  LDCU UR8, c[0x0][0x3cc] ;  /* 0x00007980ff0877ac */ /* 0x000e220008000800 */
[----:B------:R-:W1:Y:S01]  /*1470*/  LDCU.64 UR4, c[0x0][0x3b0] ;  /* 0x00007600ff0477ac */ /* 0x000e620008000a00 */
[----:B0-----:R-:W-:-:S04]  /*1480*/  UIMAD UR8, UR15, UR8, UR7 ;  /* 0x000000080f0872a4 */ /* 0x001fc8000f8e0207 */
[----:B-1----:R-:W-:-:S06]  /*1490*/  UIMAD.WIDE UR4, UR8, 0x4, UR4 ;  /* 0x00000004080478a5 */ /* 0x002fcc000f8e0204 */
[----:B------:R-:W-:Y:S01]  /*14a0*/  MOV R14, UR4 ;  /* 0x00000004000e7c02 */ /* 0x000fe20008000f00 */
[----:B------:R-:W-:-:S04]  /*14b0*/  IMAD.U32 R15, RZ, RZ, UR5 ;  /* 0x00000005ff0f7e24 */ /* 0x000fc8000f8e00ff */
[----:B------:R-:W0:Y:S01]  /*14c0*/  LDCU UR4, c[0x0][0x3d0] ;  /* 0x00007a00ff0477ac */ /* 0x000e220008000800 */
[----:B------:R-:W2:Y:S01]  /*14d0*/  LDG.E.CONSTANT R14, desc[UR16][R14.64] ;  /* 0x000000100e0e7981 */ /* 0x000ea2000c1e9900 */
[----:B0-----:R-:W-:-:S04]  /*14e0*/  IMAD R19, R3, UR4, RZ ;  /* 0x0000000403137c24 */ /* 0x001fc8000f8e02ff */
[----:B--2---:R-:W-:-:S07]  /*14f0*/  IMAD R16, R14, UR11, R19 ;  /* 0x0000000b0e107c24 */ /* 0x004fce000f8e0213 */
.L_x_25:
[----:B0-----:R-:W0:Y:S01]  /*1500*/  LDCU UR4, c[0x0][0x3d0] ;  /* 0x00007a00ff0477ac */ /* 0x001e220008000800 */
[----:B------:R-:W-:Y:S01]  /*1510*/  BSSY.RECONVERGENT B0, `(.L_x_12) ;  /* 0x00000bf000007945 */ /* 0x000fe20003800200 */
[----:B------:R-:W-:Y:S01]  /*1520*/  HFMA2 R20, -RZ, RZ, 0, 0 ;  /* 0x00000000ff147431 */ /* 0x000fe200000001ff */
[----:B0-----:R-:W-:-:S13]  /*1530*/  ISETP.GE.AND P0, PT, R4, UR4, PT ;  /* 0x0000000404007c0c */ /* 0x001fda000bf06270 */
[----:B-123--:R-:W-:Y:S05]  /*1540*/  @P0 BRA `(.L_x_13) ;  /* 0x0000000800ec0947 */ /* 0x00efea0003800000 */
[----:B------:R-:W-:Y:S01]  /*1550*/  ISETP.GE.U32.AND P0, PT, R6, 0x780, PT ;  /* 0x000007800600780c */ /* 0x000fe20003f06070 */
[----:B------:R-:W-:Y:S01]  /*1560*/  IMAD.IADD R15, R17, 0x1, -R12 ;  /* 0x00000001110f7824 */ /* 0x000fe200078e0a0c */
[----:B------:R-:W-:Y:S01]  /*1570*/  BSSY.RECONVERGENT B1, `(.L_x_14) ;  /* 0x0000053000017945 */ /* 0x000fe20003800200 */
[----:B------:R-:W-:Y:S01]  /*1580*/  ISETP.NE.AND P1, PT, R8, RZ, PT ;  /* 0x000000ff0800720c */ /* 0x000fe20003f25270 */
[----:B------:R-:W-:Y:S01]  /*1590*/  IMAD.MOV.U32 R19, RZ, RZ, R4 ;  /* 0x000000ffff137224 */ /* 0x000fe200078e0004 */
[----:B------:R-:W-:Y:S01]  /*15a0*/  MOV R20, RZ ;  /* 0x000000ff00147202 */ /* 0x000fe20000000f00 */
[----:B------:R-:W-:-:S07]  /*15b0*/  IMAD R18, R15, UR6, R16 ;  /* 0x000000060f127c24 */ /* 0x000fce000f8e0210 */
[----:B------:R-:W-:Y:S05]  /*15c0*/  @!P0 BRA `(.L_x_15) ;  /* 0x0000000400348947 */ /* 0x000fea0003800000 */
[----:B------:R-:W0:Y:S01]  /*15d0*/  S2R R15, SR_CgaCtaId ;  /* 0x00000000000f7919 */ /* 0x000e220000008800 */
[----:B------:R-:W-:Y:S02]  /*15e0*/  MOV R22, 0x400 ;  /* 0x0000040000167802 */ /* 0x000fe40000000f00 */
[----:B------:R-:W-:Y:S02]  /*15f0*/  CS2R R20, SRZ ;  /* 0x0000000000147805 */ /* 0x000fe4000001ff00 */
[----:B------:R-:W-:Y:S02]  /*1600*/  MOV R19, R4 ;  /* 0x0000000400137202 */ /* 0x000fe40000000f00 */
[----:B0-----:R-:W-:-:S07]  /*1610*/  LEA R22, R15, R22, 0x18 ;  /* 0x000000160f167211 */ /* 0x001fce00078ec0ff */
.L_x_16:
[----:B------:R-:W0:Y:S01]  /*1620*/  LDC.64 R14, c[0x0][0x3a0] ;  /* 0x0000e800ff0e7b82 */ /* 0x000e220000000a00 */
[----:B------:R-:W-:-:S04]  /*1630*/  IMAD.IADD R23, R18, 0x1, R19 ;  /* 0x0000000112177824 */ /* 0x000fc800078e0213 */
[----:B0-----:R-:W-:-:S05]  /*1640*/  IMAD.WIDE R14, R23, 0x2, R14 ;  /* 0x00000002170e7825 */ /* 0x001fca00078e020e */
[----:B------:R-:W2:Y:S01]  /*1650*/  LDG.E.U16.CONSTANT R26, desc[UR16][R14.64] ;  /* 0x000000100e1a7981 */ /* 0x000ea2000c1e9500 */
[----:B------:R-:W-:-:S03]  /*1660*/  LEA R23, R19, R22, 0x2 ;  /* 0x0000001613177211 */ /* 0x000fc600078e10ff */
[----:B------:R-:W3:Y:S04]  /*1670*/  LDG.E.U16.CONSTANT R24, desc[UR16][R14.64+0x100] ;  /* 0x000100100e187981 */ /* 0x000ee8000c1e9500 */
[----:B------:R-:W0:Y:S04]  /*1680*/  LDS R25, [R23] ;  /* 0x0000000017197984 */ /* 0x000e280000000800 */
[----:B------:R-:W1:Y:S04]  /*1690*/  LDS R28, [R23+0x200] ;  /* 0x00020000171c7984 */ /* 0x000e680000000800 */
[----:B------:R-:W-:Y:S01]  /*16a0*/  LDS R29, [R23+0x1e00] ;  /* 0x001e0000171d7984 */ /* 0x000fe20000000800 */
[----:B--2---:R-:W-:-:S04]  /*16b0*/  IMAD.U32 R26, R26, 0x10000, RZ ;  /* 0x000100001a1a7824 */ /* 0x004fc800078e00ff */
[----:B0-----:R-:W-:Y:S02]  /*16c0*/  FFMA R27, R25, R26, R20 ;  /* 0x0000001a191b7223 */ /* 0x001fe40000000014 */
[----:B------:R-:W2:Y:S04]  /*16d0*/  LDG.E.U16.CONSTANT R26, desc[UR16][R14.64+0x200] ;  /* 0x000200100e1a7981 */ /* 0x000ea8000c1e9500 */
[----:B------:R-:W4:Y:S04]  /*16e0*/  LDG.E.U16.CONSTANT R25, desc[UR16][R14.64+0x300] ;  /* 0x000300100e197981 */ /* 0x000f28000c1e9500 */
[----:B------:R-:W4:Y:S01]  /*16f0*/  LDG.E.U16.CONSTANT R20, desc[UR16][R14.64+0x400] ;  /* 0x000400100e147981 */ /* 0x000f22000c1e9500 */
[----:B---3--:R-:W-:-:S05]  /*1700*/  SHF.L.U32 R24, R24, 0x10, RZ ;  /* 0x0000001018187819 */ /* 0x008fca00000006ff */
[----:B-1----:R-:W-:Y:S02]  /*1710*/  FFMA R24, R28, R24, R27 ;  /* 0x000000181c187223 */ /* 0x002fe4000000001b */
[----:B------:R-:W0:Y:S04]  /*1720*/  LDS R27, [R23+0x400] ;  /* 0x00040000171b7984 */ /* 0x000e280000000800 */
[----:B------:R-:W-:Y:S01]  /*1730*/  LDS R28, [R23+0xa00] ;  /* 0x000a0000171c7984 */ /* 0x000fe20000000800 */
[----:B--2---:R-:W-:-:S04]  /*1740*/  IMAD.U32 R26, R26, 0x10000, RZ ;  /* 0x000100001a1a7824 */ /* 0x004fc800078e00ff */
[----:B0-----:R-:W-:Y:S02]  /*1750*/  FFMA R24, R27, R26, R24 ;  /* 0x0000001a1b187223 */ /* 0x001fe40000000018 */
[----:B------:R-:W0:Y:S01]  /*1760*/  LDS R27, [R23+0x600] ;  /* 0x00060000171b7984 */ /* 0x000e220000000800 */
[----:B----4-:R-:W-:-:S03]  /*1770*/  SHF.L.U32 R25, R25, 0x10, RZ ;  /* 0x0000001019197819 */ /* 0x010fc600000006ff */
[----:B------:R-:W1:Y:S02]  /*1780*/  LDS R26, [R23+0x800] ;  /* 0x00080000171a7984 */ /* 0x000e640000000800 */
[----:B0-----:R-:W-:Y:S02]  /*1790*/  FFMA R25, R27, R25, R24 ;  /* 0x000000191b197223 */ /* 0x001fe40000000018 */
[----:B------:R-:W2:Y:S01]  /*17a0*/  LDG.E.U16.CONSTANT R24, desc[UR16][R14.64+0x500] ;  /* 0x000500100e187981 */ /* 0x000ea2000c1e9500 */
[----:B------:R-:W-:-:S04]  /*17b0*/  IMAD.U32 R20, R20, 0x10000, RZ ;  /* 0x0001000014147824 */ /* 0x000fc800078e00ff */
[----:B-1----:R-:W-:Y:S02]  /*17c0*/  FFMA R27, R26, R20, R25 ;  /* 0x000000141a1b7223 */ /* 0x002fe40000000019 */
[----:B------:R-:W3:Y:S04]  /*17d0*/  LDG.E.U16.CONSTANT R26, desc[UR16][R14.64+0x600] ;  /* 0x000600100e1a7981 */ /* 0x000ee8000c1e9500 */
[----:B------:R-:W4:Y:S04]  /*17e0*/  LDG.E.U16.CONSTANT R25, desc[UR16][R14.64+0x700] ;  /* 0x000700100e197981 */ /* 0x000f28000c1e9500 */
[----:B------:R-:W4:Y:S01]  /*17f0*/  LDG.E.U16.CONSTANT R20, desc[UR16][R14.64+0x800] ;  /* 0x000800100e147981 */ /* 0x000f22000c1e9500 */
[----:B--2---:R-:W-:-:S05]  /*1800*/  SHF.L.U32 R24, R24, 0x10, RZ ;  /* 0x0000001018187819 */ /* 0x004fca00000006ff */
[----:B------:R-:W-:Y:S02]  /*1810*/  FFMA R24, R28, R24, R27 ;  /* 0x000000181c187223 */ /* 0x000fe4000000001b */
[----:B------:R-:W0:Y:S01]  /*1820*/  LDS R27, [R23+0xc00] ;  /* 0x000c0000171b7984 */ /* 0x000e220000000800 */
[----:B---3--:R-:W-:Y:S01]  /*1830*/  IMAD.U32 R26, R26, 0x10000, RZ ;  /* 0x000100001a1a7824 */ /* 0x008fe200078e00ff */
[----:B----4-:R-:W-:Y:S02]  /*1840*/  SHF.L.U32 R25, R25, 0x10, RZ ;  /* 0x0000001019197819 */ /* 0x010fe400000006ff */
[----:B------:R-:W-:Y:S01]  /*1850*/  LDS R28, [R23+0x1200] ;  /* 0x00120000171c7984 */ /* 0x000fe20000000800 */
[----:B0-----:R-:W-:-:S03]  /*1860*/  FFMA R24, R27, R26, R24 ;  /* 0x0000001a1b187223 */ /* 0x001fc60000000018 */
[----:B------:R-:W0:Y:S04]  /*1870*/  LDS R27, [R23+0xe00] ;  /* 0x000e0000171b7984 */ /* 0x000e280000000800 */
[----:B------:R-:W1:Y:S01]  /*1880*/  LDS R26, [R23+0x1000] ;  /* 0x00100000171a7984 */ /* 0x000e620000000800 */
[----:B0-----:R-:W-:-:S03]  /*1890*/  FFMA R25, R27, R25, R24 ;  /* 0x000000191b197223 */ /* 0x001fc60000000018 */
        /* <DEDUP_REMOVED lines=10> */
[----:B----4-:R-:W-:-:S03]  /*1940*/  SHF.L.U32 R25, R25, 0x10, RZ ;  /* 0x0000001019197819 */ /* 0x010fc600000006ff */
[----:B0-----:R-:W-:Y:S02]  /*1950*/  FFMA R24, R27, R26, R24 ;  /* 0x0000001a1b187223 */ /* 0x001fe40000000018 */
[----:B------:R-:W0:Y:S04]  /*1960*/  LDS R27, [R23+0x1600] ;  /* 0x00160000171b7984 */ /* 0x000e280000000800 */
[----:B------:R-:W1:Y:S01]  /*1970*/  LDS R26, [R23+0x1800] ;  /* 0x00180000171a7984 */ /* 0x000e620000000800 */
[----:B0-----:R-:W-:-:S03]  /*1980*/  FFMA R25, R27, R25, R24 ;  /* 0x000000191b197223 */ /* 0x001fc60000000018 */
[----:B------:R-:W2:Y:S01]  /*1990*/  LDG.E.U16.CONSTANT R24, desc[UR16][R14.64+0xd00] ;  /* 0x000d00100e187981 */ /* 0x000ea2000c1e9500 */
[----:B------:R-:W-:-:S03]  /*19a0*/  IMAD.U32 R20, R20, 0x10000, RZ ;  /* 0x0001000014147824 */ /* 0x000fc600078e00ff */
[----:B------:R-:W0:Y:S01]  /*19b0*/  LDS R27, [R23+0x1a00] ;  /* 0x001a0000171b7984 */ /* 0x000e220000000800 */
[----:B-1----:R-:W-:-:S03]  /*19c0*/  FFMA R26, R26, R20, R25 ;  /* 0x000000141a1a7223 */ /* 0x002fc60000000019 */
[----:B------:R-:W3:Y:S04]  /*19d0*/  LDG.E.U16.CONSTANT R20, desc[UR16][R14.64+0xe00] ;  /* 0x000e00100e147981 */ /* 0x000ee8000c1e9500 */
[----:B------:R-:W4:Y:S01]  /*19e0*/  LDG.E.U16.CONSTANT R25, desc[UR16][R14.64+0xf00] ;  /* 0x000f00100e197981 */ /* 0x000f22000c1e9500 */
[----:B------:R-:W-:-:S05]  /*19f0*/  VIADD R21, R21, 0x10 ;  /* 0x0000001015157836 */ /* 0x000fca0000000000 */
[----:B------:R-:W-:Y:S02]  /*1a00*/  ISETP.NE.AND P0, PT, R21, R10, PT ;  /* 0x0000000a1500720c */ /* 0x000fe40003f05270 */
[----:B------:R-:W-:Y:S02]  /*1a10*/  IADD3 R19, PT, PT, R19, 0x800, RZ ;  /* 0x0000080013137810 */ /* 0x000fe40007ffe0ff */
[----:B--2---:R-:W-:-:S05]  /*1a20*/  SHF.L.U32 R24, R24, 0x10, RZ ;  /* 0x0000001018187819 */ /* 0x004fca00000006ff */
[----:B0-----:R-:W-:Y:S02]  /*1a30*/  FFMA R24, R27, R24, R26 ;  /* 0x000000181b187223 */ /* 0x001fe4000000001a */
[----:B------:R-:W0:Y:S01]  /*1a40*/  LDS R27, [R23+0x1c00] ;  /* 0x001c0000171b7984 */ /* 0x000e220000000800 */
[----:B---3--:R-:W-:Y:S01]  /*1a50*/  SHF.L.U32 R20, R20, 0x10, RZ ;  /* 0x0000001014147819 */ /* 0x008fe200000006ff */
[----:B----4-:R-:W-:-:S04]  /*1a60*/  IMAD.U32 R25, R25, 0x10000, RZ ;  /* 0x0001000019197824 */ /* 0x010fc800078e00ff */
[----:B0-----:R-:W-:-:S04]  /*1a70*/  FFMA R20, R27, R20, R24 ;  /* 0x000000141b147223 */ /* 0x001fc80000000018 */
[----:B------:R-:W-:Y:S01]  /*1a80*/  FFMA R20, R29, R25, R20 ;  /* 0x000000191d147223 */ /* 0x000fe20000000014 */
[----:B------:R-:W-:Y:S06]  /*1a90*/  @P0 BRA `(.L_x_16) ;  /* 0xfffffff800e00947 */ /* 0x000fec000383ffff */
.L_x_15:
[----:B------:R-:W-:Y:S05]  /*1aa0*/  BSYNC.RECONVERGENT B1 ;  /* 0x0000000000017941 */ /* 0x000fea0003800200 */
.L_x_14:
[----:B------:R-:W-:Y:S05]  /*1ab0*/  @!P1 BRA `(.L_x_13) ;  /* 0x0000000400909947 */ /* 0x000fea0003800000 */
[----:B------:R-:W-:Y:S01]  /*1ac0*/  VIADD R14, R8, 0xffffffff ;  /* 0xffffffff080e7836 */ /* 0x000fe20000000000 */
[----:B------:R-:W-:Y:S01]  /*1ad0*/  BSSY.RECONVERGENT B1, `(.L_x_17) ;  /* 0x000002c000017945 */ /* 0x000fe20003800200 */
[----:B------:R-:W-:-:S03]  /*1ae0*/  ISETP.NE.AND P1, PT, R9, RZ, PT ;  /* 0x000000ff0900720c */ /* 0x000fc60003f25270 */
[----:B------:R-:W-:-:S13]  /*1af0*/  ISETP.GE.U32.AND P0, PT, R14, 0x7, PT ;  /* 0x000000070e00780c */ /* 0x000fda0003f06070 */
[----:B------:R-:W-:Y:S05]  /*1b00*/  @!P0 BRA `(.L_x_18) ;  /* 0x0000000000a08947 */ /* 0x000fea0003800000 */
[----:B------:R-:W0:Y:S01]  /*1b10*/  LDC.64 R14, c[0x0][0x3a0] ;  /* 0x0000e800ff0e7b82 */ /* 0x000e220000000a00 */
[----:B------:R-:W-:-:S05]  /*1b20*/  IADD3 R21, PT, PT, R18, R19, RZ ;  /* 0x0000001312157210 */ /* 0x000fca0007ffe0ff */
[----:B0-----:R-:W-:-:S05]  /*1b30*/  IMAD.WIDE R14, R21, 0x2, R14 ;  /* 0x00000002150e7825 */ /* 0x001fca00078e020e */
[----:B------:R-:W2:Y:S04]  /*1b40*/  LDG.E.U16.CONSTANT R24, desc[UR16][R14.64] ;  /* 0x000000100e187981 */ /* 0x000ea8000c1e9500 */
[----:B------:R-:W3:Y:S04]  /*1b50*/  LDG.E.U16.CONSTANT R25, desc[UR16][R14.64+0x100] ;  /* 0x000100100e197981 */ /* 0x000ee8000c1e9500 */
[----:B------:R-:W4:Y:S01]  /*1b60*/  LDG.E.U16.CONSTANT R22, desc[UR16][R14.64+0x200] ;  /* 0x000200100e167981 */ /* 0x000f22000c1e9500 */
[----:B------:R-:W0:Y:S01]  /*1b70*/  S2UR UR5, SR_CgaCtaId ;  /* 0x00000000000579c3 */ /* 0x000e220000008800 */
[----:B------:R-:W-:-:S02]  /*1b80*/  UMOV UR4, 0x400 ;  /* 0x0000040000047882 */ /* 0x000fc40000000000 */
[----:B0-----:R-:W-:-:S06]  /*1b90*/  ULEA UR4, UR5, UR4, 0x18 ;  /* 0x0000000405047291 */ /* 0x001fcc000f8ec0ff */
[----:B------:R-:W-:-:S05]  /*1ba0*/  LEA R21, R19, UR4, 0x2 ;  /* 0x0000000413157c11 */ /* 0x000fca000f8e10ff */
[----:B------:R-:W0:Y:S04]  /*1bb0*/  LDS R23, [R21] ;  /* 0x0000000015177984 */ /* 0x000e280000000800 */
[----:B------:R-:W-:Y:S04]  /*1bc0*/  LDS R27, [R21+0x600] ;  /* 0x00060000151b7984 */ /* 0x000fe80000000800 */
[----:B------:R-:W-:Y:S01]  /*1bd0*/  LDS R29, [R21+0xe00] ;  /* 0x000e0000151d7984 */ /* 0x000fe20000000800 */
[----:B--2---:R-:W-:-:S04]  /*1be0*/  IMAD.U32 R24, R24, 0x10000, RZ ;  /* 0x0001000018187824 */ /* 0x004fc800078e00ff */
[----:B0-----:R-:W-:Y:S02]  /*1bf0*/  FFMA R23, R23, R24, R20 ;  /* 0x0000001817177223 */ /* 0x001fe40000000014 */
[----:B------:R-:W0:Y:S04]  /*1c00*/  LDS R24, [R21+0x200] ;  /* 0x0002000015187984 */ /* 0x000e280000000800 */
[----:B------:R-:W2:Y:S01]  /*1c10*/  LDG.E.U16.CONSTANT R20, desc[UR16][R14.64+0x300] ;  /* 0x000300100e147981 */ /* 0x000ea2000c1e9500 */
[----:B---3--:R-:W-:-:S05]  /*1c20*/  SHF.L.U32 R25, R25, 0x10, RZ ;  /* 0x0000001019197819 */ /* 0x008fca00000006ff */
[----:B0-----:R-:W-:Y:S02]  /*1c30*/  FFMA R24, R24, R25, R23 ;  /* 0x0000001918187223 */ /* 0x001fe40000000017 */
[----:B------:R-:W0:Y:S04]  /*1c40*/  LDS R25, [R21+0x400] ;  /* 0x0004000015197984 */ /* 0x000e280000000800 */
[----:B------:R-:W3:Y:S01]  /*1c50*/  LDG.E.U16.CONSTANT R23, desc[UR16][R14.64+0x400] ;  /* 0x000400100e177981 */ /* 0x000ee2000c1e9500 */
[----:B----4-:R-:W-:-:S04]  /*1c60*/  IMAD.U32 R22, R22, 0x10000, RZ ;  /* 0x0001000016167824 */ /* 0x010fc800078e00ff */
[----:B0-----:R-:W-:Y:S02]  /*1c70*/  FFMA R26, R25, R22, R24 ;  /* 0x00000016191a7223 */ /* 0x001fe40000000018 */
[----:B------:R-:W4:Y:S04]  /*1c80*/  LDG.E.U16.CONSTANT R22, desc[UR16][R14.64+0x500] ;  /* 0x000500100e167981 */ /* 0x000f28000c1e9500 */
[----:B------:R-:W4:Y:S04]  /*1c90*/  LDG.E.U16.CONSTANT R24, desc[UR16][R14.64+0x600] ;  /* 0x000600100e187981 */ /* 0x000f28000c1e9500 */
[----:B------:R-:W4:Y:S01]  /*1ca0*/  LDG.E.U16.CONSTANT R25, desc[UR16][R14.64+0x700] ;  /* 0x000700100e197981 */ /* 0x000f22000c1e9500 */
[----:B------:R-:W-:Y:S01]  /*1cb0*/  VIADD R19, R19, 0x400 ;  /* 0x0000040013137836 */ /* 0x000fe20000000000 */
[----:B--2---:R-:W-:-:S05]  /*1cc0*/  SHF.L.U32 R20, R20, 0x10, RZ ;  /* 0x0000001014147819 */ /* 0x004fca00000006ff */
[----:B------:R-:W-:Y:S02]  /*1cd0*/  FFMA R26, R27, R20, R26 ;  /* 0x000000141b1a7223 */ /* 0x000fe4000000001a */
[----:B------:R-:W0:Y:S04]  /*1ce0*/  LDS R27, [R21+0x800] ;  /* 0x00080000151b7984 */ /* 0x000e280000000800 */
[----:B------:R-:W1:Y:S01]  /*1cf0*/  LDS R20, [R21+0xa00] ;  /* 0x000a000015147984 */ /* 0x000e620000000800 */
[----:B---3--:R-:W-:-:S04]  /*1d00*/  IMAD.U32 R23, R23, 0x10000, RZ ;  /* 0x0001000017177824 */ /* 0x008fc800078e00ff */
[----:B0-----:R-:W-:Y:S02]  /*1d10*/  FFMA R23, R27, R23, R26 ;  /* 0x000000171b177223 */ /* 0x001fe4000000001a */
[----:B------:R-:W0:Y:S01]  /*1d20*/  LDS R27, [R21+0xc00] ;  /* 0x000c0000151b7984 */ /* 0x000e220000000800 */
[----:B----4-:R-:W-:Y:S01]  /*1d30*/  SHF.L.U32 R22, R22, 0x10, RZ ;  /* 0x0000001016167819 */ /* 0x010fe200000006ff */
[----:B------:R-:W-:-:S04]  /*1d40*/  IMAD.U32 R24, R24, 0x10000, RZ ;  /* 0x0001000018187824 */ /* 0x000fc800078e00ff */
[----:B-1----:R-:W-:Y:S01]  /*1d50*/  FFMA R20, R20, R22, R23 ;  /* 0x0000001614147223 */ /* 0x002fe20000000017 */
[----:B------:R-:W-:-:S03]  /*1d60*/  SHF.L.U32 R25, R25, 0x10, RZ ;  /* 0x0000001019197819 */ /* 0x000fc600000006ff */
[----:B0-----:R-:W-:-:S04]  /*1d70*/  FFMA R20, R27, R24, R20 ;  /* 0x000000181b147223 */ /* 0x001fc80000000014 */
[----:B------:R-:W-:-:S07]  /*1d80*/  FFMA R20, R29, R25, R20 ;  /* 0x000000191d147223 */ /* 0x000fce0000000014 */
.L_x_18:
[----:B------:R-:W-:Y:S05]  /*1d90*/  BSYNC.RECONVERGENT B1 ;  /* 0x0000000000017941 */ /* 0x000fea0003800200 */
.L_x_17:
[----:B------:R-:W-:Y:S05]  /*1da0*/  @!P1 BRA `(.L_x_13) ;  /* 0x0000000000d49947 */ /* 0x000fea0003800000 */
[----:B------:R-:W-:Y:S01]  /*1db0*/  IADD3 R14, PT, PT, R9, -0x1, RZ ;  /* 0xffffffff090e7810 */ /* 0x000fe20007ffe0ff */
[----:B------:R-:W-:Y:S01]  /*1dc0*/  BSSY.RECONVERGENT B1, `(.L_x_19) ;  /* 0x000001c000017945 */ /* 0x000fe20003800200 */
[----:B------:R-:W-:Y:S02]  /*1dd0*/  ISETP.NE.AND P1, PT, R11, RZ, PT ;  /* 0x000000ff0b00720c */ /* 0x000fe40003f25270 */
[----:B------:R-:W-:-:S13]  /*1de0*/  ISETP.GE.U32.AND P0, PT, R14, 0x3, PT ;  /* 0x000000030e00780c */ /* 0x000fda0003f06070 */
[----:B------:R-:W-:Y:S05]  /*1df0*/  @!P0 BRA `(.L_x_20) ;  /* 0x0000000000608947 */ /* 0x000fea0003800000 */
[----:B------:R-:W0:Y:S01]  /*1e00*/  LDC.64 R14, c[0x0][0x3a0] ;  /* 0x0000e800ff0e7b82 */ /* 0x000e220000000a00 */
[----:B------:R-:W-:-:S04]  /*1e10*/  IMAD.IADD R21, R18, 0x1, R19 ;  /* 0x0000000112157824 */ /* 0x000fc800078e0213 */
[----:B0-----:R-:W-:-:S05]  /*1e20*/  IMAD.WIDE R14, R21, 0x2, R14 ;  /* 0x00000002150e7825 */ /* 0x001fca00078e020e */
[----:B------:R-:W2:Y:S04]  /*1e30*/  LDG.E.U16.CONSTANT R24, desc[UR16][R14.64] ;  /* 0x000000100e187981 */ /* 0x000ea8000c1e9500 */
[----:B------:R-:W3:Y:S04]  /*1e40*/  LDG.E.U16.CONSTANT R22, desc[UR16][R14.64+0x100] ;  /* 0x000100100e167981 */ /* 0x000ee8000c1e9500 */
[----:B------:R-:W4:Y:S04]  /*1e50*/  LDG.E.U16.CONSTANT R21, desc[UR16][R14.64+0x200] ;  /* 0x000200100e157981 */ /* 0x000f28000c1e9500 */
[----:B------:R-:W4:Y:S01]  /*1e60*/  LDG.E.U16.CONSTANT R23, desc[UR16][R14.64+0x300] ;  /* 0x000300100e177981 */ /* 0x000f22000c1e9500 */
[----:B------:R-:W0:Y:S01]  /*1e70*/  S2UR UR5, SR_CgaCtaId ;  /* 0x00000000000579c3 */ /* 0x000e220000008800 */
[----:B------:R-:W-:-:S02]  /*1e80*/  UMOV UR4, 0x400 ;  /* 0x0000040000047882 */ /* 0x000fc40000000000 */
[----:B0-----:R-:W-:-:S06]  /*1e90*/  ULEA UR4, UR5, UR4, 0x18 ;  /* 0x0000000405047291 */ /* 0x001fcc000f8ec0ff */
[C---:B------:R-:W-:Y:S02]  /*1ea0*/  LEA R25, R19.reuse, UR4, 0x2 ;  /* 0x0000000413197c11 */ /* 0x040fe4000f8e10ff */
[----:B------:R-:W-:-:S03]  /*1eb0*/  IADD3 R19, PT, PT, R19, 0x200, RZ ;  /* 0x0000020013137810 */ /* 0x000fc60007ffe0ff */
[----:B------:R-:W0:Y:S04]  /*1ec0*/  LDS R27, [R25] ;  /* 0x00000000191b7984 */ /* 0x000e280000000800 */
[----:B------:R-:W-:Y:S01]  /*1ed0*/  LDS R29, [R25+0x400] ;  /* 0x00040000191d7984 */ /* 0x000fe20000000800 */
[----:B--2---:R-:W-:-:S03]  /*1ee0*/  SHF.L.U32 R26, R24, 0x10, RZ ;  /* 0x00000010181a7819 */ /* 0x004fc600000006ff */
[----:B------:R-:W1:Y:S01]  /*1ef0*/  LDS R24, [R25+0x200] ;  /* 0x0002000019187984 */ /* 0x000e620000000800 */
[----:B---3--:R-:W-:Y:S02]  /*1f00*/  IMAD.U32 R22, R22, 0x10000, RZ ;  /* 0x0001000016167824 */ /* 0x008fe400078e00ff */
[----:B0-----:R-:W-:Y:S02]  /*1f10*/  FFMA R27, R27, R26, R20 ;  /* 0x0000001a1b1b7223 */ /* 0x001fe40000000014 */
[----:B------:R-:W0:Y:S01]  /*1f20*/  LDS R20, [R25+0x600] ;  /* 0x0006000019147984 */ /* 0x000e220000000800 */
[----:B----4-:R-:W-:Y:S01]  /*1f30*/  SHF.L.U32 R21, R21, 0x10, RZ ;  /* 0x0000001015157819 */ /* 0x010fe200000006ff */
[----:B------:R-:W-:Y:S02]  /*1f40*/  IMAD.U32 R23, R23, 0x10000, RZ ;  /* 0x0001000017177824 */ /* 0x000fe400078e00ff */
[----:B-1----:R-:W-:-:S04]  /*1f50*/  FFMA R22, R24, R22, R27 ;  /* 0x0000001618167223 */ /* 0x002fc8000000001b */
[----:B------:R-:W-:-:S04]  /*1f60*/  FFMA R21, R29, R21, R22 ;  /* 0x000000151d157223 */ /* 0x000fc80000000016 */
[----:B0-----:R-:W-:-:S07]  /*1f70*/  FFMA R20, R20, R23, R21 ;  /* 0x0000001714147223 */ /* 0x001fce0000000015 */
.L_x_20:
[----:B------:R-:W-:Y:S05]  /*1f80*/  BSYNC.RECONVERGENT B1 ;  /* 0x0000000000017941 */ /* 0x000fea0003800200 */
.L_x_19:
[----:B------:R-:W-:Y:S05]  /*1f90*/  @!P1 BRA `(.L_x_13) ;  /* 0x0000000000589947 */ /* 0x000fea0003800000 */
[----:B------:R-:W0:Y:S01]  /*1fa0*/  LDC.64 R14, c[0x0][0x3a0] ;  /* 0x0000e800ff0e7b82 */ /* 0x000e220000000a00 */
[----:B------:R-:W-:-:S04]  /*1fb0*/  IMAD.IADD R21, R18, 0x1, R19 ;  /* 0x0000000112157824 */ /* 0x000fc800078e0213 */
[----:B0-----:R-:W-:-:S05]  /*1fc0*/  IMAD.WIDE R14, R21, 0x2, R14 ;  /* 0x00000002150e7825 */ /* 0x001fca00078e020e */
[----:B------:R-:W2:Y:S01]  /*1fd0*/  LDG.E.U16.CONSTANT R18, desc[UR16][R14.64] ;  /* 0x000000100e127981 */ /* 0x000ea2000c1e9500 */
[----:B------:R-:W0:Y:S01]  /*1fe0*/  S2UR UR5, SR_CgaCtaId ;  /* 0x00000000000579c3 */ /* 0x000e220000008800 */
[----:B------:R-:W-:Y:S01]  /*1ff0*/  UMOV UR4, 0x400 ;  /* 0x0000040000047882 */ /* 0x000fe20000000000 */
[----:B------:R-:W-:Y:S01]  /*2000*/  ISETP.NE.AND P0, PT, R11, 0x1, PT ;  /* 0x000000010b00780c */ /* 0x000fe20003f05270 */
[----:B0-----:R-:W-:-:S06]  /*2010*/  ULEA UR4, UR5, UR4, 0x18 ;  /* 0x0000000405047291 */ /* 0x001fcc000f8ec0ff */
[----:B------:R-:W-:-:S05]  /*2020*/  LEA R23, R19, UR4, 0x2 ;  /* 0x0000000413177c11 */ /* 0x000fca000f8e10ff */
[----:B------:R-:W0:Y:S01]  /*2030*/  LDS R19, [R23] ;  /* 0x0000000017137984 */ /* 0x000e220000000800 */
[----:B--2---:R-:W-:-:S05]  /*2040*/  SHF.L.U32 R18, R18, 0x10, RZ ;  /* 0x0000001012127819 */ /* 0x004fca00000006ff */
[----:B0-----:R-:W-:Y:S01]  /*2050*/  FFMA R20, R19, R18, R20 ;  /* 0x0000001213147223 */ /* 0x001fe20000000014 */
[----:B------:R-:W-:Y:S06]  /*2060*/  @!P0 BRA `(.L_x_13) ;  /* 0x0000000000248947 */ /* 0x000fec0003800000 */
[----:B------:R-:W-:Y:S01]  /*2070*/  ISETP.NE.AND P0, PT, R11, 0x2, PT ;  /* 0x000000020b00780c */ /* 0x000fe20003f05270 */
[----:B------:R-:W2:Y:S04]  /*2080*/  LDG.E.U16.CONSTANT R18, desc[UR16][R14.64+0x100] ;  /* 0x000100100e127981 */ /* 0x000ea8000c1e9500 */
[----:B------:R-:W0:Y:S08]  /*2090*/  LDS R19, [R23+0x200] ;  /* 0x0002000017137984 */ /* 0x000e300000000800 */
[----:B------:R-:W3:Y:S04]  /*20a0*/  @P0 LDG.E.U16.CONSTANT R22, desc[UR16][R14.64+0x200] ;  /* 0x000200100e160981 */ /* 0x000ee8000c1e9500 */
[----:B------:R-:W1:Y:S01]  /*20b0*/  @P0 LDS R21, [R23+0x400] ;  /* 0x0004000017150984 */ /* 0x000e620000000800 */
[----:B--2---:R-:W-:-:S04]  /*20c0*/  IMAD.U32 R18, R18, 0x10000, RZ ;  /* 0x0001000012127824 */ /* 0x004fc800078e00ff */
[----:B0-----:R-:W-:Y:S01]  /*20d0*/  FFMA R20, R19, R18, R20 ;  /* 0x0000001213147223 */ /* 0x001fe20000000014 */
[----:B---3--:R-:W-:-:S05]  /*20e0*/  @P0 SHF.L.U32 R22, R22, 0x10, RZ ;  /* 0x0000001016160819 */ /* 0x008fca00000006ff */
[----:B-1----:R-:W-:-:S07]  /*20f0*/  @P0 FFMA R20, R21, R22, R20 ;  /* 0x0000001615140223 */ /* 0x002fce0000000014 */
.L_x_13:
[----:B------:R-:W-:Y:S05]  /*2100*/  BSYNC.RECONVERGENT B0 ;  /* 0x0000000000007941 */ /* 0x000fea0003800200 */
.L_x_12:
[----:B------:R-:W0:Y:S01]  /*2110*/  SHFL.BFLY PT, R15, R20, 0x10, 0x1f ;  /* 0x0e001f00140f7f89 */ /* 0x000e2200000e0000 */
[----:B------:R-:W-:Y:S02]  /*2120*/  ISETP.NE.AND P1, PT, R7, RZ, PT ;  /* 0x000000ff0700720c */ /* 0x000fe40003f25270 */
[----:B------:R-:W-:-:S11]  /*2130*/  ISETP.GT.U32.AND P0, PT, R4, 0x1f, PT ;  /* 0x0000001f0400780c */ /* 0x000fd60003f04070 */
[----:B------:R-:W-:Y:S01]  /*2140*/  @!P1 LEA.HI R22, R4, UR12, RZ, 0x1d ;  /* 0x0000000c04169c11 */ /* 0x000fe2000f8fe8ff */
[----:B0-----:R-:W-:-:S05]  /*2150*/  FADD R15, R15, R20 ;  /* 0x000000140f0f7221 */ /* 0x001fca0000000000 */
[----:B------:R-:W0:Y:S02]  /*2160*/  SHFL.BFLY PT, R14, R15, 0x8, 0x1f ;  /* 0x0d001f000f0e7f89 */ /* 0x000e2400000e0000 */
[----:B0-----:R-:W-:-:S05]  /*2170*/  FADD R14, R15, R14 ;  /* 0x0000000e0f0e7221 */ /* 0x001fca0000000000 */
[----:B------:R-:W0:Y:S02]  /*2180*/  SHFL.BFLY PT, R19, R14, 0x4, 0x1f ;  /* 0x0c801f000e137f89 */ /* 0x000e2400000e0000 */
[----:B0-----:R-:W-:-:S05]  /*2190*/  FADD R19, R14, R19 ;  /* 0x000000130e137221 */ /* 0x001fca0000000000 */
[----:B------:R-:W0:Y:S02]  /*21a0*/  SHFL.BFLY PT, R18, R19, 0x2, 0x1f ;  /* 0x0c401f0013127f89 */ /* 0x000e2400000e0000 */
[----:B0-----:R-:W-:-:S05]  /*21b0*/  FADD R18, R19, R18 ;  /* 0x0000001213127221 */ /* 0x001fca0000000000 */
[----:B------:R-:W0:Y:S02]  /*21c0*/  SHFL.BFLY PT, R21, R18, 0x1, 0x1f ;  /* 0x0c201f0012157f89 */ /* 0x000e2400000e0000 */
[----:B0-----:R-:W-:-:S05]  /*21d0*/  FADD R21, R18, R21 ;  /* 0x0000001512157221 */ /* 0x001fca0000000000 */
[----:B------:R0:W-:Y:S01]  /*21e0*/  @!P1 STS [R22], R21 ;  /* 0x0000001516009388 */ /* 0x0001e20000000800 */
[----:B------:R-:W-:Y:S06]  /*21f0*/  BAR.SYNC.DEFER_BLOCKING 0x0 ;  /* 0x0000000000007b1d */ /* 0x000fec0000010000 */
[----:B------:R-:W-:Y:S05]  /*2200*/  @P0 BRA `(.L_x_21) ;  /* 0x0000000000440947 */ /* 0x000fea0003800000 */
[----:B------:R-:W-:Y:S01]  /*2210*/  ISETP.GT.U32.AND P0, PT, R7, 0x3, PT ;  /* 0x000000030700780c */ /* 0x000fe20003f04070 */
[----:B------:R-:W-:Y:S01]  /*2220*/  IMAD.MOV.U32 R19, RZ, RZ, RZ ;  /* 0x000000ffff137224 */ /* 0x000fe200078e00ff */
[----:B------:R-:W-:-:S11]  /*2230*/  UMOV UR4, 0xffffffff ;  /* 0xffffffff00047882 */ /* 0x000fd60000000000 */
[----:B------:R-:W-:-:S05]  /*2240*/  @!P0 LEA R14, R7, UR12, 0x2 ;  /* 0x0000000c070e8c11 */ /* 0x000fca000f8e10ff */
[----:B------:R1:W2:Y:S01]  /*2250*/  @!P0 LDS R19, [R14] ;  /* 0x000000000e138984 */ /* 0x0002a20000000800 */
[----:B------:R-:W-:Y:S05]  /*2260*/  BRA.DIV UR4, `(.L_x_22) ;  /* 0x0000001a04607947 */ /* 0x000fea000b800000 */
[----:B--2---:R-:W2:Y:S02]  /*2270*/  SHFL.BFLY PT, R20, R19, 0x10, 0x1f ;  /* 0x0e001f0013147f89 */ /* 0x004ea400000e0000 */
[----:B--2---:R-:W-:-:S05]  /*2280*/  FADD R20, R20, R19 ;  /* 0x0000001314147221 */ /* 0x004fca0000000000 */
[----:B0-----:R-:W0:Y:S02]  /*2290*/  SHFL.BFLY PT, R21, R20, 0x8, 0x1f ;  /* 0x0d001f0014157f89 */ /* 0x001e2400000e0000 */
[----:B0-----:R-:W-:-:S05]  /*22a0*/  FADD R21, R20, R21 ;  /* 0x0000001514157221 */ /* 0x001fca0000000000 */
[----:B------:R-:W0:Y:S02]  /*22b0*/  SHFL.BFLY PT, R22, R21, 0x4, 0x1f ;  /* 0x0c801f0015167f89 */ /* 0x000e2400000e0000 */
[----:B0-----:R-:W-:-:S05]  /*22c0*/  FADD R22, R21, R22 ;  /* 0x0000001615167221 */ /* 0x001fca0000000000 */
[----:B------:R-:W0:Y:S02]  /*22d0*/  SHFL.BFLY PT, R23, R22, 0x2, 0x1f ;  /* 0x0c401f0016177f89 */ /* 0x000e2400000e0000 */
[----:B0-----:R-:W-:-:S05]  /*22e0*/  FADD R23, R22, R23 ;  /* 0x0000001716177221 */ /* 0x001fca0000000000 */
[----:B------:R0:W2:Y:S02]  /*22f0*/  SHFL.BFLY PT, R24, R23, 0x1, 0x1f ;  /* 0x0c201f0017187f89 */ /* 0x0000a400000e0000 */
.L_x_54:
[----:B--2---:R-:W-:-:S05]  /*2300*/  FADD R24, R23, R24 ;  /* 0x0000001817187221 */ /* 0x004fca0000000000 */
[----:B------:R2:W-:Y:S02]  /*2310*/  @!P1 STS [UR12], R24 ;  /* 0x00000018ff009988 */ /* 0x0005e4000800080c */
.L_x_21:
[----:B------:R-:W-:Y:S01]  /*2320*/  ISETP.NE.AND P0, PT, R4, RZ, PT ;  /* 0x000000ff0400720c */ /* 0x000fe20003f05270 */
[----:B------:R-:W-:Y:S05]  /*2330*/  WARPSYNC.ALL ;  /* 0x0000000000007948 */ /* 0x000fea0003800000 */
[----:B------:R-:W-:Y:S06]  /*2340*/  BAR.SYNC.DEFER_BLOCKING 0x0 ;  /* 0x0000000000007b1d */ /* 0x000fec0000010000 */
[----:B------:R-:W-:Y:S04]  /*2350*/  BSSY.RECONVERGENT B0, `(.L_x_23) ;  /* 0x000000c000007945 */ /* 0x000fe80003800200 */
[----:B------:R-:W-:Y:S05]  /*2360*/  @P0 BRA `(.L_x_24) ;  /* 0x0000000000280947 */ /* 0x000fea0003800000 */
[----:B-1----:R-:W1:Y:S01]  /*2370*/  LDS R14, [UR12] ;  /* 0x0000000cff0e7984 */ /* 0x002e620008000800 */
[----:B------:R-:W1:Y:S01]  /*2380*/  LDCU UR4, c[0x0][0x3c0] ;  /* 0x00007800ff0477ac */ /* 0x000e620008000800 */
[C---:B------:R-:W-:Y:S02]  /*2390*/  IADD3 R18, PT, PT, R17.reuse, 0x1, -R0 ;  /* 0x0000000111127810 */ /* 0x040fe40007ffe800 */
[----:B------:R-:W-:Y:S02]  /*23a0*/  IADD3 R15, PT, PT, R17, -UR18, RZ ;  /* 0x80000012110f7c10 */ /* 0x000fe4000fffe0ff */
[----:B------:R-:W-:Y:S02]  /*23b0*/  I2FP.F32.S32 R18, R18 ;  /* 0x0000001200127245 */ /* 0x000fe40000201400 */
[----:B------:R-:W-:Y:S01]  /*23c0*/  LEA R15, R15, UR12, 0x2 ;  /* 0x0000000c0f0f7c11 */ /* 0x000fe2000f8e10ff */
[----:B-1----:R-:W-:-:S04]  /*23d0*/  FMUL R19, R14, UR4 ;  /* 0x000000040e137c20 */ /* 0x002fc80008400000 */
[----:B-----5:R-:W-:-:S05]  /*23e0*/  FFMA R18, R18, R2, R19 ;  /* 0x0000000212127223 */ /* 0x020fca0000000013 */
[----:B------:R3:W-:Y:S01]  /*23f0*/  STS [R15+0x10], R18 ;  /* 0x000010120f007388 */ /* 0x0007e20000000800 */
[----:B------:R-:W-:-:S07]  /*2400*/  FMNMX R5, R5, R18, !PT ;  /* 0x0000001205057209 */ /* 0x000fce0007800000 */
.L_x_24:
[----:B------:R-:W-:Y:S05]  /*2410*/  BSYNC.RECONVERGENT B0 ;  /* 0x0000000000007941 */ /* 0x000fea0003800200 */
.L_x_23:
[----:B------:R-:W-:Y:S01]  /*2420*/  VIADD R17, R17, 0x1 ;  /* 0x0000000111117836 */ /* 0x000fe20000000000 */
[----:B------:R-:W-:Y:S04]  /*2430*/  BAR.SYNC.DEFER_BLOCKING 0x0 ;  /* 0x0000000000007b1d */ /* 0x000fe80000010000 */
[----:B------:R-:W-:-:S13]  /*2440*/  ISETP.GE.AND P0, PT, R17, R13, PT ;  /* 0x0000000d1100720c */ /* 0x000fda0003f06270 */
[----:B------:R-:W-:Y:S05]  /*2450*/  @!P0 BRA `(.L_x_25) ;  /* 0xfffffff000288947 */ /* 0x000fea000383ffff */
.L_x_11:
[----:B------:R-:W-:-:S04]  /*2460*/  UIADD3 UR7, UPT, UPT, UR7, 0x1, URZ ;  /* 0x0000000107077890 */ /* 0x000fc8000fffe0ff */
[----:B------:R-:W-:-:S09]  /*2470*/  UISETP.NE.AND UP0, UPT, UR7, UR14, UPT ;  /* 0x0000000e0700728c */ /* 0x000fd2000bf05270 */
[----:B------:R-:W-:Y:S05]  /*2480*/  BRA.U UP0, `(.L_x_26) ;  /* 0xffffffed00dc7547 */ /* 0x000fea000b83ffff */
.L_x_10:
[----:B------:R-:W-:Y:S01]  /*2490*/  ISETP.NE.AND P0, PT, R4, RZ, PT ;  /* 0x000000ff0400720c */ /* 0x000fe20003f05270 */
[----:B------:R-:W-:Y:S01]  /*24a0*/  BSSY.RECONVERGENT B0, `(.L_x_27) ;  /* 0x0000050000007945 */ /* 0x000fe20003800200 */
[----:B------:R-:W-:Y:S01]  /*24b0*/  MOV R7, UR18 ;  /* 0x0000001200077c02 */ /* 0x000fe20008000f00 */
[----:B------:R-:W-:-:S03]  /*24c0*/  IMAD.MOV.U32 R6, RZ, RZ, RZ ;  /* 0x000000ffff067224 */ /* 0x000fc600078e00ff */
[----:B------:R-:W-:-:S07]  /*24d0*/  IADD3 R7, PT, PT, -R7, UR19, RZ ;  /* 0x0000001307077c10 */ /* 0x000fce000fffe1ff */
[----:B------:R4:W-:Y:S01]  /*24e0*/  @!P0 STS [UR12], R5 ;  /* 0x00000005ff008988 */ /* 0x0009e2000800080c */
[----:B------:R-:W-:Y:S01]  /*24f0*/  BAR.SYNC.DEFER_BLOCKING 0x0 ;  /* 0x0000000000007b1d */ /* 0x000fe20000010000 */
[----:B------:R-:W-:-:S05]  /*2500*/  ISETP.GE.AND P0, PT, R4, R7, PT ;  /* 0x000000070400720c */ /* 0x000fca0003f06270 */
[----:B------:R-:W0:Y:S08]  /*2510*/  LDS R0, [UR12] ;  /* 0x0000000cff007984 */ /* 0x000e300008000800 */
[----:B----4-:R-:W-:Y:S05]  /*2520*/  @P0 BRA `(.L_x_28) ;  /* 0x00000004001c0947 */ /* 0x010fea0003800000 */
[----:B------:R-:W-:Y:S01]  /*2530*/  LOP3.LUT R5, RZ, R4, RZ, 0x33, !PT ;  /* 0x00000004ff057212 */ /* 0x000fe200078e33ff */
[----:B------:R-:W-:Y:S03]  /*2540*/  BSSY.RECONVERGENT B1, `(.L_x_29) ;  /* 0x000001c000017945 */ /* 0x000fe60003800200 */
[----:B------:R-:W-:-:S04]  /*2550*/  IADD3 R5, PT, PT, R5, UR19, RZ ;  /* 0x0000001305057c10 */ /* 0x000fc8000fffe0ff */
[C---:B-----5:R-:W-:Y:S01]  /*2560*/  LOP3.LUT R2, R5.reuse, 0x180, RZ, 0xc0, !PT ;  /* 0x0000018005027812 */ /* 0x060fe200078ec0ff */
[----:B------:R-:W-:-:S03]  /*2570*/  VIADD R6, R5, -UR18 ;  /* 0x8000001205067c36 */ /* 0x000fc60008000000 */
[----:B------:R-:W-:Y:S01]  /*2580*/  ISETP.NE.AND P0, PT, R2, 0x180, PT ;  /* 0x000001800200780c */ /* 0x000fe20003f05270 */
[----:B------:R-:W-:Y:S01]  /*2590*/  IMAD.MOV.U32 R2, RZ, RZ, R4 ;  /* 0x000000ffff027224 */ /* 0x000fe200078e0004 */
[----:B------:R-:W-:Y:S01]  /*25a0*/  ISETP.GE.U32.AND P1, PT, R6, 0x180, PT ;  /* 0x000001800600780c */ /* 0x000fe20003f26070 */
[----:B------:R-:W-:-:S10]  /*25b0*/  HFMA2 R6, -RZ, RZ, 0, 0 ;  /* 0x00000000ff067431 */ /* 0x000fd400000001ff */
[----:B------:R-:W-:Y:S05]  /*25c0*/  @!P0 BRA `(.L_x_30) ;  /* 0x00000000004c8947 */ /* 0x000fea0003800000 */
[----:B------:R-:W-:Y:S01]  /*25d0*/  LEA.HI R5, R5, 0x1, RZ, 0x19 ;  /* 0x0000000105057811 */ /* 0x000fe200078fc8ff */
[----:B------:R-:W-:Y:S01]  /*25e0*/  IMAD.MOV.U32 R6, RZ, RZ, RZ ;  /* 0x000000ffff067224 */ /* 0x000fe200078e00ff */
[----:B------:R-:W-:Y:S02]  /*25f0*/  MOV R8, RZ ;  /* 0x000000ff00087202 */ /* 0x000fe40000000f00 */
[----:B------:R-:W-:Y:S02]  /*2600*/  MOV R2, R4 ;  /* 0x0000000400027202 */ /* 0x000fe40000000f00 */
[----:B0-----:R-:W-:-:S07]  /*2610*/  LOP3.LUT R11, R5, 0x3, RZ, 0xc0, !PT ;  /* 0x00000003050b7812 */ /* 0x001fce00078ec0ff */
.L_x_31:
[----:B----4-:R-:W-:Y:S01]  /*2620*/  LEA R5, R2, UR12, 0x2 ;  /* 0x0000000c02057c11 */ /* 0x010fe2000f8e10ff */
[----:B------:R-:W-:Y:S01]  /*2630*/  VIADD R8, R8, 0x1 ;  /* 0x0000000108087836 */ /* 0x000fe20000000000 */
[----:B------:R-:W-:-:S03]  /*2640*/  IADD3 R2, PT, PT, R2, 0x80, RZ ;  /* 0x0000008002027810 */ /* 0x000fc60007ffe0ff */
[----:B------:R-:W0:Y:S02]  /*2650*/  LDS R9, [R5+0x10] ;  /* 0x0000100005097984 */ /* 0x000e240000000800 */
[----:B0-----:R-:W-:-:S04]  /*2660*/  FADD R9, -R0, R9 ;  /* 0x0000000900097221 */ /* 0x001fc80000000100 */
[----:B------:R-:W-:-:S05]  /*2670*/  FMUL R9, R9, 1.4426950216293334961 ;  /* 0x3fb8aa3b09097820 */ /* 0x000fca0000400000 */
[----:B------:R-:W-:-:S13]  /*2680*/  FSETP.GEU.AND P0, PT, R9, -126, PT ;  /* 0xc2fc00000900780b */ /* 0x000fda0003f0e000 */
[----:B------:R-:W-:-:S04]  /*2690*/  @!P0 FMUL R9, R9, 0.5 ;  /* 0x3f00000009098820 */ /* 0x000fc80000400000 */
[----:B------:R-:W0:Y:S02]  /*26a0*/  MUFU.EX2 R10, R9 ;  /* 0x00000009000a7308 */ /* 0x000e240000000800 */
[----:B0-----:R-:W-:Y:S01]  /*26b0*/  @!P0 FMUL R10, R10, R10 ;  /* 0x0000000a0a0a8220 */ /* 0x001fe20000400000 */
[----:B------:R-:W-:-:S03]  /*26c0*/  ISETP.NE.AND P0, PT, R8, R11, PT ;  /* 0x0000000b0800720c */ /* 0x000fc60003f05270 */
[----:B------:R-:W-:Y:S01]  /*26d0*/  FADD R6, R10, R6 ;  /* 0x000000060a067221 */ /* 0x000fe20000000000 */
[----:B------:R4:W-:Y:S09]  /*26e0*/  STS [R5+0x10], R10 ;  /* 0x0000100a05007388 */ /* 0x0009f20000000800 */
[----:B------:R-:W-:Y:S05]  /*26f0*/  @P0 BRA `(.L_x_31) ;  /* 0xfffffffc00c80947 */ /* 0x000fea000383ffff */
.L_x_30:
[----:B------:R-:W-:Y:S05]  /*2700*/  BSYNC.RECONVERGENT B1 ;  /* 0x0000000000017941 */ /* 0x000fea0003800200 */
.L_x_29:
[----:B------:R-:W-:Y:S05]  /*2710*/  @!P1 BRA `(.L_x_28) ;  /* 0x0000000000a09947 */ /* 0x000fea0003800000 */
.L_x_32:
[C---:B01----:R-:W-:Y:S01]  /*2720*/  LEA R14, R2.reuse, UR12, 0x2 ;  /* 0x0000000c020e7c11 */ /* 0x043fe2000f8e10ff */
[----:B------:R-:W-:-:S04]  /*2730*/  VIADD R2, R2, 0x200 ;  /* 0x0000020002027836 */ /* 0x000fc80000000000 */
[----:B----4-:R-:W0:Y:S04]  /*2740*/  LDS R5, [R14+0x10] ;  /* 0x000010000e057984 */ /* 0x010e280000000800 */
[----:B------:R-:W1:Y:S04]  /*2750*/  LDS R9, [R14+0x210] ;  /* 0x000210000e097984 */ /* 0x000e680000000800 */
[----:B------:R-:W4:Y:S04]  /*2760*/  LDS R11, [R14+0x410] ;  /* 0x000410000e0b7984 */ /* 0x000f280000000800 */
[----:B------:R-:W5:Y:S01]  /*2770*/  LDS R13, [R14+0x610] ;  /* 0x000610000e0d7984 */ /* 0x000f620000000800 */
[C---:B0-----:R-:W-:Y:S01]  /*2780*/  FADD R5, -R0.reuse, R5 ;  /* 0x0000000500057221 */ /* 0x041fe20000000100 */
[----:B-1----:R-:W-:-:S03]  /*2790*/  FADD R9, -R0, R9 ;  /* 0x0000000900097221 */ /* 0x002fc60000000100 */
[----:B------:R-:W-:Y:S01]  /*27a0*/  FMUL R5, R5, 1.4426950216293334961 ;  /* 0x3fb8aa3b05057820 */ /* 0x000fe20000400000 */
[----:B----4-:R-:W-:Y:S01]  /*27b0*/  FADD R11, -R0, R11 ;  /* 0x0000000b000b7221 */ /* 0x010fe20000000100 */
[----:B------:R-:W-:-:S03]  /*27c0*/  FMUL R8, R9, 1.4426950216293334961 ;  /* 0x3fb8aa3b09087820 */ /* 0x000fc60000400000 */
[----:B------:R-:W-:Y:S01]  /*27d0*/  FSETP.GEU.AND P0, PT, R5, -126, PT ;  /* 0xc2fc00000500780b */ /* 0x000fe20003f0e000 */
[----:B-----5:R-:W-:Y:S01]  /*27e0*/  FADD R13, -R0, R13 ;  /* 0x0000000d000d7221 */ /* 0x020fe20000000100 */
[----:B------:R-:W-:Y:S01]  /*27f0*/  FMUL R10, R11, 1.4426950216293334961 ;  /* 0x3fb8aa3b0b0a7820 */ /* 0x000fe20000400000 */
[----:B------:R-:W-:Y:S02]  /*2800*/  FSETP.GEU.AND P1, PT, R8, -126, PT ;  /* 0xc2fc00000800780b */ /* 0x000fe40003f2e000 */
[----:B------:R-:W-:Y:S02]  /*2810*/  FMUL R12, R13, 1.4426950216293334961 ;  /* 0x3fb8aa3b0d0c7820 */ /* 0x000fe40000400000 */
[----:B------:R-:W-:-:S03]  /*2820*/  FSETP.GEU.AND P2, PT, R10, -126, PT ;  /* 0xc2fc00000a00780b */ /* 0x000fc60003f4e000 */
[----:B------:R-:W-:-:S03]  /*2830*/  FSETP.GEU.AND P3, PT, R12, -126, PT ;  /* 0xc2fc00000c00780b */ /* 0x000fc60003f6e000 */
[----:B------:R-:W-:-:S03]  /*2840*/  @!P0 FMUL R5, R5, 0.5 ;  /* 0x3f00000005058820 */ /* 0x000fc60000400000 */
[----:B------:R-:W-:Y:S01]  /*2850*/  @!P1 FMUL R8, R8, 0.5 ;  /* 0x3f00000008089820 */ /* 0x000fe20000400000 */
[----:B------:R-:W0:Y:S03]  /*2860*/  MUFU.EX2 R9, R5 ;  /* 0x0000000500097308 */ /* 0x000e260000000800 */
[----:B------:R-:W-:-:S03]  /*2870*/  @!P2 FMUL R10, R10, 0.5 ;  /* 0x3f0000000a0aa820 */ /* 0x000fc60000400000 */
[----:B------:R-:W-:Y:S02]  /*2880*/  @!P3 FMUL R12, R12, 0.5 ;  /* 0x3f0000000c0cb820 */ /* 0x000fe40000400000 */
[----:B------:R-:W1:Y:S08]  /*2890*/  MUFU.EX2 R11, R8 ;  /* 0x00000008000b7308 */ /* 0x000e700000000800 */
[----:B------:R-:W4:Y:S01]  /*28a0*/  MUFU.EX2 R13, R10 ;  /* 0x0000000a000d7308 */ /* 0x000f220000000800 */
[----:B0-----:R-:W-:Y:S01]  /*28b0*/  @!P0 FMUL R9, R9, R9 ;  /* 0x0000000909098220 */ /* 0x001fe20000400000 */
[----:B------:R-:W-:-:S03]  /*28c0*/  ISETP.GE.AND P0, PT, R2, R7, PT ;  /* 0x000000070200720c */ /* 0x000fc60003f06270 */
[----:B------:R-:W-:Y:S01]  /*28d0*/  FADD R6, R9, R6 ;  /* 0x0000000609067221 */ /* 0x000fe20000000000 */
[----:B------:R0:W-:Y:S02]  /*28e0*/  STS [R14+0x10], R9 ;  /* 0x000010090e007388 */ /* 0x0001e40000000800 */
[----:B---3--:R-:W3:Y:S01]  /*28f0*/  MUFU.EX2 R15, R12 ;  /* 0x0000000c000f7308 */ /* 0x008ee20000000800 */
[----:B-1----:R-:W-:-:S04]  /*2900*/  @!P1 FMUL R11, R11, R11 ;  /* 0x0000000b0b0b9220 */ /* 0x002fc80000400000 */
[----:B------:R-:W-:Y:S01]  /*2910*/  FADD R6, R6, R11 ;  /* 0x0000000b06067221 */ /* 0x000fe20000000000 */
[----:B------:R0:W-:Y:S01]  /*2920*/  STS [R14+0x210], R11 ;  /* 0x0002100b0e007388 */ /* 0x0001e20000000800 */
[----:B----4-:R-:W-:-:S04]  /*2930*/  @!P2 FMUL R13, R13, R13 ;  /* 0x0000000d0d0da220 */ /* 0x010fc80000400000 */
[----:B------:R-:W-:Y:S01]  /*2940*/  FADD R6, R6, R13 ;  /* 0x0000000d06067221 */ /* 0x000fe20000000000 */
[----:B------:R0:W-:Y:S01]  /*2950*/  STS [R14+0x410], R13 ;  /* 0x0004100d0e007388 */ /* 0x0001e20000000800 */
[----:B---3--:R-:W-:-:S04]  /*2960*/  @!P3 FMUL R15, R15, R15 ;  /* 0x0000000f0f0fb220 */ /* 0x008fc80000400000 */
[----:B------:R-:W-:Y:S01]  /*2970*/  FADD R6, R6, R15 ;  /* 0x0000000f06067221 */ /* 0x000fe20000000000 */
[----:B------:R0:W-:Y:S01]  /*2980*/  STS [R14+0x610], R15 ;  /* 0x0006100f0e007388 */ /* 0x0001e20000000800 */
[----:B------:R-:W-:Y:S05]  /*2990*/  @!P0 BRA `(.L_x_32) ;  /* 0xfffffffc00608947 */ /* 0x000fea000383ffff */
.L_x_28:
[----:B------:R-:W-:Y:S05]  /*29a0*/  BSYNC.RECONVERGENT B0 ;  /* 0x0000000000007941 */ /* 0x000fea0003800200 */
.L_x_27:
[----:B----4-:R-:W4:Y:S01]  /*29b0*/  SHFL.BFLY PT, R5, R6, 0x10, 0x1f ;  /* 0x0e001f0006057f89 */ /* 0x010f2200000e0000 */
[----:B------:R-:W-:Y:S01]  /*29c0*/  BAR.SYNC.DEFER_BLOCKING 0x0 ;  /* 0x0000000000007b1d */ /* 0x000fe20000010000 */
[----:B------:R-:W-:-:S13]  /*29d0*/  LOP3.LUT P0, R10, R4, 0x1f, RZ, 0xc0, !PT ;  /* 0x0000001f040a7812 */ /* 0x000fda000780c0ff */
[----:B------:R-:W-:Y:S01]  /*29e0*/  @!P0 LEA.HI R12, R4, UR12, RZ, 0x1d ;  /* 0x0000000c040c8c11 */ /* 0x000fe2000f8fe8ff */
[----:B----4-:R-:W-:-:S05]  /*29f0*/  FADD R5, R5, R6 ;  /* 0x0000000605057221 */ /* 0x010fca0000000000 */
[----:B-----5:R-:W4:Y:S02]  /*2a00*/  SHFL.BFLY PT, R2, R5, 0x8, 0x1f ;  /* 0x0d001f0005027f89 */ /* 0x020f2400000e0000 */
[----:B----4-:R-:W-:-:S05]  /*2a10*/  FADD R2, R5, R2 ;  /* 0x0000000205027221 */ /* 0x010fca0000000000 */
[----:B0-----:R-:W0:Y:S02]  /*2a20*/  SHFL.BFLY PT, R9, R2, 0x4, 0x1f ;  /* 0x0c801f0002097f89 */ /* 0x001e2400000e0000 */
[----:B0-----:R-:W-:-:S05]  /*2a30*/  FADD R9, R2, R9 ;  /* 0x0000000902097221 */ /* 0x001fca0000000000 */
[----:B------:R-:W0:Y:S02]  /*2a40*/  SHFL.BFLY PT, R8, R9, 0x2, 0x1f ;  /* 0x0c401f0009087f89 */ /* 0x000e2400000e0000 */
[----:B0-----:R-:W-:-:S05]  /*2a50*/  FADD R8, R9, R8 ;  /* 0x0000000809087221 */ /* 0x001fca0000000000 */
[----:B------:R-:W0:Y:S02]  /*2a60*/  SHFL.BFLY PT, R11, R8, 0x1, 0x1f ;  /* 0x0c201f00080b7f89 */ /* 0x000e2400000e0000 */
[----:B0-----:R-:W-:-:S05]  /*2a70*/  FADD R11, R8, R11 ;  /* 0x0000000b080b7221 */ /* 0x001fca0000000000 */
[----:B------:R0:W-:Y:S01]  /*2a80*/  @!P0 STS [R12], R11 ;  /* 0x0000000b0c008388 */ /* 0x0001e20000000800 */
[----:B------:R-:W-:Y:S01]  /*2a90*/  BAR.SYNC.DEFER_BLOCKING 0x0 ;  /* 0x0000000000007b1d */ /* 0x000fe20000010000 */
[----:B------:R-:W-:-:S13]  /*2aa0*/  ISETP.GT.U32.AND P0, PT, R4, 0x1f, PT ;  /* 0x0000001f0400780c */ /* 0x000fda0003f04070 */
[----:B0-----:R-:W-:Y:S05]  /*2ab0*/  @P0 BRA `(.L_x_33) ;  /* 0x0000000000480947 */ /* 0x001fea0003800000 */
[----:B------:R-:W-:Y:S01]  /*2ac0*/  ISETP.GT.U32.AND P0, PT, R10, 0x3, PT ;  /* 0x000000030a00780c */ /* 0x000fe20003f04070 */
[----:B------:R-:W-:Y:S01]  /*2ad0*/  UMOV UR4, 0xffffffff ;  /* 0xffffffff00047882 */ /* 0x000fe20000000000 */
[----:B------:R-:W-:-:S11]  /*2ae0*/  MOV R2, RZ ;  /* 0x000000ff00027202 */ /* 0x000fd60000000f00 */
[----:B------:R-:W-:-:S05]  /*2af0*/  @!P0 LEA R5, R10, UR12, 0x2 ;  /* 0x0000000c0a058c11 */ /* 0x000fca000f8e10ff */
[----:B------:R0:W4:Y:S01]  /*2b00*/  @!P0 LDS R2, [R5] ;  /* 0x0000000005028984 */ /* 0x0001220000000800 */
[----:B------:R-:W-:Y:S01]  /*2b10*/  ISETP.NE.AND P0, PT, R10, RZ, PT ;  /* 0x000000ff0a00720c */ /* 0x000fe20003f05270 */
[----:B------:R-:W-:-:S12]  /*2b20*/  BRA.DIV UR4, `(.L_x_34) ;  /* 0x0000001204bc7947 */ /* 0x000fd8000b800000 */
[----:B0---4-:R-:W0:Y:S02]  /*2b30*/  SHFL.BFLY PT, R5, R2, 0x10, 0x1f ;  /* 0x0e001f0002057f89 */ /* 0x011e2400000e0000 */
[----:B0-----:R-:W-:-:S05]  /*2b40*/  FADD R5, R5, R2 ;  /* 0x0000000205057221 */ /* 0x001fca0000000000 */
[----:B------:R-:W0:Y:S02]  /*2b50*/  SHFL.BFLY PT, R6, R5, 0x8, 0x1f ;  /* 0x0d001f0005067f89 */ /* 0x000e2400000e0000 */
[----:B0-----:R-:W-:-:S05]  /*2b60*/  FADD R6, R5, R6 ;  /* 0x0000000605067221 */ /* 0x001fca0000000000 */
[----:B------:R-:W0:Y:S02]  /*2b70*/  SHFL.BFLY PT, R9, R6, 0x4, 0x1f ;  /* 0x0c801f0006097f89 */ /* 0x000e2400000e0000 */
[----:B0-----:R-:W-:-:S05]  /*2b80*/  FADD R9, R6, R9 ;  /* 0x0000000906097221 */ /* 0x001fca0000000000 */
[----:B------:R-:W0:Y:S02]  /*2b90*/  SHFL.BFLY PT, R8, R9, 0x2, 0x1f ;  /* 0x0c401f0009087f89 */ /* 0x000e2400000e0000 */
[----:B0-----:R-:W-:-:S05]  /*2ba0*/  FADD R8, R9, R8 ;  /* 0x0000000809087221 */ /* 0x001fca0000000000 */
[----:B------:R0:W4:Y:S02]  /*2bb0*/  SHFL.BFLY PT, R11, R8, 0x1, 0x1f ;  /* 0x0c201f00080b7f89 */ /* 0x00012400000e0000 */
.L_x_60:
[----:B----4-:R-:W-:-:S05]  /*2bc0*/  FADD R11, R8, R11 ;  /* 0x0000000b080b7221 */ /* 0x010fca0000000000 */
[----:B------:R4:W-:Y:S02]  /*2bd0*/  @!P0 STS [UR12], R11 ;  /* 0x0000000bff008988 */ /* 0x0009e4000800080c */
.L_x_33:
[----:B------:R-:W-:Y:S05]  /*2be0*/  WARPSYNC.ALL ;  /* 0x0000000000007948 */ /* 0x000fea0003800000 */
[----:B------:R-:W-:Y:S01]  /*2bf0*/  ISETP.NE.AND P0, PT, R4, RZ, PT ;  /* 0x000000ff0400720c */ /* 0x000fe20003f05270 */
[----:B------:R-:W-:Y:S06]  /*2c00*/  BAR.SYNC.DEFER_BLOCKING 0x0 ;  /* 0x0000000000007b1d */ /* 0x000fec0000010000 */
[----:B------:R-:W5:Y:S06]  /*2c10*/  LDCU UR4, c[0x0][0x3c4] ;  /* 0x00007880ff0477ac */ /* 0x000f6c0008000800 */
[----:B0-----:R-:W0:Y:S01]  /*2c20*/  @!P0 LDC.64 R8, c[0x0][0x390] ;  /* 0x0000e400ff088b82 */ /* 0x001e220000000a00 */
[----:B------:R-:W-:Y:S01]  /*2c30*/  BSSY.RECONVERGENT B0, `(.L_x_35) ;  /* 0x000003d000007945 */ /* 0x000fe20003800200 */
[----:B------:R-:W1:Y:S06]  /*2c40*/  LDCU UR7, c[0x0][0x3d8] ;  /* 0x00007b00ff0777ac */ /* 0x000e6c0008000800 */
[----:B----4-:R-:W4:Y:S01]  /*2c50*/  @!P0 LDC.64 R10, c[0x0][0x388] ;  /* 0x0000e200ff0a8b82 */ /* 0x010f220000000a00 */
[----:B------:R-:W2:Y:S01]  /*2c60*/  LDS R5, [UR12] ;  /* 0x0000000cff057984 */ /* 0x000ea20008000800 */
[----:B-----5:R-:W-:-:S02]  /*2c70*/  UIMAD UR4, UR15, UR4, URZ ;  /* 0x000000040f0472a4 */ /* 0x020fc4000f8e02ff */
[----:B-1----:R-:W-:-:S04]  /*2c80*/  UIMAD UR5, UR9, UR7, UR10 ;  /* 0x00000007090572a4 */ /* 0x002fc8000f8e020a */
[----:B------:R-:W-:-:S06]  /*2c90*/  UIMAD UR4, UR4, UR7, UR5 ;  /* 0x00000007040472a4 */ /* 0x000fcc000f8e0205 */
[----:B------:R-:W-:Y:S01]  /*2ca0*/  IMAD.U32 R13, RZ, RZ, UR4 ;  /* 0x00000004ff0d7e24 */ /* 0x000fe2000f8e00ff */
[----:B---3--:R-:W-:-:S03]  /*2cb0*/  MOV R15, UR4 ;  /* 0x00000004000f7c02 */ /* 0x008fc60008000f00 */
[----:B0-----:R-:W-:-:S04]  /*2cc0*/  @!P0 IMAD.WIDE R8, R13, 0x4, R8 ;  /* 0x000000040d088825 */ /* 0x001fc800078e0208 */
[----:B----4-:R-:W-:Y:S01]  /*2cd0*/  @!P0 IMAD.WIDE R10, R15, 0x4, R10 ;  /* 0x000000040f0a8825 */ /* 0x010fe200078e020a */
[----:B------:R0:W-:Y:S04]  /*2ce0*/  @!P0 STG.E desc[UR16][R8.64], R0 ;  /* 0x0000000008008986 */ /* 0x0001e8000c101910 */
[----:B--2---:R0:W-:Y:S01]  /*2cf0*/  @!P0 STG.E desc[UR16][R10.64], R5 ;  /* 0x000000050a008986 */ /* 0x0041e2000c101910 */
[----:B------:R-:W-:-:S13]  /*2d00*/  ISETP.GE.AND P0, PT, R4, R7, PT ;  /* 0x000000070400720c */ /* 0x000fda0003f06270 */
[----:B0-----:R-:W-:Y:S05]  /*2d10*/  @P0 BRA `(.L_x_36) ;  /* 0x0000000000b80947 */ /* 0x001fea0003800000 */
[----:B------:R-:W-:Y:S01]  /*2d20*/  FADD R5, R5, 9.9999999747524270788e-07 ;  /* 0x358637bd05057421 */ /* 0x000fe20000000000 */
[----:B------:R-:W-:Y:S01]  /*2d30*/  LOP3.LUT R0, RZ, R4, RZ, 0x33, !PT ;  /* 0x00000004ff007212 */ /* 0x000fe200078e33ff */
[----:B------:R-:W-:Y:S01]  /*2d40*/  IMAD.MOV.U32 R6, RZ, RZ, 0x4b800000 ;  /* 0x4b800000ff067424 */ /* 0x000fe200078e00ff */
[----:B------:R-:W-:Y:S02]  /*2d50*/  BSSY.RECONVERGENT B1, `(.L_x_37) ;  /* 0x0000019000017945 */ /* 0x000fe40003800200 */
[----:B------:R-:W-:Y:S01]  /*2d60*/  FSETP.GEU.AND P0, PT, |R5|, 1.175494350822287508e-38, PT ;  /* 0x008000000500780b */ /* 0x000fe20003f0e200 */
[----:B------:R-:W-:-:S05]  /*2d70*/  VIADD R8, R0, UR19 ;  /* 0x0000001300087c36 */ /* 0x000fca0008000000 */
[C---:B------:R-:W-:Y:S02]  /*2d80*/  LOP3.LUT R0, R8.reuse, 0x180, RZ, 0xc0, !PT ;  /* 0x0000018008007812 */ /* 0x040fe400078ec0ff */
[----:B------:R-:W-:Y:S02]  /*2d90*/  IADD3 R2, PT, PT, R8, -UR18, RZ ;  /* 0x8000001208027c10 */ /* 0x000fe4000fffe0ff */
[----:B------:R-:W-:Y:S02]  /*2da0*/  ISETP.NE.AND P1, PT, R0, 0x180, PT ;  /* 0x000001800000780c */ /* 0x000fe40003f25270 */
[----:B------:R-:W-:Y:S01]  /*2db0*/  FSEL R0, R6, 1, !P0 ;  /* 0x3f80000006007808 */ /* 0x000fe20004000000 */
[----:B------:R-:W-:Y:S01]  /*2dc0*/  @!P0 FMUL R5, R5, 16777216 ;  /* 0x4b80000005058820 */ /* 0x000fe20000400000 */
[----:B------:R-:W-:-:S05]  /*2dd0*/  ISETP.GE.U32.AND P2, PT, R2, 0x180, PT ;  /* 0x000001800200780c */ /* 0x000fca0003f46070 */
[----:B------:R-:W0:Y:S02]  /*2de0*/  MUFU.RCP R5, R5 ;  /* 0x0000000500057308 */ /* 0x000e240000001000 */
[----:B0-----:R-:W-:Y:S01]  /*2df0*/  FMUL R11, R5, R0 ;  /* 0x00000000050b7220 */ /* 0x001fe20000400000 */
[----:B------:R-:W-:Y:S01]  /*2e00*/  MOV R0, R4 ;  /* 0x0000000400007202 */ /* 0x000fe20000000f00 */
[----:B------:R-:W-:Y:S06]  /*2e10*/  @!P1 BRA `(.L_x_38) ;  /* 0x0000000000309947 */ /* 0x000fec0003800000 */
[----:B------:R-:W-:Y:S01]  /*2e20*/  LEA.HI R2, R8, 0x1, RZ, 0x19 ;  /* 0x0000000108027811 */ /* 0x000fe200078fc8ff */
[----:B------:R-:W-:Y:S01]  /*2e30*/  IMAD.MOV.U32 R5, RZ, RZ, RZ ;  /* 0x000000ffff057224 */ /* 0x000fe200078e00ff */
[----:B------:R-:W-:Y:S02]  /*2e40*/  MOV R0, R4 ;  /* 0x0000000400007202 */ /* 0x000fe40000000f00 */
[----:B------:R-:W-:-:S07]  /*2e50*/  LOP3.LUT R8, R2, 0x3, RZ, 0xc0, !PT ;  /* 0x0000000302087812 */ /* 0x000fce00078ec0ff */
.L_x_39:
[C---:B0-----:R-:W-:Y:S01]  /*2e60*/  LEA R2, R0.reuse, UR12, 0x2 ;  /* 0x0000000c00027c11 */ /* 0x041fe2000f8e10ff */
[----:B------:R-:W-:Y:S01]  /*2e70*/  VIADD R5, R5, 0x1 ;  /* 0x0000000105057836 */ /* 0x000fe20000000000 */
[----:B------:R-:W-:-:S03]  /*2e80*/  IADD3 R0, PT, PT, R0, 0x80, RZ ;  /* 0x0000008000007810 */ /* 0x000fc60007ffe0ff */
[----:B------:R-:W0:Y:S01]  /*2e90*/  LDS R6, [R2+0x10] ;  /* 0x0000100002067984 */ /* 0x000e220000000800 */
[----:B------:R-:W-:Y:S01]  /*2ea0*/  ISETP.NE.AND P0, PT, R5, R8, PT ;  /* 0x000000080500720c */ /* 0x000fe20003f05270 */
[----:B0-----:R-:W-:-:S05]  /*2eb0*/  FMUL R9, R6, R11 ;  /* 0x0000000b06097220 */ /* 0x001fca0000400000 */
[----:B------:R0:W-:Y:S07]  /*2ec0*/  STS [R2+0x10], R9 ;  /* 0x0000100902007388 */ /* 0x0001ee0000000800 */
[----:B------:R-:W-:Y:S05]  /*2ed0*/  @P0 BRA `(.L_x_39) ;  /* 0xfffffffc00e00947 */ /* 0x000fea000383ffff */
.L_x_38:
[----:B------:R-:W-:Y:S05]  /*2ee0*/  BSYNC.RECONVERGENT B1 ;  /* 0x0000000000017941 */ /* 0x000fea0003800200 */
.L_x_37:
[----:B------:R-:W-:Y:S05]  /*2ef0*/  @!P2 BRA `(.L_x_36) ;  /* 0x000000000040a947 */ /* 0x000fea0003800000 */
.L_x_40:
[C---:B01----:R-:W-:Y:S01]  /*2f00*/  LEA R9, R0.reuse, UR12, 0x2 ;  /* 0x0000000c00097c11 */ /* 0x043fe2000f8e10ff */
[----:B------:R-:W-:-:S04]  /*2f10*/  VIADD R0, R0, 0x200 ;  /* 0x0000020000007836 */ /* 0x000fc80000000000 */
[----:B------:R-:W0:Y:S01]  /*2f20*/  LDS R2, [R9+0x10] ;  /* 0x0000100009027984 */ /* 0x000e220000000800 */
[----:B------:R-:W-:-:S03]  /*2f30*/  ISETP.GE.AND P0, PT, R0, R7, PT ;  /* 0x000000070000720c */ /* 0x000fc60003f06270 */
[----:B------:R-:W1:Y:S04]  /*2f40*/  LDS R5, [R9+0x210] ;  /* 0x0002100009057984 */ /* 0x000e680000000800 */
[----:B------:R-:W2:Y:S04]  /*2f50*/  LDS R6, [R9+0x410] ;  /* 0x0004100009067984 */ /* 0x000ea80000000800 */
[----:B------:R-:W3:Y:S01]  /*2f60*/  LDS R8, [R9+0x610] ;  /* 0x0006100009087984 */ /* 0x000ee20000000800 */
[-C--:B0-----:R-:W-:Y:S01]  /*2f70*/  FMUL R2, R2, R11.reuse ;  /* 0x0000000b02027220 */ /* 0x081fe20000400000 */
[----:B-1----:R-:W-:-:S04]  /*2f80*/  FMUL R5, R5, R11 ;  /* 0x0000000b05057220 */ /* 0x002fc80000400000 */
[----:B------:R1:W-:Y:S01]  /*2f90*/  STS [R9+0x10], R2 ;  /* 0x0000100209007388 */ /* 0x0003e20000000800 */
[----:B--2---:R-:W-:-:S03]  /*2fa0*/  FMUL R6, R6, R11 ;  /* 0x0000000b06067220 */ /* 0x004fc60000400000 */
[----:B------:R1:W-:Y:S01]  /*2fb0*/  STS [R9+0x210], R5 ;  /* 0x0002100509007388 */ /* 0x0003e20000000800 */
[----:B---3--:R-:W-:-:S03]  /*2fc0*/  FMUL R8, R8, R11 ;  /* 0x0000000b08087220 */ /* 0x008fc60000400000 */
[----:B------:R1:W-:Y:S04]  /*2fd0*/  STS [R9+0x410], R6 ;  /* 0x0004100609007388 */ /* 0x0003e80000000800 */
[----:B------:R1:W-:Y:S01]  /*2fe0*/  STS [R9+0x610], R8 ;  /* 0x0006100809007388 */ /* 0x0003e20000000800 */
[----:B------:R-:W-:Y:S05]  /*2ff0*/  @!P0 BRA `(.L_x_40) ;  /* 0xfffffffc00c08947 */ /* 0x000fea000383ffff */
.L_x_36:
[----:B------:R-:W-:Y:S05]  /*3000*/  BSYNC.RECONVERGENT B0 ;  /* 0x0000000000007941 */ /* 0x000fea0003800200 */
.L_x_35:
[----:B-1----:R-:W1:Y:S08]  /*3010*/  LDC R5, c[0x0][0x3d0] ;  /* 0x0000f400ff057b82 */ /* 0x002e700000000800 */
[----:B------:R-:W-:Y:S01]  /*3020*/  BAR.SYNC.DEFER_BLOCKING 0x0 ;  /* 0x0000000000007b1d */ /* 0x000fe20000010000 */
[----:B-1----:R-:W-:-:S13]  /*3030*/  ISETP.GE.AND P0, PT, R4, R5, PT ;  /* 0x000000050400720c */ /* 0x002fda0003f06270 */
[----:B------:R-:W-:Y:S05]  /*3040*/  @P0 EXIT ;  /* 0x000000000000094d */ /* 0x000fea0003800000 */
[----:B------:R-:W1:Y:S01]  /*3050*/  S2R R7, SR_CgaCtaId ;  /* 0x0000000000077919 */ /* 0x000e620000008800 */
[----:B0-----:R-:W0:Y:S01]  /*3060*/  LDC R2, c[0x0][0x3d4] ;  /* 0x0000f500ff027b82 */ /* 0x001e220000000800 */
[----:B------:R-:W-:Y:S01]  /*3070*/  USHF.L.U32 UR5, UR10, 0xb, URZ ;  /* 0x0000000b0a057899 */ /* 0x000fe200080006ff */
[----:B------:R-:W-:Y:S01]  /*3080*/  MOV R0, 0x400 ;  /* 0x0000040000007802 */ /* 0x000fe20000000f00 */
[----:B------:R-:W-:Y:S01]  /*3090*/  BSSY.RECONVERGENT B0, `(.L_x_41) ;  /* 0x00000b4000007945 */ /* 0x000fe20003800200 */
[----:B------:R-:W-:Y:S02]  /*30a0*/  UIADD3 UR7, UPT, UPT, UR13, 0x1, URZ ;  /* 0x000000010d077890 */ /* 0x000fe4000fffe0ff */
[----:B0-----:R-:W-:Y:S01]  /*30b0*/  IMAD R2, R2, UR13, R2 ;  /* 0x0000000d02027c24 */ /* 0x001fe2000f8e0202 */
[----:B-1----:R-:W-:Y:S02]  /*30c0*/  LEA R7, R7, R0, 0x18 ;  /* 0x0000000007077211 */ /* 0x002fe400078ec0ff */
[----:B------:R-:W-:-:S04]  /*30d0*/  LEA R0, R5, -UR5, 0x2 ;  /* 0x8000000505007c11 */ /* 0x000fc8000f8e10ff */
[----:B------:R-:W-:-:S07]  /*30e0*/  IADD3 R0, PT, PT, R0, 0x18, R7 ;  /* 0x0000001800007810 */ /* 0x000fce0007ffe007 */
.L_x_48:
[----:B------:R-:W-:Y:S01]  /*30f0*/  UISETP.GE.AND UP0, UPT, UR13, UR14, UPT ;  /* 0x0000000e0d00728c */ /* 0x000fe2000bf06270 */
[----:B0-----:R-:W-:-:S08]  /*3100*/  HFMA2 R28, -RZ, RZ, 0, 0 ;  /* 0x00000000ff1c7431 */ /* 0x001fd000000001ff */
[----:B------:R-:W-:Y:S05]  /*3110*/  BRA.U UP0, `(.L_x_42) ;  /* 0x0000000900887547 */ /* 0x000fea000b800000 */
[----:B------:R-:W0:Y:S01]  /*3120*/  LDCU UR5, c[0x0][0x3d0] ;  /* 0x00007a00ff0577ac */ /* 0x000e220008000800 */
[----:B------:R-:W-:Y:S01]  /*3130*/  IMAD.MOV.U32 R28, RZ, RZ, RZ ;  /* 0x000000ffff1c7224 */ /* 0x000fe200078e00ff */
[----:B------:R-:W-:Y:S01]  /*3140*/  MOV R5, RZ ;  /* 0x000000ff00057202 */ /* 0x000fe20000000f00 */
[----:B------:R-:W-:Y:S02]  /*3150*/  IMAD.U32 R16, RZ, RZ, UR13 ;  /* 0x0000000dff107e24 */ /* 0x000fe4000f8e00ff */
[----:B0-----:R-:W-:-:S07]  /*3160*/  IMAD R6, R3, UR5, R4 ;  /* 0x0000000503067c24 */ /* 0x001fce000f8e0204 */
.L_x_47:
[----:B------:R-:W0:Y:S02]  /*3170*/  LDCU UR5, c[0x0][0x3d4] ;  /* 0x00007a80ff0577ac */ /* 0x000e240008000800 */
[----:B0-----:R-:W-:Y:S01]  /*3180*/  IMAD R7, R16, UR5, RZ ;  /* 0x0000000510077c24 */ /* 0x001fe2000f8e02ff */
[----:B------:R-:W-:-:S04]  /*3190*/  MOV R8, UR5 ;  /* 0x0000000500087c02 */ /* 0x000fc80008000f00 */
[C---:B------:R-:W-:Y:S02]  /*31a0*/  VIADDMNMX R8, R7.reuse, R8, UR19, PT ;  /* 0x0000001307087e46 */ /* 0x040fe4000b800108 */
[----:B------:R-:W-:-:S04]  /*31b0*/  VIMNMX R11, PT, PT, R7, UR18, !PT ;  /* 0x00000012070b7c48 */ /* 0x000fc8000ffe0100 */
[----:B------:R-:W-:-:S13]  /*31c0*/  ISETP.GE.AND P0, PT, R11, R8, PT ;  /* 0x000000080b00720c */ /* 0x000fda0003f06270 */
[----:B------:R-:W-:Y:S05]  /*31d0*/  @P0 BRA `(.L_x_43) ;  /* 0x0000000800480947 */ /* 0x000fea0003800000 */
[C---:B------:R-:W-:Y:S01]  /*31e0*/  IADD3 R10, PT, PT, R5.reuse, UR13, RZ ;  /* 0x0000000d050a7c10 */ /* 0x040fe2000fffe0ff */
[----:B------:R-:W0:Y:S01]  /*31f0*/  LDCU UR8, c[0x0][0x3cc] ;  /* 0x00007980ff0877ac */ /* 0x000e220008000800 */
[----:B------:R-:W1:Y:S01]  /*3200*/  LDC.64 R12, c[0x0][0x3b0] ;  /* 0x0000ec00ff0c7b82 */ /* 0x000e620000000a00 */
[----:B------:R-:W-:Y:S02]  /*3210*/  IMAD R8, R5, UR5, R2 ;  /* 0x0000000505087c24 */ /* 0x000fe4000f8e0202 */
[----:B------:R-:W-:-:S03]  /*3220*/  IMAD R10, R10, UR5, RZ ;  /* 0x000000050a0a7c24 */ /* 0x000fc6000f8e02ff */
[----:B------:R-:W-:Y:S02]  /*3230*/  VIMNMX R14, PT, PT, R8, UR19, PT ;  /* 0x00000013080e7c48 */ /* 0x000fe4000bfe0100 */
[----:B------:R-:W-:-:S05]  /*3240*/  VIMNMX R15, PT, PT, R10, UR18, !PT ;  /* 0x000000120a0f7c48 */ /* 0x000fca000ffe0100 */
[C---:B------:R-:W-:Y:S01]  /*3250*/  IMAD.IADD R8, R14.reuse, 0x1, -R15 ;  /* 0x000000010e087824 */ /* 0x040fe200078e0a0f */
[----:B------:R-:W-:Y:S01]  /*3260*/  IADD3 R14, PT, PT, -R14, R15, RZ ;  /* 0x0000000f0e0e7210 */ /* 0x000fe20007ffe1ff */
[----:B0-----:R-:W-:-:S03]  /*3270*/  IMAD.U32 R9, RZ, RZ, UR8 ;  /* 0x00000008ff097e24 */ /* 0x001fc6000f8e00ff */
[----:B------:R-:W-:Y:S01]  /*3280*/  ISETP.GT.U32.AND P0, PT, R14, -0x8, PT ;  /* 0xfffffff80e00780c */ /* 0x000fe20003f04070 */
[----:B------:R-:W-:Y:S01]  /*3290*/  IMAD R9, R9, UR15, R16 ;  /* 0x0000000f09097c24 */ /* 0x000fe2000f8e0210 */
[----:B------:R-:W-:-:S03]  /*32a0*/  LOP3.LUT R10, R8, 0x7, RZ, 0xc0, !PT ;  /* 0x00000007080a7812 */ /* 0x000fc600078ec0ff */
[----:B-1----:R-:W-:Y:S01]  /*32b0*/  IMAD.WIDE R12, R9, 0x4, R12 ;  /* 0x00000004090c7825 */ /* 0x002fe200078e020c */
[----:B------:R-:W-:-:S04]  /*32c0*/  ISETP.NE.AND P1, PT, R10, RZ, PT ;  /* 0x000000ff0a00720c */ /* 0x000fc80003f25270 */
[----:B------:R0:W5:Y:S02]  /*32d0*/  LDG.E.CONSTANT R9, desc[UR16][R12.64] ;  /* 0x000000100c097981 */ /* 0x000164000c1e9900 */
[----:B0-----:R-:W-:Y:S01]  /*32e0*/  IMAD.MOV.U32 R12, RZ, RZ, R11 ;  /* 0x000000ffff0c7224 */ /* 0x001fe200078e000b */
[----:B------:R-:W-:Y:S06]  /*32f0*/  @P0 BRA `(.L_x_44) ;  /* 0x0000000000f80947 */ /* 0x000fec0003800000 */
[----:B------:R-:W0:Y:S01]  /*3300*/  LDCU UR8, c[0x0][0x3c8] ;  /* 0x00007900ff0877ac */ /* 0x000e220008000800 */
[----:B------:R-:W1:Y:S01]  /*3310*/  LDC.64 R14, c[0x0][0x3a8] ;  /* 0x0000ea00ff0e7b82 */ /* 0x000e620000000a00 */
[----:B-----5:R-:W-:Y:S01]  /*3320*/  IADD3 R11, PT, PT, R9, -R16, RZ ;  /* 0x80000010090b7210 */ /* 0x020fe20007ffe0ff */
[----:B------:R-:W2:Y:S01]  /*3330*/  LDCU UR9, c[0x0][0x3d0] ;  /* 0x00007a00ff0977ac */ /* 0x000ea20008000800 */
[----:B------:R-:W-:-:S03]  /*3340*/  LOP3.LUT R13, R8, 0xfffffff8, RZ, 0xc0, !PT ;  /* 0xfffffff8080d7812 */ /* 0x000fc600078ec0ff */
[----:B------:R-:W-:Y:S02]  /*3350*/  IMAD R16, R11, UR5, R12 ;  /* 0x000000050b107c24 */ /* 0x000fe4000f8e020c */
[----:B------:R-:W-:Y:S01]  /*3360*/  IMAD R11, R12, 0x4, R0 ;  /* 0x000000040c0b7824 */ /* 0x000fe200078e0200 */
[----:B------:R-:W-:Y:S01]  /*3370*/  IADD3 R13, PT, PT, -R13, RZ, RZ ;  /* 0x000000ff0d0d7210 */ /* 0x000fe20007ffe1ff */
[----:B0-----:R-:W-:-:S04]  /*3380*/  IMAD R23, R16, UR8, R3 ;  /* 0x0000000810177c24 */ /* 0x001fc8000f8e0203 */
[----:B--2---:R-:W-:-:S07]  /*3390*/  IMAD R23, R23, UR9, R4 ;  /* 0x0000000917177c24 */ /* 0x004fce000f8e0204 */
.L_x_45:
[----:B-1----:R-:W-:-:S04]  /*33a0*/  IMAD.WIDE R20, R23, 0x2, R14 ;  /* 0x0000000217147825 */ /* 0x002fc800078e020e */
[----:B------:R-:W-:Y:S01]  /*33b0*/  IMAD.U32 R17, RZ, RZ, UR6 ;  /* 0x00000006ff117e24 */ /* 0x000fe2000f8e00ff */
[----:B------:R-:W2:Y:S03]  /*33c0*/  LDG.E.U16.CONSTANT R29, desc[UR16][R20.64] ;  /* 0x00000010141d7981 */ /* 0x000ea6000c1e9500 */
[----:B------:R-:W-:Y:S01]  /*33d0*/  IMAD.WIDE R16, R17, 0x2, R20 ;  /* 0x0000000211107825 */ /* 0x000fe200078e0214 */
[----:B------:R-:W-:Y:S01]  /*33e0*/  MOV R19, UR6 ;  /* 0x0000000600137c02 */ /* 0x000fe20008000f00 */
[----:B------:R-:W0:Y:S04]  /*33f0*/  LDS R27, [R11+-0x8] ;  /* 0xfffff8000b1b7984 */ /* 0x000e280000000800 */
[----:B------:R1:W3:Y:S04]  /*3400*/  LDG.E.U16.CONSTANT R22, desc[UR16][R16.64] ;  /* 0x0000001010167981 */ /* 0x0002e8000c1e9500 */
[----:B------:R-:W4:Y:S01]  /*3410*/  LDS R26, [R11+-0x4] ;  /* 0xfffffc000b1a7984 */ /* 0x000f220000000800 */
[----:B-1----:R-:W-:-:S05]  /*3420*/  IMAD.WIDE R16, R19, 0x2, R16 ;  /* 0x0000000213107825 */ /* 0x002fca00078e0210 */
[----:B------:R1:W5:Y:S01]  /*3430*/  LDG.E.U16.CONSTANT R24, desc[UR16][R16.64] ;  /* 0x0000001010187981 */ /* 0x000362000c1e9500 */
[----:B------:R-:W-:-:S05]  /*3440*/  IMAD.WIDE R18, R19, 0x2, R16 ;  /* 0x0000000213127825 */ /* 0x000fca00078e0210 */
[----:B------:R-:W5:Y:S01]  /*3450*/  LDG.E.U16.CONSTANT R25, desc[UR16][R18.64] ;  /* 0x0000001012197981 */ /* 0x000f62000c1e9500 */
[----:B------:R-:W-:-:S04]  /*3460*/  IMAD.U32 R21, RZ, RZ, UR6 ;  /* 0x00000006ff157e24 */ /* 0x000fc8000f8e00ff */
[----:B------:R-:W-:-:S04]  /*3470*/  IMAD.WIDE R20, R21, 0x2, R18 ;  /* 0x0000000215147825 */ /* 0x000fc800078e0212 */
[----:B-1----:R-:W-:Y:S01]  /*3480*/  IMAD.U32 R17, RZ, RZ, UR6 ;  /* 0x00000006ff117e24 */ /* 0x002fe2000f8e00ff */
[----:B------:R1:W5:Y:S03]  /*3490*/  LDG.E.U16.CONSTANT R18, desc[UR16][R20.64] ;  /* 0x0000001014127981 */ /* 0x000366000c1e9500 */
[----:B------:R-:W-:Y:S01]  /*34a0*/  IMAD.WIDE R16, R17, 0x2, R20 ;  /* 0x0000000211107825 */ /* 0x000fe200078e0214 */
[----:B--2---:R-:W-:-:S05]  /*34b0*/  SHF.L.U32 R29, R29, 0x10, RZ ;  /* 0x000000101d1d7819 */ /* 0x004fca00000006ff */
[----:B0-----:R-:W-:Y:S01]  /*34c0*/  FFMA R27, R27, R29, R28 ;  /* 0x0000001d1b1b7223 */ /* 0x001fe2000000001c */
[----:B------:R-:W-:Y:S01]  /*34d0*/  IMAD.U32 R29, RZ, RZ, UR6 ;  /* 0x00000006ff1d7e24 */ /* 0x000fe2000f8e00ff */
[----:B---3--:R-:W-:-:S05]  /*34e0*/  SHF.L.U32 R22, R22, 0x10, RZ ;  /* 0x0000001016167819 */ /* 0x008fca00000006ff */
[----:B----4-:R-:W-:Y:S01]  /*34f0*/  FFMA R22, R26, R22, R27 ;  /* 0x000000161a167223 */ /* 0x010fe2000000001b */
[C---:B------:R-:W-:Y:S02]  /*3500*/  IMAD.WIDE R26, R29.reuse, 0x2, R16 ;  /* 0x000000021d1a7825 */ /* 0x040fe400078e0210 */
[----:B------:R0:W2:Y:S02]  /*3510*/  LDG.E.U16.CONSTANT R16, desc[UR16][R16.64] ;  /* 0x0000001010107981 */ /* 0x0000a4000c1e9500 */
[----:B-1----:R-:W-:Y:S02]  /*3520*/  IMAD.WIDE R20, R29, 0x2, R26 ;  /* 0x000000021d147825 */ /* 0x002fe400078e021a */
[----:B------:R-:W3:Y:S04]  /*3530*/  LDG.E.U16.CONSTANT R19, desc[UR16][R26.64] ;  /* 0x000000101a137981 */ /* 0x000ee8000c1e9500 */
[----:B------:R-:W1:Y:S04]  /*3540*/  LDS R29, [R11] ;  /* 0x000000000b1d7984 */ /* 0x000e680000000800 */
[----:B------:R4:W3:Y:S01]  /*3550*/  LDG.E.U16.CONSTANT R20, desc[UR16][R20.64] ;  /* 0x0000001014147981 */ /* 0x0008e2000c1e9500 */
[----:B-----5:R-:W-:Y:S01]  /*3560*/  SHF.L.U32 R24, R24, 0x10, RZ ;  /* 0x0000001018187819 */ /* 0x020fe200000006ff */
[----:B------:R-:W-:Y:S01]  /*3570*/  IMAD.U32 R25, R25, 0x10000, RZ ;  /* 0x0001000019197824 */ /* 0x000fe200078e00ff */
[----:B------:R-:W-:Y:S01]  /*3580*/  IADD3 R13, PT, PT, R13, 0x8, RZ ;  /* 0x000000080d0d7810 */ /* 0x000fe20007ffe0ff */
[----:B0-----:R-:W-:Y:S01]  /*3590*/  LDS R17, [R11+0x10] ;  /* 0x000010000b117984 */ /* 0x001fe20000000800 */
[----:B------:R-:W-:-:S02]  /*35a0*/  VIADD R12, R12, 0x8 ;  /* 0x000000080c0c7836 */ /* 0x000fc40000000000 */
[----:B------:R-:W-:Y:S01]  /*35b0*/  ISETP.NE.AND P0, PT, R13, RZ, PT ;  /* 0x000000ff0d00720c */ /* 0x000fe20003f05270 */
[----:B----4-:R-:W-:Y:S01]  /*35c0*/  LDS R21, [R11+0x14] ;  /* 0x000014000b157984 */ /* 0x010fe20000000800 */
[----:B-1----:R-:W-:-:S03]  /*35d0*/  FFMA R22, R29, R24, R22 ;  /* 0x000000181d167223 */ /* 0x002fc60000000016 */
[----:B------:R-:W0:Y:S04]  /*35e0*/  LDS R29, [R11+0x4] ;  /* 0x000004000b1d7984 */ /* 0x000e280000000800 */
[----:B------:R-:W1:Y:S01]  /*35f0*/  LDS R24, [R11+0x8] ;  /* 0x000008000b187984 */ /* 0x000e620000000800 */
[----:B0-----:R-:W-:Y:S01]  /*3600*/  FFMA R22, R29, R25, R22 ;  /* 0x000000191d167223 */ /* 0x001fe20000000016 */
[----:B------:R-:W-:Y:S02]  /*3610*/  SHF.L.U32 R25, R18, 0x10, RZ ;  /* 0x0000001012197819 */ /* 0x000fe400000006ff */
[----:B------:R0:W4:Y:S01]  /*3620*/  LDS R29, [R11+0xc] ;  /* 0x00000c000b1d7984 */ /* 0x0001220000000800 */
[----:B------:R-:W-:Y:S02]  /*3630*/  IMAD.U32 R18, RZ, RZ, UR6 ;  /* 0x00000006ff127e24 */ /* 0x000fe4000f8e00ff */
[----:B-1----:R-:W-:-:S03]  /*3640*/  FFMA R22, R24, R25, R22 ;  /* 0x0000001918167223 */ /* 0x002fc60000000016 */
[----:B------:R-:W-:Y:S02]  /*3650*/  LEA R23, R18, R23, 0x3 ;  /* 0x0000001712177211 */ /* 0x000fe400078e18ff */
[----:B0-----:R-:W-:Y:S01]  /*3660*/  IADD3 R11, PT, PT, R11, 0x20, RZ ;  /* 0x000000200b0b7810 */ /* 0x001fe20007ffe0ff */
[----:B--2---:R-:W-:-:S04]  /*3670*/  IMAD.U32 R16, R16, 0x10000, RZ ;  /* 0x0001000010107824 */ /* 0x004fc800078e00ff */
[----:B----4-:R-:W-:Y:S01]  /*3680*/  FFMA R16, R29, R16, R22 ;  /* 0x000000101d107223 */ /* 0x010fe20000000016 */
[----:B---3--:R-:W-:-:S05]  /*3690*/  SHF.L.U32 R19, R19, 0x10, RZ ;  /* 0x0000001013137819 */ /* 0x008fca00000006ff */
[----:B------:R-:W-:Y:S01]  /*36a0*/  FFMA R16, R17, R19, R16 ;  /* 0x0000001311107223 */ /* 0x000fe20000000010 */
[----:B------:R-:W-:-:S05]  /*36b0*/  SHF.L.U32 R20, R20, 0x10, RZ ;  /* 0x0000001014147819 */ /* 0x000fca00000006ff */
[----:B------:R-:W-:Y:S01]  /*36c0*/  FFMA R28, R21, R20, R16 ;  /* 0x00000014151c7223 */ /* 0x000fe20000000010 */
[----:B------:R-:W-:Y:S06]  /*36d0*/  @P0 BRA `(.L_x_45) ;  /* 0xfffffffc00300947 */ /* 0x000fec000383ffff */
.L_x_44:
[----:B------:R-:W-:Y:S01]  /*36e0*/  LOP3.LUT R20, R8, 0x3, RZ, 0xc0, !PT ;  /* 0x0000000308147812 */ /* 0x000fe200078ec0ff */
[----:B-----5:R-:W-:Y:S01]  /*36f0*/  IMAD R9, R9, UR11, R6 ;  /* 0x0000000b09097c24 */ /* 0x020fe2000f8e0206 */
[----:B------:R-:W-:Y:S06]  /*3700*/  @!P1 BRA `(.L_x_43) ;  /* 0x0000000000fc9947 */ /* 0x000fec0003800000 */
[----:B------:R-:W-:Y:S02]  /*3710*/  ISETP.GE.U32.AND P0, PT, R10, 0x4, PT ;  /* 0x000000040a00780c */ /* 0x000fe40003f06070 */
[----:B------:R-:W-:-:S11]  /*3720*/  ISETP.NE.AND P1, PT, R20, RZ, PT ;  /* 0x000000ff1400720c */ /* 0x000fd60003f25270 */
[----:B------:R-:W-:Y:S05]  /*3730*/  @!P0 BRA `(.L_x_46) ;  /* 0x0000000000748947 */ /* 0x000fea0003800000 */
[----:B------:R-:W0:Y:S01]  /*3740*/  LDC.64 R10, c[0x0][0x3a8] ;  /* 0x0000ea00ff0a7b82 */ /* 0x000e220000000a00 */
[----:B------:R-:W-:Y:S02]  /*3750*/  IADD3 R14, PT, PT, -R7, R12, RZ ;  /* 0x0000000c070e7210 */ /* 0x000fe40007ffe1ff */
[----:B------:R-:W-:-:S03]  /*3760*/  MOV R15, UR6 ;  /* 0x00000006000f7c02 */ /* 0x000fc60008000f00 */
[----:B------:R-:W-:Y:S01]  /*3770*/  IMAD R19, R14, UR6, R9 ;  /* 0x000000060e137c24 */ /* 0x000fe2000f8e0209 */
[----:B------:R-:W-:-:S03]  /*3780*/  MOV R17, UR6 ;  /* 0x0000000600117c02 */ /* 0x000fc60008000f00 */
[----:B0-----:R-:W-:-:S04]  /*3790*/  IMAD.WIDE R18, R19, 0x2, R10 ;  /* 0x0000000213127825 */ /* 0x001fc800078e020a */
[----:B------:R-:W-:-:S04]  /*37a0*/  IMAD.U32 R11, RZ, RZ, UR6 ;  /* 0x00000006ff0b7e24 */ /* 0x000fc8000f8e00ff */
[----:B------:R-:W-:Y:S02]  /*37b0*/  IMAD.WIDE R10, R11, 0x2, R18 ;  /* 0x000000020b0a7825 */ /* 0x000fe400078e0212 */
[----:B------:R0:W2:Y:S02]  /*37c0*/  LDG.E.U16.CONSTANT R18, desc[UR16][R18.64] ;  /* 0x0000001012127981 */ /* 0x0000a4000c1e9500 */
[----:B------:R-:W-:Y:S02]  /*37d0*/  IMAD.WIDE R14, R15, 0x2, R10 ;  /* 0x000000020f0e7825 */ /* 0x000fe400078e020a */
[----:B------:R-:W3:Y:S02]  /*37e0*/  LDG.E.U16.CONSTANT R10, desc[UR16][R10.64] ;  /* 0x000000100a0a7981 */ /* 0x000ee4000c1e9500 */
[----:B------:R-:W-:Y:S02]  /*37f0*/  IMAD.WIDE R16, R17, 0x2, R14 ;  /* 0x0000000211107825 */ /* 0x000fe400078e020e */
[----:B------:R-:W4:Y:S04]  /*3800*/  LDG.E.U16.CONSTANT R14, desc[UR16][R14.64] ;  /* 0x000000100e0e7981 */ /* 0x000f28000c1e9500 */
[----:B------:R-:W5:Y:S01]  /*3810*/  LDG.E.U16.CONSTANT R16, desc[UR16][R16.64] ;  /* 0x0000001010107981 */ /* 0x000f62000c1e9500 */
[C---:B------:R-:W-:Y:S01]  /*3820*/  VIADD R13, R12.reuse, -UR18 ;  /* 0x800000120c0d7c36 */ /* 0x040fe20008000000 */
[----:B------:R-:W-:-:S04]  /*3830*/  IADD3 R12, PT, PT, R12, 0x4, RZ ;  /* 0x000000040c0c7810 */ /* 0x000fc80007ffe0ff */
[----:B------:R-:W-:-:S05]  /*3840*/  LEA R13, R13, UR12, 0x2 ;  /* 0x0000000c0d0d7c11 */ /* 0x000fca000f8e10ff */
[----:B------:R-:W1:Y:S04]  /*3850*/  LDS R21, [R13+0x10] ;  /* 0x000010000d157984 */ /* 0x000e680000000800 */
[----:B------:R-:W3:Y:S04]  /*3860*/  LDS R23, [R13+0x14] ;  /* 0x000014000d177984 */ /* 0x000ee80000000800 */
[----:B0-----:R-:W0:Y:S04]  /*3870*/  LDS R19, [R13+0x18] ;  /* 0x000018000d137984 */ /* 0x001e280000000800 */
[----:B------:R-:W0:Y:S01]  /*3880*/  LDS R25, [R13+0x1c] ;  /* 0x00001c000d197984 */ /* 0x000e220000000800 */
[----:B--2---:R-:W-:-:S05]  /*3890*/  SHF.L.U32 R18, R18, 0x10, RZ ;  /* 0x0000001012127819 */ /* 0x004fca00000006ff */
[----:B-1----:R-:W-:Y:S01]  /*38a0*/  FFMA R18, R21, R18, R28 ;  /* 0x0000001215127223 */ /* 0x002fe2000000001c */
[----:B---3--:R-:W-:-:S05]  /*38b0*/  SHF.L.U32 R10, R10, 0x10, RZ ;  /* 0x000000100a0a7819 */ /* 0x008fca00000006ff */
[----:B------:R-:W-:Y:S01]  /*38c0*/  FFMA R10, R23, R10, R18 ;  /* 0x0000000a170a7223 */ /* 0x000fe20000000012 */
[----:B----4-:R-:W-:Y:S01]  /*38d0*/  IMAD.U32 R14, R14, 0x10000, RZ ;  /* 0x000100000e0e7824 */ /* 0x010fe200078e00ff */
[----:B-----5:R-:W-:-:S03]  /*38e0*/  SHF.L.U32 R16, R16, 0x10, RZ ;  /* 0x0000001010107819 */ /* 0x020fc600000006ff */
[----:B0-----:R-:W-:-:S04]  /*38f0*/  FFMA R10, R19, R14, R10 ;  /* 0x0000000e130a7223 */ /* 0x001fc8000000000a */
[----:B------:R-:W-:-:S07]  /*3900*/  FFMA R28, R25, R16, R10 ;  /* 0x00000010191c7223 */ /* 0x000fce000000000a */
.L_x_46:
[----:B------:R-:W-:Y:S05]  /*3910*/  @!P1 BRA `(.L_x_43) ;  /* 0x0000000000789947 */ /* 0x000fea0003800000 */
[----:B------:R-:W-:Y:S02]  /*3920*/  ISETP.NE.AND P0, PT, R20, 0x1, PT ;  /* 0x000000011400780c */ /* 0x000fe40003f05270 */
[----:B------:R-:W-:-:S04]  /*3930*/  LOP3.LUT R8, R8, 0x1, RZ, 0xc0, !PT ;  /* 0x0000000108087812 */ /* 0x000fc800078ec0ff */
[----:B------:R-:W-:-:S07]  /*3940*/  ISETP.NE.U32.AND P1, PT, R8, 0x1, PT ;  /* 0x000000010800780c */ /* 0x000fce0003f25070 */
[----:B------:R-:W0:Y:S01]  /*3950*/  @P0 LDC.64 R14, c[0x0][0x3a8] ;  /* 0x0000ea00ff0e0b82 */ /* 0x000e220000000a00 */
[C---:B------:R-:W-:Y:S01]  /*3960*/  @P0 IMAD.IADD R8, R12.reuse, 0x1, -R7 ;  /* 0x000000010c080824 */ /* 0x040fe200078e0a07 */
[C---:B------:R-:W-:Y:S02]  /*3970*/  @P0 IADD3 R16, PT, PT, R12.reuse, -UR18, RZ ;  /* 0x800000120c100c10 */ /* 0x040fe4000fffe0ff */
[----:B------:R-:W-:Y:S01]  /*3980*/  @P0 IADD3 R12, PT, PT, R12, 0x2, RZ ;  /* 0x000000020c0c0810 */ /* 0x000fe20007ffe0ff */
[----:B------:R-:W-:-:S03]  /*3990*/  @P0 IMAD R13, R8, UR6, R9 ;  /* 0x00000006080d0c24 */ /* 0x000fc6000f8e0209 */
[----:B------:R-:W1:Y:S01]  /*39a0*/  @!P1 LDC.64 R10, c[0x0][0x3a8] ;  /* 0x0000ea00ff0a9b82 */ /* 0x000e620000000a00 */
[----:B------:R-:W-:-:S04]  /*39b0*/  @!P1 IMAD.IADD R8, R12, 0x1, -R7 ;  /* 0x000000010c089824 */ /* 0x000fc800078e0a07 */
[----:B------:R-:W-:Y:S02]  /*39c0*/  @!P1 IMAD R7, R8, UR6, R9 ;  /* 0x0000000608079c24 */ /* 0x000fe4000f8e0209 */
[----:B0-----:R-:W-:Y:S01]  /*39d0*/  @P0 IMAD.WIDE R14, R13, 0x2, R14 ;  /* 0x000000020d0e0825 */ /* 0x001fe200078e020e */
[----:B------:R-:W-:-:S05]  /*39e0*/  MOV R13, UR6 ;  /* 0x00000006000d7c02 */ /* 0x000fca0008000f00 */
[----:B------:R-:W-:Y:S02]  /*39f0*/  @P0 IMAD.WIDE R8, R13, 0x2, R14 ;  /* 0x000000020d080825 */ /* 0x000fe400078e020e */
[----:B------:R-:W2:Y:S02]  /*3a00*/  @P0 LDG.E.U16.CONSTANT R14, desc[UR16][R14.64] ;  /* 0x000000100e0e0981 */ /* 0x000ea4000c1e9500 */
[----:B-1----:R-:W-:Y:S02]  /*3a10*/  @!P1 IMAD.WIDE R10, R7, 0x2, R10 ;  /* 0x00000002070a9825 */ /* 0x002fe400078e020a */
[----:B------:R-:W3:Y:S04]  /*3a20*/  @P0 LDG.E.U16.CONSTANT R8, desc[UR16][R8.64] ;  /* 0x0000001008080981 */ /* 0x000ee8000c1e9500 */
[----:B------:R-:W4:Y:S01]  /*3a30*/  @!P1 LDG.E.U16.CONSTANT R10, desc[UR16][R10.64] ;  /* 0x000000100a0a9981 */ /* 0x000f22000c1e9500 */
[----:B------:R-:W-:-:S02]  /*3a40*/  @P0 LEA R16, R16, UR12, 0x2 ;  /* 0x0000000c10100c11 */ /* 0x000fc4000f8e10ff */
[----:B------:R-:W-:-:S03]  /*3a50*/  @!P1 IADD3 R12, PT, PT, R12, -UR18, RZ ;  /* 0x800000120c0c9c10 */ /* 0x000fc6000fffe0ff */
[----:B------:R-:W0:Y:S01]  /*3a60*/  @P0 LDS R13, [R16+0x10] ;  /* 0x00001000100d0984 */ /* 0x000e220000000800 */
[----:B------:R-:W-:-:S03]  /*3a70*/  @!P1 LEA R12, R12, UR12, 0x2 ;  /* 0x0000000c0c0c9c11 */ /* 0x000fc6000f8e10ff */
[----:B------:R-:W1:Y:S04]  /*3a80*/  @P0 LDS R18, [R16+0x14] ;  /* 0x0000140010120984 */ /* 0x000e680000000800 */
[----:B------:R-:W5:Y:S01]  /*3a90*/  @!P1 LDS R7, [R12+0x10] ;  /* 0x000010000c079984 */ /* 0x000f620000000800 */
[----:B--2---:R-:W-:Y:S01]  /*3aa0*/  @P0 IMAD.U32 R17, R14, 0x10000, RZ ;  /* 0x000100000e110824 */ /* 0x004fe200078e00ff */
[----:B---3--:R-:W-:-:S03]  /*3ab0*/  @P0 SHF.L.U32 R14, R8, 0x10, RZ ;  /* 0x00000010080e0819 */ /* 0x008fc600000006ff */
[----:B0-----:R-:W-:Y:S01]  /*3ac0*/  @P0 FFMA R13, R13, R17, R28 ;  /* 0x000000110d0d0223 */ /* 0x001fe2000000001c */
[----:B----4-:R-:W-:-:S03]  /*3ad0*/  @!P1 SHF.L.U32 R8, R10, 0x10, RZ ;  /* 0x000000100a089819 */ /* 0x010fc600000006ff */
[----:B-1----:R-:W-:-:S04]  /*3ae0*/  @P0 FFMA R28, R18, R14, R13 ;  /* 0x0000000e121c0223 */ /* 0x002fc8000000000d */
[----:B-----5:R-:W-:-:S07]  /*3af0*/  @!P1 FFMA R28, R7, R8, R28 ;  /* 0x00000008071c9223 */ /* 0x020fce000000001c */
.L_x_43:
[C---:B------:R-:W-:Y:S01]  /*3b00*/  VIADD R16, R5.reuse, UR7 ;  /* 0x0000000705107c36 */ /* 0x040fe20008000000 */
[----:B------:R-:W-:-:S04]  /*3b10*/  IADD3 R5, PT, PT, R5, 0x1, RZ ;  /* 0x0000000105057810 */ /* 0x000fc80007ffe0ff */
[----:B------:R-:W-:-:S13]  /*3b20*/  ISETP.NE.AND P0, PT, R16, UR14, PT ;  /* 0x0000000e10007c0c */ /* 0x000fda000bf05270 */
[----:B------:R-:W-:Y:S05]  /*3b30*/  @P0 BRA `(.L_x_47) ;  /* 0xfffffff4008c0947 */ /* 0x000fea000383ffff */
.L_x_42:
[----:B------:R-:W0:Y:S01]  /*3b40*/  LDCU UR5, c[0x0][0x3d0] ;  /* 0x00007a00ff0577ac */ /* 0x000e220008000800 */
[----:B------:R-:W1:Y:S01]  /*3b50*/  LDC.64 R6, c[0x0][0x380] ;  /* 0x0000e000ff067b82 */ /* 0x000e620000000a00 */
[----:B0-----:R-:W-:-:S05]  /*3b60*/  MOV R5, UR5 ;  /* 0x0000000500057c02 */ /* 0x001fca0008000f00 */
[----:B------:R-:W-:Y:S02]  /*3b70*/  IMAD R5, R5, UR4, R4 ;  /* 0x0000000405057c24 */ /* 0x000fe4000f8e0204 */
[----:B------:R-:W-:Y:S02]  /*3b80*/  VIADD R4, R4, 0x80 ;  /* 0x0000008004047836 */ /* 0x000fe40000000000 */
[----:B-1----:R-:W-:-:S03]  /*3b90*/  IMAD.WIDE R6, R5, 0x4, R6 ;  /* 0x0000000405067825 */ /* 0x002fc600078e0206 */
[----:B------:R-:W-:Y:S02]  /*3ba0*/  ISETP.GE.AND P0, PT, R4, UR5, PT ;  /* 0x0000000504007c0c */ /* 0x000fe4000bf06270 */
[----:B------:R0:W-:Y:S11]  /*3bb0*/  STG.E desc[UR16][R6.64], R28 ;  /* 0x0000001c06007986 */ /* 0x0001f6000c101910 */
[----:B------:R-:W-:Y:S05]  /*3bc0*/  @!P0 BRA `(.L_x_48) ;  /* 0xfffffff400488947 */ /* 0x000fea000383ffff */
[----:B------:R-:W-:Y:S05]  /*3bd0*/  BSYNC.RECONVERGENT B0 ;  /* 0x0000000000007941 */ /* 0x000fea0003800200 */
.L_x_41:
[----:B------:R-:W-:Y:S05]  /*3be0*/  EXIT ;  /* 0x000000000000794d */ /* 0x000fea0003800000 */
.L_x_22:
[----:B------:R-:W-:Y:S01]  /*3bf0*/  HFMA2 R15, -RZ, RZ, 0, 1.847743988037109375e-06 ;  /* 0x0000001fff0f7431 */ /* 0x000fe200000001ff */
[----:B------:R-:W-:Y:S01]  /*3c00*/  MOV R18, 0x10 ;  /* 0x0000001000127802 */ /* 0x000fe20000000f00 */
[----:B-1----:R-:W-:-:S07]  /*3c10*/  IMAD.MOV.U32 R14, RZ, RZ, -0x1 ;  /* 0xffffffffff0e7424 */ /* 0x002fce00078e00ff */
[----:B0-2--5:R-:W-:Y:S05]  /*3c20*/  WARPSYNC.COLLECTIVE R14, `(.L_x_49) ;  /* 0x000000000e087348 */ /* 0x025fea0003c00000 */
[----:B--2---:R1:W2:Y:S02]  /*3c30*/  SHFL.BFLY P2, R24, R19, R18, R15 ;  /* 0x0c00001213187389 */ /* 0x0042a4000004000f */
[----:B012--5:R-:W-:Y:S05]  /*3c40*/  ENDCOLLECTIVE ;  /* 0x000000000000791b */ /* 0x027fea0003800000 */
.L_x_49:
[----:B------:R-:W-:Y:S01]  /*3c50*/  IMAD.MOV.U32 R18, RZ, RZ, 0x8 ;  /* 0x00000008ff127424 */ /* 0x000fe200078e00ff */
[----:B------:R-:W-:-:S05]  /*3c60*/  MOV R20, R24 ;  /* 0x0000001800147202 */ /* 0x000fca0000000f00 */
[----:B------:R-:W-:-:S05]  /*3c70*/  FADD R20, R20, R19 ;  /* 0x0000001314147221 */ /* 0x000fca0000000000 */
[----:B------:R-:W-:-:S07]  /*3c80*/  MOV R19, R20 ;  /* 0x0000001400137202 */ /* 0x000fce0000000f00 */
[----:B------:R-:W-:Y:S05]  /*3c90*/  WARPSYNC.COLLECTIVE R14, `(.L_x_50) ;  /* 0x000000000e087348 */ /* 0x000fea0003c00000 */
[----:B------:R0:W1:Y:S02]  /*3ca0*/  SHFL.BFLY P2, R24, R19, R18, R15 ;  /* 0x0c00001213187389 */ /* 0x000064000004000f */
[----:B01----:R-:W-:Y:S05]  /*3cb0*/  ENDCOLLECTIVE ;  /* 0x000000000000791b */ /* 0x003fea0003800000 */
.L_x_50:
[----:B------:R-:W-:Y:S01]  /*3cc0*/  IMAD.MOV.U32 R18, RZ, RZ, 0x4 ;  /* 0x00000004ff127424 */ /* 0x000fe200078e00ff */
[----:B------:R-:W-:-:S05]  /*3cd0*/  MOV R21, R24 ;  /* 0x0000001800157202 */ /* 0x000fca0000000f00 */
[----:B------:R-:W-:-:S05]  /*3ce0*/  FADD R21, R20, R21 ;  /* 0x0000001514157221 */ /* 0x000fca0000000000 */
[----:B------:R-:W-:-:S07]  /*3cf0*/  MOV R19, R21 ;  /* 0x0000001500137202 */ /* 0x000fce0000000f00 */
[----:B------:R-:W-:Y:S05]  /*3d00*/  WARPSYNC.COLLECTIVE R14, `(.L_x_51) ;  /* 0x000000000e087348 */ /* 0x000fea0003c00000 */
[----:B------:R0:W1:Y:S02]  /*3d10*/  SHFL.BFLY P2, R24, R19, R18, R15 ;  /* 0x0c00001213187389 */ /* 0x000064000004000f */
[----:B01----:R-:W-:Y:S05]  /*3d20*/  ENDCOLLECTIVE ;  /* 0x000000000000791b */ /* 0x003fea0003800000 */
.L_x_51:
[----:B------:R-:W-:Y:S01]  /*3d30*/  IMAD.MOV.U32 R18, RZ, RZ, 0x2 ;  /* 0x00000002ff127424 */ /* 0x000fe200078e00ff */
[----:B------:R-:W-:-:S05]  /*3d40*/  MOV R22, R24 ;  /* 0x0000001800167202 */ /* 0x000fca0000000f00 */
[----:B------:R-:W-:-:S05]  /*3d50*/  FADD R22, R21, R22 ;  /* 0x0000001615167221 */ /* 0x000fca0000000000 */
[----:B------:R-:W-:-:S07]  /*3d60*/  MOV R19, R22 ;  /* 0x0000001600137202 */ /* 0x000fce0000000f00 */
[----:B------:R-:W-:Y:S05]  /*3d70*/  WARPSYNC.COLLECTIVE R14, `(.L_x_52) ;  /* 0x000000000e087348 */ /* 0x000fea0003c00000 */
[----:B------:R0:W1:Y:S02]  /*3d80*/  SHFL.BFLY P2, R24, R19, R18, R15 ;  /* 0x0c00001213187389 */ /* 0x000064000004000f */
[----:B01----:R-:W-:Y:S05]  /*3d90*/  ENDCOLLECTIVE ;  /* 0x000000000000791b */ /* 0x003fea0003800000 */
.L_x_52:
[----:B------:R-:W-:Y:S01]  /*3da0*/  IMAD.MOV.U32 R18, RZ, RZ, 0x1 ;  /* 0x00000001ff127424 */ /* 0x000fe200078e00ff */
[----:B------:R-:W-:-:S05]  /*3db0*/  MOV R23, R24 ;  /* 0x0000001800177202 */ /* 0x000fca0000000f00 */
[----:B------:R-:W-:-:S05]  /*3dc0*/  FADD R23, R22, R23 ;  /* 0x0000001716177221 */ /* 0x000fca0000000000 */
[----:B------:R-:W-:-:S07]  /*3dd0*/  MOV R19, R23 ;  /* 0x0000001700137202 */ /* 0x000fce0000000f00 */
[----:B------:R-:W-:Y:S05]  /*3de0*/  WARPSYNC.COLLECTIVE R14, `(.L_x_53) ;  /* 0x000000000e087348 */ /* 0x000fea0003c00000 */
[----:B------:R0:W1:Y:S02]  /*3df0*/  SHFL.BFLY P2, R24, R19, R18, R15 ;  /* 0x0c00001213187389 */ /* 0x000064000004000f */
[----:B01----:R-:W-:Y:S05]  /*3e00*/  ENDCOLLECTIVE ;  /* 0x000000000000791b */ /* 0x003fea0003800000 */
.L_x_53:
[----:B------:R-:W-:Y:S05]  /*3e10*/  BRA `(.L_x_54) ;  /* 0xffffffe400387947 */ /* 0x000fea000383ffff */
.L_x_34:
[----:B---3--:R-:W-:Y:S01]  /*3e20*/  HFMA2 R18, -RZ, RZ, 0, 9.5367431640625e-07 ;  /* 0x00000010ff127431 */ /* 0x008fe200000001ff */
[----:B----4-:R-:W-:Y:S01]  /*3e30*/  MOV R19, R2 ;  /* 0x0000000200137202 */ /* 0x010fe20000000f00 */
[----:B------:R-:W-:Y:S01]  /*3e40*/  IMAD.MOV.U32 R15, RZ, RZ, 0x1f ;  /* 0x0000001fff0f7424 */ /* 0x000fe200078e00ff */
[----:B-1----:R-:W-:-:S07]  /*3e50*/  MOV R14, 0xffffffff ;  /* 0xffffffff000e7802 */ /* 0x002fce0000000f00 */
[----:B0-2---:R-:W-:Y:S05]  /*3e60*/  WARPSYNC.COLLECTIVE R14, `(.L_x_55) ;  /* 0x000000000e087348 */ /* 0x005fea0003c00000 */
[----:B--2---:R1:W2:Y:S02]  /*3e70*/  SHFL.BFLY P2, R24, R19, R18, R15 ;  /* 0x0c00001213187389 */ /* 0x0042a4000004000f */
[----:B012---:R-:W-:Y:S05]  /*3e80*/  ENDCOLLECTIVE ;  /* 0x000000000000791b */ /* 0x007fea0003800000 */
.L_x_55:
[----:B------:R-:W-:Y:S01]  /*3e90*/  HFMA2 R18, -RZ, RZ, 0, 4.76837158203125e-07 ;  /* 0x00000008ff127431 */ /* 0x000fe200000001ff */
[----:B------:R-:W-:-:S05]  /*3ea0*/  MOV R5, R24 ;  /* 0x0000001800057202 */ /* 0x000fca0000000f00 */
[----:B------:R-:W-:-:S04]  /*3eb0*/  FADD R5, R5, R2 ;  /* 0x0000000205057221 */ /* 0x000fc80000000000 */
[----:B------:R-:W-:-:S07]  /*3ec0*/  IMAD.MOV.U32 R19, RZ, RZ, R5 ;  /* 0x000000ffff137224 */ /* 0x000fce00078e0005 */
[----:B------:R-:W-:Y:S05]  /*3ed0*/  WARPSYNC.COLLECTIVE R14, `(.L_x_56) ;  /* 0x000000000e087348 */ /* 0x000fea0003c00000 */
[----:B------:R0:W1:Y:S02]  /*3ee0*/  SHFL.BFLY P2, R24, R19, R18, R15 ;  /* 0x0c00001213187389 */ /* 0x000064000004000f */
[----:B01----:R-:W-:Y:S05]  /*3ef0*/  ENDCOLLECTIVE ;  /* 0x000000000000791b */ /* 0x003fea0003800000 */
.L_x_56:
[----:B------:R-:W-:Y:S01]  /*3f00*/  HFMA2 R18, -RZ, RZ, 0, 2.384185791015625e-07 ;  /* 0x00000004ff127431 */ /* 0x000fe200000001ff */
[----:B------:R-:W-:-:S05]  /*3f10*/  MOV R6, R24 ;  /* 0x0000001800067202 */ /* 0x000fca0000000f00 */
[----:B------:R-:W-:-:S04]  /*3f20*/  FADD R6, R5, R6 ;  /* 0x0000000605067221 */ /* 0x000fc80000000000 */
[----:B------:R-:W-:-:S07]  /*3f30*/  IMAD.MOV.U32 R19, RZ, RZ, R6 ;  /* 0x000000ffff137224 */ /* 0x000fce00078e0006 */
[----:B------:R-:W-:Y:S05]  /*3f40*/  WARPSYNC.COLLECTIVE R14, `(.L_x_57) ;  /* 0x000000000e087348 */ /* 0x000fea0003c00000 */
[----:B------:R0:W1:Y:S02]  /*3f50*/  SHFL.BFLY P2, R24, R19, R18, R15 ;  /* 0x0c00001213187389 */ /* 0x000064000004000f */
[----:B01----:R-:W-:Y:S05]  /*3f60*/  ENDCOLLECTIVE ;  /* 0x000000000000791b */ /* 0x003fea0003800000 */
.L_x_57:
[----:B------:R-:W-:Y:S01]  /*3f70*/  HFMA2 R18, -RZ, RZ, 0, 1.1920928955078125e-07 ;  /* 0x00000002ff127431 */ /* 0x000fe200000001ff */
[----:B------:R-:W-:-:S05]  /*3f80*/  MOV R9, R24 ;  /* 0x0000001800097202 */ /* 0x000fca0000000f00 */
[----:B------:R-:W-:-:S04]  /*3f90*/  FADD R9, R6, R9 ;  /* 0x0000000906097221 */ /* 0x000fc80000000000 */
[----:B------:R-:W-:-:S07]  /*3fa0*/  IMAD.MOV.U32 R19, RZ, RZ, R9 ;  /* 0x000000ffff137224 */ /* 0x000fce00078e0009 */
[----:B------:R-:W-:Y:S05]  /*3fb0*/  WARPSYNC.COLLECTIVE R14, `(.L_x_58) ;  /* 0x000000000e087348 */ /* 0x000fea0003c00000 */
[----:B------:R0:W1:Y:S02]  /*3fc0*/  SHFL.BFLY P2, R24, R19, R18, R15 ;  /* 0x0c00001213187389 */ /* 0x000064000004000f */
[----:B01----:R-:W-:Y:S05]  /*3fd0*/  ENDCOLLECTIVE ;  /* 0x000000000000791b */ /* 0x003fea0003800000 */
.L_x_58:
[----:B------:R-:W-:Y:S01]  /*3fe0*/  HFMA2 R18, -RZ, RZ, 0, 5.9604644775390625e-08 ;  /* 0x00000001ff127431 */ /* 0x000fe200000001ff */
[----:B------:R-:W-:-:S05]  /*3ff0*/  MOV R8, R24 ;  /* 0x0000001800087202 */ /* 0x000fca0000000f00 */
[----:B------:R-:W-:-:S04]  /*4000*/  FADD R8, R9, R8 ;  /* 0x0000000809087221 */ /* 0x000fc80000000000 */
[----:B------:R-:W-:-:S07]  /*4010*/  IMAD.MOV.U32 R19, RZ, RZ, R8 ;  /* 0x000000ffff137224 */ /* 0x000fce00078e0008 */
[----:B------:R-:W-:Y:S05]  /*4020*/  WARPSYNC.COLLECTIVE R14, `(.L_x_59) ;  /* 0x000000000e087348 */ /* 0x000fea0003c00000 */
[----:B------:R0:W1:Y:S02]  /*4030*/  SHFL.BFLY P2, R24, R19, R18, R15 ;  /* 0x0c00001213187389 */ /* 0x000064000004000f */
[----:B01----:R-:W-:Y:S05]  /*4040*/  ENDCOLLECTIVE ;  /* 0x000000000000791b */ /* 0x003fea0003800000 */
.L_x_59:
[----:B------:R-:W-:Y:S01]  /*4050*/  MOV R11, R24 ;  /* 0x00000018000b7202 */ /* 0x000fe20000000f00 */
[----:B------:R-:W-:Y:S06]  /*4060*/  BRA `(.L_x_60) ;  /* 0xffffffe800d47947 */ /* 0x000fec000383ffff */
.L_x_61:
[----:B------:R-:W-:-:S00]  /*4070*/  BRA `(.L_x_61) ;  /* 0xfffffffc00fc7947 */ /* 0x000fc0000383ffff */
[----:B------:R-:W-:-:S00]  /*4080*/  NOP ;  /* 0x0000000000007918 */ /* 0x000fc00000000000 */
[----:B------:R-:W-:-:S00]  /*4090*/  NOP ;  /* 0x0000000000007918 */ /* 0x000fc00000000000 */
[----:B------:R-:W-:-:S00]  /*40a0*/  NOP ;  /* 0x0000000000007918 */ /* 0x000fc00000000000 */
[----:B------:R-:W-:-:S00]  /*40b0*/  NOP ;  /* 0x0000000000007918 */ /* 0x000fc00000000000 */
[----:B------:R-:W-:-:S00]  /*40c0*/  NOP ;  /* 0x0000000000007918 */ /* 0x000fc00000000000 */
[----:B------:R-:W-:-:S00]  /*40d0*/  NOP ;  /* 0x0000000000007918 */ /* 0x000fc00000000000 */
[----:B------:R-:W-:-:S00]  /*40e0*/  NOP ;  /* 0x0000000000007918 */ /* 0x000fc00000000000 */
[----:B------:R-:W-:-:S00]  /*40f0*/  NOP ;  /* 0x0000000000007918 */ /* 0x000fc00000000000 */
.L_x_292:


//--------------------- .text.paged_attention_v2_bf16 --------------------------
	.section	.text.paged_attention_v2_bf16,"ax",@progbits
	.align	128
        .global         paged_attention_v2_bf16
        .type           paged_attention_v2_bf16,@function
        .size           paged_attention_v2_bf16,(.L_x_293 - paged_attention_v2_bf16)
        .other          paged_attention_v2_bf16,@"STO_CUDA_ENTRY STV_DEFAULT"
paged_attention_v2_bf16:
.text.paged_attention_v2_bf16:
        /* <DEDUP_REMOVED lines=14> */
[----:B------:R-:W0:Y:S01]  /*00e0*/  LDC R2, c[0x0][0x3c8] ;  /* 0x0000f200ff027b82 */ /* 0x000e220000000800 */
[----:B------:R-:W-:Y:S07]  /*00f0*/  BSSY.RECONVERGENT B0, `(.L_x_62) ;  /* 0x00000dd000007945 */ /* 0x000fee0003800200 */
[----:B------:R-:W1:Y:S08]  /*0100*/  LDC R5, c[0x0][0x3c4] ;  /* 0x0000f100ff057b82 */ /* 0x000e700000000800 */
[----:B------:R-:W2:Y:S01]  /*0110*/  S2UR UR8, SR_CTAID.X ;  /* 0x00000000000879c3 */ /* 0x000ea20000002500 */
[----:B0-----:R-:W-:-:S07]  /*0120*/  IABS R3, R2 ;  /* 0x0000000200037213 */ /* 0x001fce0000000000 */
[----:B------:R-:W0:Y:S01]  /*0130*/  LDC R15, c[0x0][0x3d0] ;  /* 0x0000f400ff0f7b82 */ /* 0x000e220000000800 */
[----:B------:R-:W3:Y:S01]  /*0140*/  I2F.RP R0, R3 ;  /* 0x0000000300007306 */ /* 0x000ee20000209400 */
[----:B--2---:R-:W-:-:S07]  /*0150*/  IABS R11, UR8 ;  /* 0x00000008000b7c13 */ /* 0x004fce0008000000 */
[----:B---3--:R-:W2:Y:S02]  /*0160*/  MUFU.RCP R0, R0 ;  /* 0x0000000000007308 */ /* 0x008ea40000001000 */
[----:B--2---:R-:W-:-:S06]  /*0170*/  IADD3 R6, PT, PT, R0, 0xffffffe, RZ ;  /* 0x0ffffffe00067810 */ /* 0x004fcc0007ffe0ff */
[----:B------:R2:W3:Y:S02]  /*0180*/  F2I.FTZ.U32.TRUNC.NTZ R7, R6 ;  /* 0x0000000600077305 */ /* 0x0004e4000021f000 */
[----:B--2---:R-:W-:Y:S02]  /*0190*/  HFMA2 R6, -RZ, RZ, 0, 0 ;  /* 0x00000000ff067431 */ /* 0x004fe400000001ff */
[----:B---3--:R-:W-:-:S04]  /*01a0*/  IMAD.MOV R8, RZ, RZ, -R7 ;  /* 0x000000ffff087224 */ /* 0x008fc800078e0a07 */
[----:B------:R-:W-:Y:S01]  /*01b0*/  IMAD R9, R8, R3, RZ ;  /* 0x0000000308097224 */ /* 0x000fe200078e02ff */
[----:B-1----:R-:W-:-:S03]  /*01c0*/  IABS R8, R5 ;  /* 0x0000000500087213 */ /* 0x002fc60000000000 */
[----:B------:R-:W-:-:S06]  /*01d0*/  IMAD.HI.U32 R7, R7, R9, R6 ;  /* 0x0000000907077227 */ /* 0x000fcc00078e0006 */
[----:B------:R-:W-:-:S04]  /*01e0*/  IMAD.HI.U32 R7, R7, R8, RZ ;  /* 0x0000000807077227 */ /* 0x000fc800078e00ff */
[----:B------:R-:W-:-:S04]  /*01f0*/  IMAD.MOV R0, RZ, RZ, -R7 ;  /* 0x000000ffff007224 */ /* 0x000fc800078e0a07 */
[----:B------:R-:W-:-:S05]  /*0200*/  IMAD R0, R3, R0, R8 ;  /* 0x0000000003007224 */ /* 0x000fca00078e0208 */
[----:B------:R-:W-:-:S13]  /*0210*/  ISETP.GT.U32.AND P1, PT, R3, R0, PT ;  /* 0x000000000300720c */ /* 0x000fda0003f24070 */
[-C--:B------:R-:W-:Y:S01]  /*0220*/  @!P1 IADD3 R0, PT, PT, R0, -R3.reuse, RZ ;  /* 0x8000000300009210 */ /* 0x080fe20007ffe0ff */
[----:B------:R-:W-:Y:S01]  /*0230*/  @!P1 VIADD R7, R7, 0x1 ;  /* 0x0000000107079836 */ /* 0x000fe20000000000 */
[----:B------:R-:W-:Y:S02]  /*0240*/  ISETP.NE.AND P1, PT, R2, RZ, PT ;  /* 0x000000ff0200720c */ /* 0x000fe40003f25270 */
[----:B------:R-:W-:Y:S02]  /*0250*/  ISETP.GE.U32.AND P0, PT, R0, R3, PT ;  /* 0x000000030000720c */ /* 0x000fe40003f06070 */
[----:B------:R-:W-:-:S04]  /*0260*/  LOP3.LUT R0, R5, R2, RZ, 0x3c, !PT ;  /* 0x0000000205007212 */ /* 0x000fc800078e3cff */
[----:B------:R-:W-:-:S07]  /*0270*/  ISETP.GE.AND P2, PT, R0, RZ, PT ;  /* 0x000000ff0000720c */ /* 0x000fce0003f46270 */
[----:B------:R-:W-:-:S05]  /*0280*/  @P0 IADD3 R7, PT, PT, R7, 0x1, RZ ;  /* 0x0000000107070810 */ /* 0x000fca0007ffe0ff */
[----:B------:R-:W-:-:S05]  /*0290*/  IMAD.MOV.U32 R10, RZ, RZ, R7 ;  /* 0x000000ffff0a7224 */ /* 0x000fca00078e0007 */
[----:B------:R-:W-:Y:S02]  /*02a0*/  @!P2 IADD3 R10, PT, PT, -R10, RZ, RZ ;  /* 0x000000ff0a0aa210 */ /* 0x000fe40007ffe1ff */
[----:B------:R-:W-:Y:S01]  /*02b0*/  @!P1 LOP3.LUT R10, RZ, R2, RZ, 0x33, !PT ;  /* 0x00000002ff0a9212 */ /* 0x000fe200078e33ff */
[----:B0-----:R-:W-:-:S03]  /*02c0*/  IMAD R2, R2, R15, RZ ;  /* 0x0000000f02027224 */ /* 0x001fc600078e02ff */
[-C--:B------:R-:W-:Y:S02]  /*02d0*/  IABS R9, R10.reuse ;  /* 0x0000000a00097213 */ /* 0x080fe40000000000 */
[----:B------:R-:W-:Y:S02]  /*02e0*/  IABS R12, R10 ;  /* 0x0000000a000c7213 */ /* 0x000fe40000000000 */
[----:B------:R-:W0:Y:S08]  /*02f0*/  I2F.RP R0, R9 ;  /* 0x0000000900007306 */ /* 0x000e300000209400 */
[----:B0-----:R-:W0:Y:S02]  /*0300*/  MUFU.RCP R0, R0 ;  /* 0x0000000000007308 */ /* 0x001e240000001000 */
[----:B0-----:R-:W-:-:S02]  /*0310*/  VIADD R6, R0, 0xffffffe ;  /* 0x0ffffffe00067836 */ /* 0x001fc40000000000 */
[----:B------:R-:W-:-:S04]  /*0320*/  IMAD.MOV R0, RZ, RZ, -R12 ;  /* 0x000000ffff007224 */ /* 0x000fc800078e0a0c */
[----:B------:R0:W1:Y:S02]  /*0330*/  F2I.FTZ.U32.TRUNC.NTZ R7, R6 ;  /* 0x0000000600077305 */ /* 0x000064000021f000 */
[----:B0-----:R-:W-:Y:S02]  /*0340*/  MOV R6, RZ ;  /* 0x000000ff00067202 */ /* 0x001fe40000000f00 */
[----:B-1----:R-:W-:-:S05]  /*0350*/  IADD3 R8, PT, PT, RZ, -R7, RZ ;  /* 0x80000007ff087210 */ /* 0x002fca0007ffe0ff */
[----:B------:R-:W-:Y:S02]  /*0360*/  IMAD R3, R8, R9, RZ ;  /* 0x0000000908037224 */ /* 0x000fe400078e02ff */
[----:B------:R-:W-:Y:S02]  /*0370*/  IMAD.MOV.U32 R8, RZ, RZ, R11 ;  /* 0x000000ffff087224 */ /* 0x000fe400078e000b */
[----:B------:R-:W-:-:S06]  /*0380*/  IMAD.HI.U32 R7, R7, R3, R6 ;  /* 0x0000000307077227 */ /* 0x000fcc00078e0006 */
[----:B------:R-:W-:Y:S01]  /*0390*/  IMAD.HI.U32 R3, R7, R8, RZ ;  /* 0x0000000807037227 */ /* 0x000fe200078e00ff */
[----:B------:R-:W-:-:S03]  /*03a0*/  MOV R7, UR4 ;  /* 0x0000000400077c02 */ /* 0x000fc60008000f00 */
[----:B------:R-:W-:Y:S01]  /*03b0*/  IMAD R6, R3, R0, R8 ;  /* 0x0000000003067224 */ /* 0x000fe200078e0208 */
[----:B------:R-:W-:Y:S01]  /*03c0*/  VIADDMNMX.U32 R7, R7, 0x200, R4, PT ;  /* 0x0000020007077846 */ /* 0x000fe20003800004 */
[----:B------:R-:W0:Y:S03]  /*03d0*/  S2R R0, SR_TID.X ;  /* 0x0000000000007919 */ /* 0x000e260000002100 */
[----:B------:R-:W-:Y:S02]  /*03e0*/  ISETP.GT.U32.AND P2, PT, R9, R6, PT ;  /* 0x000000060900720c */ /* 0x000fe40003f44070 */
[----:B------:R-:W-:-:S11]  /*03f0*/  R2UR UR5, R7 ;  /* 0x00000000070572ca */ /* 0x000fd600000e0000 */
[-C--:B------:R-:W-:Y:S01]  /*0400*/  @!P2 IADD3 R6, PT, PT, R6, -R9.reuse, RZ ;  /* 0x800000090606a210 */ /* 0x080fe20007ffe0ff */
[----:B------:R-:W-:Y:S01]  /*0410*/  @!P2 VIADD R3, R3, 0x1 ;  /* 0x000000010303a836 */ /* 0x000fe20000000000 */
[----:B------:R-:W-:Y:S02]  /*0420*/  ISETP.NE.AND P2, PT, R10, RZ, PT ;  /* 0x000000ff0a00720c */ /* 0x000fe40003f45270 */
[----:B------:R-:W-:Y:S02]  /*0430*/  ISETP.GE.U32.AND P1, PT, R6, R9, PT ;  /* 0x000000090600720c */ /* 0x000fe40003f26070 */
[----:B------:R-:W-:-:S04]  /*0440*/  LOP3.LUT R6, R10, UR8, RZ, 0x3c, !PT ;  /* 0x000000080a067c12 */ /* 0x000fc8000f8e3cff */
[----:B------:R-:W-:-:S07]  /*0450*/  ISETP.GE.AND P0, PT, R6, RZ, PT ;  /* 0x000000ff0600720c */ /* 0x000fce0003f06270 */
[----:B------:R-:W-:Y:S01]  /*0460*/  @P1 VIADD R3, R3, 0x1 ;  /* 0x0000000103031836 */ /* 0x000fe20000000000 */
[----:B0-----:R-:W-:-:S05]  /*0470*/  ISETP.GE.AND P1, PT, R0, R15, PT ;  /* 0x0000000f0000720c */ /* 0x001fca0003f26270 */
[----:B------:R-:W-:Y:S02]  /*0480*/  @!P0 IADD3 R3, PT, PT, -R3, RZ, RZ ;  /* 0x000000ff03038210 */ /* 0x000fe40007ffe1ff */
[----:B------:R-:W-:-:S06]  /*0490*/  @!P2 LOP3.LUT R3, RZ, R10, RZ, 0x33, !PT ;  /* 0x0000000aff03a212 */ /* 0x000fcc00078e33ff */
[----:B------:R-:W-:Y:S05]  /*04a0*/  @P1 BRA `(.L_x_63) ;  /* 0x0000000800841947 */ /* 0x000fea0003800000 */
[----:B------:R-:W-:Y:S01]  /*04b0*/  LOP3.LUT R6, RZ, R0, RZ, 0x33, !PT ;  /* 0x00000000ff067212 */ /* 0x000fe200078e33ff */
[----:B------:R-:W-:Y:S01]  /*04c0*/  BSSY.RECONVERGENT B1, `(.L_x_64) ;  /* 0x000001b000017945 */ /* 0x000fe20003800200 */
[----:B------:R-:W-:Y:S01]  /*04d0*/  MOV R14, UR14 ;  /* 0x0000000e000e7c02 */ /* 0x000fe20008000f00 */
[----:B------:R-:W-:Y:S02]  /*04e0*/  IMAD.MOV.U32 R18, RZ, RZ, R0 ;  /* 0x000000ffff127224 */ /* 0x000fe400078e0000 */
[----:B------:R-:W-:Y:S02]  /*04f0*/  IMAD.IADD R9, R6, 0x1, R15 ;  /* 0x0000000106097824 */ /* 0x000fe400078e020f */
[----:B------:R-:W-:-:S03]  /*0500*/  IMAD R14, R5, R14, UR8 ;  /* 0x00000008050e7e24 */ /* 0x000fc6000f8e020e */
[C---:B------:R-:W-:Y:S02]  /*0510*/  LOP3.LUT R6, R9.reuse, 0x180, RZ, 0xc0, !PT ;  /* 0x0000018009067812 */ /* 0x040fe400078ec0ff */
[----:B------:R-:W-:Y:S02]  /*0520*/  ISETP.GE.U32.AND P1, PT, R9, 0x180, PT ;  /* 0x000001800900780c */ /* 0x000fe40003f26070 */
[----:B------:R-:W-:-:S13]  /*0530*/  ISETP.NE.AND P0, PT, R6, 0x180, PT ;  /* 0x000001800600780c */ /* 0x000fda0003f05270 */
[----:B------:R-:W-:Y:S05]  /*0540*/  @!P0 BRA `(.L_x_65) ;  /* 0x0000000000488947 */ /* 0x000fea0003800000 */
[----:B------:R-:W0:Y:S01]  /*0550*/  S2R R11, SR_CgaCtaId ;  /* 0x00000000000b7919 */ /* 0x000e220000008800 */
[----:B------:R-:W1:Y:S01]  /*0560*/  LDC.64 R6, c[0x0][0x398] ;  /* 0x0000e600ff067b82 */ /* 0x000e620000000a00 */
[----:B------:R-:W-:Y:S01]  /*0570*/  MOV R8, 0x400 ;  /* 0x0000040000087802 */ /* 0x000fe20000000f00 */
[----:B------:R-:W-:Y:S01]  /*0580*/  HFMA2 R10, -RZ, RZ, 0, 0 ;  /* 0x00000000ff0a7431 */ /* 0x000fe200000001ff */
[----:B------:R-:W-:Y:S01]  /*0590*/  LEA.HI R5, R9, 0x1, RZ, 0x19 ;  /* 0x0000000109057811 */ /* 0x000fe200078fc8ff */
[----:B------:R-:W-:-:S03]  /*05a0*/  IMAD.MOV.U32 R18, RZ, RZ, R0 ;  /* 0x000000ffff127224 */ /* 0x000fc600078e0000 */
[----:B------:R-:W-:Y:S02]  /*05b0*/  LOP3.LUT R13, R5, 0x3, RZ, 0xc0, !PT ;  /* 0x00000003050d7812 */ /* 0x000fe400078ec0ff */
[----:B0-----:R-:W-:-:S07]  /*05c0*/  LEA R11, R11, R8, 0x18 ;  /* 0x000000080b0b7211 */ /* 0x001fce00078ec0ff */
.L_x_66:
[----:B------:R-:W-:-:S04]  /*05d0*/  IMAD R9, R14, R15, R18 ;  /* 0x0000000f0e097224 */ /* 0x000fc800078e0212 */
[----:B-1----:R-:W-:-:S06]  /*05e0*/  IMAD.WIDE R8, R9, 0x2, R6 ;  /* 0x0000000209087825 */ /* 0x002fcc00078e0206 */
[----:B------:R-:W2:Y:S01]  /*05f0*/  LDG.E.U16.CONSTANT R8, desc[UR12][R8.64] ;  /* 0x0000000c08087981 */ /* 0x000ea2000c1e9500 */
[C---:B0-----:R-:W-:Y:S01]  /*0600*/  LEA R12, R18.reuse, R11, 0x2 ;  /* 0x0000000b120c7211 */ /* 0x041fe200078e10ff */
[----:B------:R-:W-:Y:S01]  /*0610*/  VIADD R18, R18, 0x80 ;  /* 0x0000008012127836 */ /* 0x000fe20000000000 */
[----:B------:R-:W-:-:S04]  /*0620*/  IADD3 R10, PT, PT, R10, 0x1, RZ ;  /* 0x000000010a0a7810 */ /* 0x000fc80007ffe0ff */
[----:B------:R-:W-:Y:S01]  /*0630*/  ISETP.NE.AND P0, PT, R10, R13, PT ;  /* 0x0000000d0a00720c */ /* 0x000fe20003f05270 */
[----:B--2---:R-:W-:-:S05]  /*0640*/  IMAD.U32 R5, R8, 0x10000, RZ ;  /* 0x0001000008057824 */ /* 0x004fca00078e00ff */
[----:B------:R0:W-:Y:S07]  /*0650*/  STS [R12], R5 ;  /* 0x000000050c007388 */ /* 0x0001ee0000000800 */
[----:B------:R-:W-:Y:S05]  /*0660*/  @P0 BRA `(.L_x_66) ;  /* 0xfffffffc00d80947 */ /* 0x000fea000383ffff */
.L_x_65:
[----:B------:R-:W-:Y:S05]  /*0670*/  BSYNC.RECONVERGENT B1 ;  /* 0x0000000000017941 */ /* 0x000fea0003800200 */
.L_x_64:
[----:B------:R-:W-:Y:S05]  /*0680*/  @!P1 BRA `(.L_x_63) ;  /* 0x00000008000c9947 */ /* 0x000fea0003800000 */
[----:B0-----:R-:W0:Y:S01]  /*0690*/  S2R R5, SR_CgaCtaId ;  /* 0x0000000000057919 */ /* 0x001e220000008800 */
[----:B------:R-:W-:Y:S01]  /*06a0*/  IADD3 R6, PT, PT, -R18, R15, RZ ;  /* 0x0000000f12067210 */ /* 0x000fe20007ffe1ff */
[----:B------:R-:W-:Y:S01]  /*06b0*/  BSSY.RECONVERGENT B1, `(.L_x_67) ;  /* 0x0000048000017945 */ /* 0x000fe20003800200 */
[----:B------:R-:W-:Y:S02]  /*06c0*/  MOV R16, 0x400 ;  /* 0x0000040000107802 */ /* 0x000fe40000000f00 */
[----:B------:R-:W-:Y:S02]  /*06d0*/  ISETP.GT.AND P1, PT, R6, 0x600, PT ;  /* 0x000006000600780c */ /* 0x000fe40003f24270 */
[----:B------:R-:W-:Y:S02]  /*06e0*/  PLOP3.LUT P0, PT, PT, PT, PT, 0x80, 0x8 ;  /* 0x000000000008781c */ /* 0x000fe40003f0f070 */
[----:B0-----:R-:W-:-:S09]  /*06f0*/  LEA R16, R5, R16, 0x18 ;  /* 0x0000001005107211 */ /* 0x001fd200078ec0ff */
[----:B------:R-:W-:Y:S05]  /*0700*/  @!P1 BRA `(.L_x_68) ;  /* 0x0000000400089947 */ /* 0x000fea0003800000 */
[----:B------:R-:W-:Y:S01]  /*0710*/  PLOP3.LUT P0, PT, PT, PT, PT, 0x8, 0x80 ;  /* 0x000000000080781c */ /* 0x000fe20003f0e170 */
[----:B------:R-:W-:-:S12]  /*0720*/  VIADD R5, R15, 0xfffffa00 ;  /* 0xfffffa000f057836 */ /* 0x000fd80000000000 */
.L_x_69:
[----:B0-----:R-:W0:Y:S01]  /*0730*/  LDC.64 R8, c[0x0][0x398] ;  /* 0x0000e600ff087b82 */ /* 0x001e220000000a00 */
[----:B------:R-:W-:-:S04]  /*0740*/  IMAD R13, R14, R15, R18 ;  /* 0x0000000f0e0d7224 */ /* 0x000fc800078e0212 */
[----:B0-----:R-:W-:-:S05]  /*0750*/  IMAD.WIDE R12, R13, 0x2, R8 ;  /* 0x000000020d0c7825 */ /* 0x001fca00078e0208 */
[----:B------:R-:W2:Y:S01]  /*0760*/  LDG.E.U16.CONSTANT R20, desc[UR12][R12.64] ;  /* 0x0000000c0c147981 */ /* 0x000ea2000c1e9500 */
[C---:B------:R-:W-:Y:S01]  /*0770*/  IADD3 R6, PT, PT, R18.reuse, 0x200, RZ ;  /* 0x0000020012067810 */ /* 0x040fe20007ffe0ff */
[C---:B------:R-:W-:Y:S01]  /*0780*/  VIADD R10, R18.reuse, 0x400 ;  /* 0x00000400120a7836 */ /* 0x040fe20000000000 */
[----:B------:R-:W-:Y:S01]  /*0790*/  IADD3 R22, PT, PT, R18, 0x600, RZ ;  /* 0x0000060012167810 */ /* 0x000fe20007ffe0ff */
[----:B------:R-:W3:Y:S02]  /*07a0*/  LDG.E.U16.CONSTANT R17, desc[UR12][R12.64+0x100] ;  /* 0x0001000c0c117981 */ /* 0x000ee4000c1e9500 */
[CC--:B------:R-:W-:Y:S02]  /*07b0*/  IMAD R7, R14.reuse, R15.reuse, R6 ;  /* 0x0000000f0e077224 */ /* 0x0c0fe400078e0206 */
[----:B------:R-:W-:Y:S01]  /*07c0*/  IMAD R11, R14, R15, R10 ;  /* 0x0000000f0e0b7224 */ /* 0x000fe200078e020a */
[----:B------:R-:W4:Y:S01]  /*07d0*/  LDG.E.U16.CONSTANT R19, desc[UR12][R12.64+0x200] ;  /* 0x0002000c0c137981 */ /* 0x000f22000c1e9500 */
[----:B------:R-:W-:-:S03]  /*07e0*/  IMAD.WIDE R6, R7, 0x2, R8 ;  /* 0x0000000207067825 */ /* 0x000fc600078e0208 */
[----:B------:R0:W5:Y:S01]  /*07f0*/  LDG.E.U16.CONSTANT R21, desc[UR12][R12.64+0x300] ;  /* 0x0003000c0c157981 */ /* 0x000162000c1e9500 */
[----:B------:R-:W-:Y:S02]  /*0800*/  IMAD R25, R14, R15, R22 ;  /* 0x0000000f0e197224 */ /* 0x000fe400078e0216 */
[--C-:B------:R-:W-:Y:S01]  /*0810*/  IMAD.WIDE R10, R11, 0x2, R8.reuse ;  /* 0x000000020b0a7825 */ /* 0x100fe200078e0208 */
[----:B------:R-:W3:Y:S03]  /*0820*/  LDG.E.U16.CONSTANT R22, desc[UR12][R6.64+0x100] ;  /* 0x0001000c06167981 */ /* 0x000ee6000c1e9500 */
[----:B------:R-:W-:Y:S01]  /*0830*/  IMAD.WIDE R8, R25, 0x2, R8 ;  /* 0x0000000219087825 */ /* 0x000fe200078e0208 */
[----:B------:R-:W5:Y:S01]  /*0840*/  LDG.E.U16.CONSTANT R23, desc[UR12][R6.64] ;  /* 0x0000000c06177981 */ /* 0x000f62000c1e9500 */
[----:B0-----:R-:W-:-:S03]  /*0850*/  LEA R13, R18, R16, 0x2 ;  /* 0x00000010120d7211 */ /* 0x001fc600078e10ff */
[----:B------:R-:W5:Y:S04]  /*0860*/  LDG.E.U16.CONSTANT R24, desc[UR12][R6.64+0x200] ;  /* 0x0002000c06187981 */ /* 0x000f68000c1e9500 */
[----:B------:R-:W5:Y:S04]  /*0870*/  LDG.E.U16.CONSTANT R25, desc[UR12][R6.64+0x300] ;  /* 0x0003000c06197981 */ /* 0x000f68000c1e9500 */
[----:B------:R-:W5:Y:S04]  /*0880*/  LDG.E.U16.CONSTANT R27, desc[UR12][R10.64] ;  /* 0x0000000c0a1b7981 */ /* 0x000f68000c1e9500 */
[----:B------:R-:W5:Y:S04]  /*0890*/  LDG.E.U16.CONSTANT R26, desc[UR12][R10.64+0x100] ;  /* 0x0001000c0a1a7981 */ /* 0x000f68000c1e9500 */
[----:B------:R-:W5:Y:S04]  /*08a0*/  LDG.E.U16.CONSTANT R12, desc[UR12][R10.64+0x200] ;  /* 0x0002000c0a0c7981 */ /* 0x000f68000c1e9500 */
[----:B------:R-:W5:Y:S04]  /*08b0*/  LDG.E.U16.CONSTANT R29, desc[UR12][R8.64+0x100] ;  /* 0x0001000c081d7981 */ /* 0x000f68000c1e9500 */
[----:B------:R-:W5:Y:S04]  /*08c0*/  LDG.E.U16.CONSTANT R28, desc[UR12][R8.64+0x200] ;  /* 0x0002000c081c7981 */ /* 0x000f68000c1e9500 */
[----:B------:R-:W5:Y:S04]  /*08d0*/  LDG.E.U16.CONSTANT R10, desc[UR12][R10.64+0x300] ;  /* 0x0003000c0a0a7981 */ /* 0x000f68000c1e9500 */
[----:B------:R-:W5:Y:S01]  /*08e0*/  LDG.E.U16.CONSTANT R6, desc[UR12][R8.64+0x300] ;  /* 0x0003000c08067981 */ /* 0x000f62000c1e9500 */
[----:B--2---:R-:W-:-:S05]  /*08f0*/  IMAD.U32 R20, R20, 0x10000, RZ ;  /* 0x0001000014147824 */ /* 0x004fca00078e00ff */
[----:B------:R0:W-:Y:S04]  /*0900*/  STS [R13], R20 ;  /* 0x000000140d007388 */ /* 0x0001e80000000800 */
[----:B0-----:R0:W2:Y:S01]  /*0910*/  LDG.E.U16.CONSTANT R20, desc[UR12][R8.64] ;  /* 0x0000000c08147981 */ /* 0x0010a2000c1e9500 */
[----:B---3--:R-:W-:Y:S01]  /*0920*/  IMAD.U32 R22, R22, 0x10000, RZ ;  /* 0x0001000016167824 */ /* 0x008fe200078e00ff */
[----:B----4-:R-:W-:Y:S01]  /*0930*/  SHF.L.U32 R19, R19, 0x10, RZ ;  /* 0x0000001013137819 */ /* 0x010fe200000006ff */
[----:B------:R-:W-:Y:S02]  /*0940*/  IMAD.U32 R17, R17, 0x10000, RZ ;  /* 0x0001000011117824 */ /* 0x000fe400078e00ff */
[----:B-----5:R-:W-:Y:S01]  /*0950*/  IMAD.U32 R21, R21, 0x10000, RZ ;  /* 0x0001000015157824 */ /* 0x020fe200078e00ff */
[----:B------:R1:W-:Y:S01]  /*0960*/  STS [R13+0xa00], R22 ;  /* 0x000a00160d007388 */ /* 0x0003e20000000800 */
[----:B------:R-:W-:-:S02]  /*0970*/  SHF.L.U32 R23, R23, 0x10, RZ ;  /* 0x0000001017177819 */ /* 0x000fc400000006ff */
[----:B------:R-:W-:Y:S01]  /*0980*/  SHF.L.U32 R24, R24, 0x10, RZ ;  /* 0x0000001018187819 */ /* 0x000fe200000006ff */
[----:B0-----:R-:W-:Y:S01]  /*0990*/  IMAD.U32 R8, R25, 0x10000, RZ ;  /* 0x0001000019087824 */ /* 0x001fe200078e00ff */
[----:B------:R-:W-:Y:S01]  /*09a0*/  SHF.L.U32 R27, R27, 0x10, RZ ;  /* 0x000000101b1b7819 */ /* 0x000fe200000006ff */
[----:B------:R-:W-:Y:S01]  /*09b0*/  IMAD.U32 R26, R26, 0x10000, RZ ;  /* 0x000100001a1a7824 */ /* 0x000fe200078e00ff */
[----:B------:R-:W-:Y:S01]  /*09c0*/  SHF.L.U32 R12, R12, 0x10, RZ ;  /* 0x000000100c0c7819 */ /* 0x000fe200000006ff */
[----:B-1----:R-:W-:Y:S01]  /*09d0*/  IMAD.U32 R22, R29, 0x10000, RZ ;  /* 0x000100001d167824 */ /* 0x002fe200078e00ff */
[----:B------:R-:W-:Y:S01]  /*09e0*/  SHF.L.U32 R28, R28, 0x10, RZ ;  /* 0x000000101c1c7819 */ /* 0x000fe200000006ff */
[----:B------:R-:W-:Y:S02]  /*09f0*/  IMAD.U32 R10, R10, 0x10000, RZ ;  /* 0x000100000a0a7824 */ /* 0x000fe400078e00ff */
[----:B------:R-:W-:Y:S01]  /*0a00*/  IMAD.U32 R6, R6, 0x10000, RZ ;  /* 0x0001000006067824 */ /* 0x000fe200078e00ff */
[----:B------:R0:W-:Y:S01]  /*0a10*/  STS [R13+0x200], R17 ;  /* 0x000200110d007388 */ /* 0x0001e20000000800 */
[----:B------:R-:W-:-:S03]  /*0a20*/  IADD3 R18, PT, PT, R18, 0x800, RZ ;  /* 0x0000080012127810 */ /* 0x000fc60007ffe0ff */
        /* <DEDUP_REMOVED lines=12> */
[----:B------:R-:W-:-:S02]  /*0af0*/  ISETP.GE.AND P1, PT, R18, R5, PT ;  /* 0x000000051200720c */ /* 0x000fc40003f26270 */
[----:B--2---:R-:W-:-:S05]  /*0b00*/  SHF.L.U32 R20, R20, 0x10, RZ ;  /* 0x0000001014147819 */ /* 0x004fca00000006ff */
[----:B------:R0:W-:Y:S06]  /*0b10*/  STS [R13+0x1800], R20 ;  /* 0x001800140d007388 */ /* 0x0001ec0000000800 */
[----:B------:R-:W-:Y:S05]  /*0b20*/  @!P1 BRA `(.L_x_69) ;  /* 0xfffffffc00009947 */ /* 0x000fea000383ffff */
.L_x_68:
[----:B------:R-:W-:Y:S05]  /*0b30*/  BSYNC.RECONVERGENT B1 ;  /* 0x0000000000017941 */ /* 0x000fea0003800200 */
.L_x_67:
[----:B------:R-:W-:Y:S01]  /*0b40*/  IMAD.IADD R5, R15, 0x1, -R18 ;  /* 0x000000010f057824 */ /* 0x000fe200078e0a12 */
[----:B------:R-:W-:Y:S04]  /*0b50*/  BSSY.RECONVERGENT B1, `(.L_x_70) ;  /* 0x0000024000017945 */ /* 0x000fe80003800200 */
[----:B------:R-:W-:-:S13]  /*0b60*/  ISETP.GT.AND P1, PT, R5, 0x200, PT ;  /* 0x000002000500780c */ /* 0x000fda0003f24270 */
[----:B------:R-:W-:Y:S05]  /*0b70*/  @!P1 BRA `(.L_x_71) ;  /* 0x0000000000849947 */ /* 0x000fea0003800000 */
[----:B0-----:R-:W0:Y:S01]  /*0b80*/  LDC.64 R6, c[0x0][0x398] ;  /* 0x0000e600ff067b82 */ /* 0x001e220000000a00 */
[----:B------:R-:W-:Y:S01]  /*0b90*/  IADD3 R5, PT, PT, R18, 0x200, RZ ;  /* 0x0000020012057810 */ /* 0x000fe20007ffe0ff */
[----:B------:R-:W-:-:S04]  /*0ba0*/  IMAD R9, R14, R15, R18 ;  /* 0x0000000f0e097224 */ /* 0x000fc800078e0212 */
[----:B------:R-:W-:Y:S02]  /*0bb0*/  IMAD R13, R14, R15, R5 ;  /* 0x0000000f0e0d7224 */ /* 0x000fe400078e0205 */
[----:B0-----:R-:W-:-:S04]  /*0bc0*/  IMAD.WIDE R8, R9, 0x2, R6 ;  /* 0x0000000209087825 */ /* 0x001fc800078e0206 */
[----:B------:R-:W-:Y:S01]  /*0bd0*/  IMAD.WIDE R6, R13, 0x2, R6 ;  /* 0x000000020d067825 */ /* 0x000fe200078e0206 */
[----:B------:R-:W2:Y:S04]  /*0be0*/  LDG.E.U16.CONSTANT R5, desc[UR12][R8.64] ;  /* 0x0000000c08057981 */ /* 0x000ea8000c1e9500 */
[----:B------:R-:W3:Y:S04]  /*0bf0*/  LDG.E.U16.CONSTANT R11, desc[UR12][R8.64+0x100] ;  /* 0x0001000c080b7981 */ /* 0x000ee8000c1e9500 */
[----:B------:R-:W4:Y:S04]  /*0c00*/  LDG.E.U16.CONSTANT R12, desc[UR12][R8.64+0x200] ;  /* 0x0002000c080c7981 */ /* 0x000f28000c1e9500 */
[----:B------:R-:W5:Y:S04]  /*0c10*/  LDG.E.U16.CONSTANT R17, desc[UR12][R8.64+0x300] ;  /* 0x0003000c08117981 */ /* 0x000f68000c1e9500 */
[----:B------:R-:W5:Y:S04]  /*0c20*/  LDG.E.U16.CONSTANT R19, desc[UR12][R6.64] ;  /* 0x0000000c06137981 */ /* 0x000f68000c1e9500 */
[----:B------:R-:W5:Y:S04]  /*0c30*/  LDG.E.U16.CONSTANT R20, desc[UR12][R6.64+0x100] ;  /* 0x0001000c06147981 */ /* 0x000f68000c1e9500 */
[----:B------:R-:W5:Y:S04]  /*0c40*/  LDG.E.U16.CONSTANT R21, desc[UR12][R6.64+0x200] ;  /* 0x0002000c06157981 */ /* 0x000f68000c1e9500 */
[----:B------:R-:W5:Y:S01]  /*0c50*/  LDG.E.U16.CONSTANT R22, desc[UR12][R6.64+0x300] ;  /* 0x0003000c06167981 */ /* 0x000f62000c1e9500 */
        /* <DEDUP_REMOVED lines=8> */
[----:B-----5:R-:W-:-:S03]  /*0ce0*/  IMAD.U32 R17, R17, 0x10000, RZ ;  /* 0x0001000011117824 */ /* 0x020fc600078e00ff */
[----:B------:R1:W-:Y:S01]  /*0cf0*/  STS [R10+0x400], R13 ;  /* 0x0004000d0a007388 */ /* 0x0003e20000000800 */
[----:B------:R-:W-:-:S03]  /*0d00*/  SHF.L.U32 R19, R19, 0x10, RZ ;  /* 0x0000001013137819 */ /* 0x000fc600000006ff */
[----:B------:R1:W-:Y:S01]  /*0d10*/  STS [R10+0x600], R17 ;  /* 0x000600110a007388 */ /* 0x0003e20000000800 */
[----:B------:R-:W-:-:S03]  /*0d20*/  IMAD.U32 R9, R20, 0x10000, RZ ;  /* 0x0001000014097824 */ /* 0x000fc600078e00ff */
[----:B------:R1:W-:Y:S01]  /*0d30*/  STS [R10+0x800], R19 ;  /* 0x000800130a007388 */ /* 0x0003e20000000800 */
[----:B------:R-:W-:-:S03]  /*0d40*/  SHF.L.U32 R21, R21, 0x10, RZ ;  /* 0x0000001015157819 */ /* 0x000fc600000006ff */
[----:B------:R1:W-:Y:S01]  /*0d50*/  STS [R10+0xa00], R9 ;  /* 0x000a00090a007388 */ /* 0x0003e20000000800 */
[----:B------:R-:W-:-:S03]  /*0d60*/  IMAD.U32 R7, R22, 0x10000, RZ ;  /* 0x0001000016077824 */ /* 0x000fc600078e00ff */
[----:B------:R1:W-:Y:S04]  /*0d70*/  STS [R10+0xc00], R21 ;  /* 0x000c00150a007388 */ /* 0x0003e80000000800 */
[----:B------:R1:W-:Y:S02]  /*0d80*/  STS [R10+0xe00], R7 ;  /* 0x000e00070a007388 */ /* 0x0003e40000000800 */
.L_x_71:
[----:B------:R-:W-:Y:S05]  /*0d90*/  BSYNC.RECONVERGENT B1 ;  /* 0x0000000000017941 */ /* 0x000fea0003800200 */
.L_x_70:
[----:B------:R-:W-:-:S13]  /*0da0*/  ISETP.LT.OR P0, PT, R18, R15, P0 ;  /* 0x0000000f1200720c */ /* 0x000fda0000701670 */
[----:B------:R-:W-:Y:S05]  /*0db0*/  @!P0 BRA `(.L_x_63) ;  /* 0x0000000000408947 */ /* 0x000fea0003800000 */
[----:B01----:R-:W0:Y:S01]  /*0dc0*/  LDC.64 R6, c[0x0][0x398] ;  /* 0x0000e600ff067b82 */ /* 0x003e220000000a00 */
[----:B------:R-:W-:-:S04]  /*0dd0*/  IMAD R5, R14, R15, R18 ;  /* 0x0000000f0e057224 */ /* 0x000fc800078e0212 */
[----:B0-----:R-:W-:-:S05]  /*0de0*/  IMAD.WIDE R6, R5, 0x2, R6 ;  /* 0x0000000205067825 */ /* 0x001fca00078e0206 */
[----:B------:R-:W2:Y:S04]  /*0df0*/  LDG.E.U16.CONSTANT R5, desc[UR12][R6.64] ;  /* 0x0000000c06057981 */ /* 0x000ea8000c1e9500 */
[----:B------:R-:W3:Y:S04]  /*0e00*/  LDG.E.U16.CONSTANT R8, desc[UR12][R6.64+0x100] ;  /* 0x0001000c06087981 */ /* 0x000ee8000c1e9500 */
[----:B------:R-:W4:Y:S04]  /*0e10*/  LDG.E.U16.CONSTANT R10, desc[UR12][R6.64+0x200] ;  /* 0x0002000c060a7981 */ /* 0x000f28000c1e9500 */
[----:B------:R-:W5:Y:S01]  /*0e20*/  LDG.E.U16.CONSTANT R12, desc[UR12][R6.64+0x300] ;  /* 0x0003000c060c7981 */ /* 0x000f62000c1e9500 */
[----:B------:R-:W-:Y:S01]  /*0e30*/  IMAD R16, R18, 0x4, R16 ;  /* 0x0000000412107824 */ /* 0x000fe200078e0210 */
[----:B--2---:R-:W-:Y:S01]  /*0e40*/  SHF.L.U32 R5, R5, 0x10, RZ ;  /* 0x0000001005057819 */ /* 0x004fe200000006ff */
[----:B---3--:R-:W-:-:S04]  /*0e50*/  IMAD.U32 R9, R8, 0x10000, RZ ;  /* 0x0001000008097824 */ /* 0x008fc800078e00ff */
[----:B------:R2:W-:Y:S01]  /*0e60*/  STS [R16], R5 ;  /* 0x0000000510007388 */ /* 0x0005e20000000800 */
[----:B----4-:R-:W-:-:S03]  /*0e70*/  SHF.L.U32 R11, R10, 0x10, RZ ;  /* 0x000000100a0b7819 */ /* 0x010fc600000006ff */
[----:B------:R2:W-:Y:S01]  /*0e80*/  STS [R16+0x200], R9 ;  /* 0x0002000910007388 */ /* 0x0005e20000000800 */
[----:B-----5:R-:W-:-:S03]  /*0e90*/  IMAD.U32 R13, R12, 0x10000, RZ ;  /* 0x000100000c0d7824 */ /* 0x020fc600078e00ff */
[----:B------:R2:W-:Y:S04]  /*0ea0*/  STS [R16+0x400], R11 ;  /* 0x0004000b10007388 */ /* 0x0005e80000000800 */
[----:B------:R2:W-:Y:S02]  /*0eb0*/  STS [R16+0x600], R13 ;  /* 0x0006000d10007388 */ /* 0x0005e40000000800 */
.L_x_63:
[----:B------:R-:W-:Y:S05]  /*0ec0*/  BSYNC.RECONVERGENT B0 ;  /* 0x0000000000007941 */ /* 0x000fea0003800200 */
.L_x_62:
[----:B------:R-:W2:Y:S01]  /*0ed0*/  LDCU UR7, c[0x0][0x3d4] ;  /* 0x00007a80ff0777ac */ /* 0x000ea20008000800 */
[----:B01----:R-:W-:Y:S01]  /*0ee0*/  IMAD.U32 R10, RZ, RZ, UR4 ;  /* 0x00000004ff0a7e24 */ /* 0x003fe2000f8e00ff */
[----:B--2---:R-:W-:Y:S01]  /*0ef0*/  MOV R5, UR7 ;  /* 0x0000000700057c02 */ /* 0x004fe20008000f00 */
[----:B------:R-:W-:Y:S02]  /*0f00*/  UIADD3 UR6, UPT, UPT, UR5, -0x1, UR7 ;  /* 0xffffffff05067890 */ /* 0x000fe4000fffe007 */
[----:B------:R-:W-:Y:S01]  /*0f10*/  ULOP3.LUT UR4, UR4, UR7, URZ, 0x3c, !UPT ;  /* 0x0000000704047292 */ /* 0x000fe2000f8e3cff */
[----:B------:R-:W-:Y:S01]  /*0f20*/  IABS R8, R5 ;  /* 0x0000000500087213 */ /* 0x000fe20000000000 */
[----:B------:R-:W-:Y:S02]  /*0f30*/  UISETP.NE.AND UP0, UPT, UR7, URZ, UPT ;  /* 0x000000ff0700728c */ /* 0x000fe4000bf05270 */
[----:B------:R-:W-:Y:S01]  /*0f40*/  UISETP.GE.AND UP1, UPT, UR4, URZ, UPT ;  /* 0x000000ff0400728c */ /* 0x000fe2000bf26270 */
[----:B------:R-:W0:Y:S01]  /*0f50*/  I2F.RP R5, R8 ;  /* 0x0000000800057306 */ /* 0x000e220000209400 */
[----:B------:R-:W-:-:S07]  /*0f60*/  ULOP3.LUT UR4, URZ, UR7, URZ, 0x33, !UPT ;  /* 0x00000007ff047292 */ /* 0x000fce000f8e33ff */
[----:B0-----:R-:W0:Y:S02]  /*0f70*/  MUFU.RCP R5, R5 ;  /* 0x0000000500057308 */ /* 0x001e240000001000 */
[----:B0-----:R-:W-:Y:S01]  /*0f80*/  VIADD R6, R5, 0xffffffe ;  /* 0x0ffffffe05067836 */ /* 0x001fe20000000000 */
[----:B------:R-:W-:-:S05]  /*0f90*/  IABS R5, R10 ;  /* 0x0000000a00057213 */ /* 0x000fca0000000000 */
[----:B------:R0:W1:Y:S02]  /*0fa0*/  F2I.FTZ.U32.TRUNC.NTZ R7, R6 ;  /* 0x0000000600077305 */ /* 0x000064000021f000 */
[----:B0-----:R-:W-:Y:S01]  /*0fb0*/  HFMA2 R6, -RZ, RZ, 0, 0 ;  /* 0x00000000ff067431 */ /* 0x001fe200000001ff */
[----:B-1----:R-:W-:-:S05]  /*0fc0*/  IADD3 R9, PT, PT, RZ, -R7, RZ ;  /* 0x80000007ff097210 */ /* 0x002fca0007ffe0ff */
[----:B------:R-:W-:-:S04]  /*0fd0*/  IMAD R9, R9, R8, RZ ;  /* 0x0000000809097224 */ /* 0x000fc800078e02ff */
[----:B------:R-:W-:-:S04]  /*0fe0*/  IMAD.HI.U32 R7, R7, R9, R6 ;  /* 0x0000000907077227 */ /* 0x000fc800078e0006 */
[----:B------:R-:W-:Y:S02]  /*0ff0*/  IMAD.U32 R9, RZ, RZ, UR6 ;  /* 0x00000006ff097e24 */ /* 0x000fe4000f8e00ff */
[----:B------:R-:W-:-:S03]  /*1000*/  IMAD.HI.U32 R10, R7, R5, RZ ;  /* 0x00000005070a7227 */ /* 0x000fc600078e00ff */
[----:B------:R-:W-:Y:S02]  /*1010*/  IABS R6, R9 ;  /* 0x0000000900067213 */ /* 0x000fe40000000000 */
[----:B------:R-:W-:-:S03]  /*1020*/  R2UR UR5, R10 ;  /* 0x000000000a0572ca */ /* 0x000fc600000e0000 */
[----:B------:R-:W-:-:S05]  /*1030*/  IMAD.HI.U32 R7, R7, R6, RZ ;  /* 0x0000000607077227 */ /* 0x000fca00078e00ff */
[----:B------:R-:W-:-:S05]  /*1040*/  IADD3 R11, PT, PT, -R7, RZ, RZ ;  /* 0x000000ff070b7210 */ /* 0x000fca0007ffe1ff */
[C---:B------:R-:W-:Y:S02]  /*1050*/  IMAD R6, R8.reuse, R11, R6 ;  /* 0x0000000b08067224 */ /* 0x040fe400078e0206 */
[----:B------:R-:W-:Y:S01]  /*1060*/  IMAD R9, RZ, RZ, -UR5 ;  /* 0x80000005ff097e24 */ /* 0x000fe2000f8e02ff */
[----:B------:R-:W-:Y:S02]  /*1070*/  BAR.SYNC.DEFER_BLOCKING 0x0 ;  /* 0x0000000000007b1d */ /* 0x000fe40000010000 */
[C---:B------:R-:W-:Y:S01]  /*1080*/  ISETP.GT.U32.AND P2, PT, R8.reuse, R6, PT ;  /* 0x000000060800720c */ /* 0x040fe20003f44070 */
[----:B------:R-:W-:Y:S01]  /*1090*/  IMAD R5, R8, R9, R5 ;  /* 0x0000000908057224 */ /* 0x000fe200078e0205 */
[----:B------:R-:W-:-:S04]  /*10a0*/  MOV R9, UR5 ;  /* 0x0000000500097c02 */ /* 0x000fc80008000f00 */
[----:B------:R-:W-:-:S07]  /*10b0*/  ISETP.GT.U32.AND P0, PT, R8, R5, PT ;  /* 0x000000050800720c */ /* 0x000fce0003f04070 */
[----:B------:R-:W-:Y:S02]  /*10c0*/  @!P2 IMAD.IADD R6, R6, 0x1, -R8 ;  /* 0x000000010606a824 */ /* 0x000fe400078e0a08 */
[----:B------:R-:W-:-:S03]  /*10d0*/  @!P2 VIADD R7, R7, 0x1 ;  /* 0x000000010707a836 */ /* 0x000fc60000000000 */
[----:B------:R-:W-:Y:S01]  /*10e0*/  ISETP.GE.U32.AND P1, PT, R6, R8, PT ;  /* 0x000000080600720c */ /* 0x000fe20003f26070 */
[----:B------:R-:W-:Y:S01]  /*10f0*/  @!P0 IMAD.IADD R5, R5, 0x1, -R8 ;  /* 0x0000000105058824 */ /* 0x000fe200078e0a08 */
[----:B------:R-:W-:-:S04]  /*1100*/  @!P0 IADD3 R9, PT, PT, R9, 0x1, RZ ;  /* 0x0000000109098810 */ /* 0x000fc80007ffe0ff */
[----:B------:R-:W-:Y:S02]  /*1110*/  @!P0 R2UR UR5, R9 ;  /* 0x00000000090582ca */ /* 0x000fe400000e0000 */
[----:B------:R-:W-:Y:S02]  /*1120*/  ISETP.GE.U32.AND P0, PT, R5, R8, PT ;  /* 0x000000080500720c */ /* 0x000fe40003f06070 */
[----:B------:R-:W-:-:S03]  /*1130*/  MOV R5, UR7 ;  /* 0x0000000700057c02 */ /* 0x000fc60008000f00 */
[----:B------:R-:W-:Y:S02]  /*1140*/  @P1 IADD3 R7, PT, PT, R7, 0x1, RZ ;  /* 0x0000000107071810 */ /* 0x000fe40007ffe0ff */
[----:B------:R-:W-:Y:S02]  /*1150*/  LOP3.LUT R5, R5, UR6, RZ, 0x3c, !PT ;  /* 0x0000000605057c12 */ /* 0x000fe4000f8e3cff */
[----:B------:R-:W-:Y:S02]  /*1160*/  R2UR UR6, R7 ;  /* 0x00000000070672ca */ /* 0x000fe400000e0000 */
[----:B------:R-:W-:Y:S01]  /*1170*/  ISETP.GE.AND P1, PT, R5, RZ, PT ;  /* 0x000000ff0500720c */ /* 0x000fe20003f26270 */
[----:B------:R-:W-:-:S05]  /*1180*/  IMAD.U32 R6, RZ, RZ, UR5 ;  /* 0x00000005ff067e24 */ /* 0x000fca000f8e00ff */
[----:B------:R-:W-:-:S04]  /*1190*/  @P0 IADD3 R6, PT, PT, R6, 0x1, RZ ;  /* 0x0000000106060810 */ /* 0x000fc80007ffe0ff */
[----:B------:R-:W-:Y:S02]  /*11a0*/  @P0 R2UR UR5, R6 ;  /* 0x00000000060502ca */ /* 0x000fe400000e0000 */
[----:B------:R-:W0:Y:S01]  /*11b0*/  S2R R6, SR_CgaCtaId ;  /* 0x0000000000067919 */ /* 0x000e220000008800 */
[----:B------:R-:W-:-:S05]  /*11c0*/  @!P1 IMAD R5, RZ, RZ, -UR6 ;  /* 0x80000006ff059e24 */ /* 0x000fca000f8e02ff */
[----:B------:R-:W-:Y:S02]  /*11d0*/  @!P1 R2UR UR6, R5 ;  /* 0x00000000050692ca */ /* 0x000fe400000e0000 */
[----:B------:R-:W-:-:S03]  /*11e0*/  MOV R5, 0x400 ;  /* 0x0000040000057802 */ /* 0x000fc60000000f00 */
[----:B------:R-:W-:-:S04]  /*11f0*/  @!UP1 UIADD3 UR5, UPT, UPT, -UR5, URZ, URZ ;  /* 0x000000ff05059290 */ /* 0x000fc8000fffe1ff */
[----:B------:R-:W-:-:S04]  /*1200*/  USEL UR10, UR4, UR5, !UP0 ;  /* 0x00000005040a7287 */ /* 0x000fc8000c000000 */
[----:B------:R-:W-:Y:S02]  /*1210*/  USEL UR11, UR4, UR6, !UP0 ;  /* 0x00000006040b7287 */ /* 0x000fe4000c000000 */
[----:B------:R-:W-:-:S04]  /*1220*/  MOV R7, UR10 ;  /* 0x0000000a00077c02 */ /* 0x000fc80008000f00 */
[----:B------:R-:W-:Y:S02]  /*1230*/  ISETP.GE.AND P0, PT, R7, UR11, PT ;  /* 0x0000000b07007c0c */ /* 0x000fe4000bf06270 */
[----:B0-----:R-:W-:Y:S01]  /*1240*/  LEA R8, R6, R5, 0x18 ;  /* 0x0000000506087211 */ /* 0x001fe200078ec0ff */
[----:B------:R-:W-:-:S03]  /*1250*/  IMAD.MOV.U32 R6, RZ, RZ, -0x800001 ;  /* 0xff7fffffff067424 */ /* 0x000fc600078e00ff */
[----:B------:R-:W-:-:S07]  /*1260*/  LEA R5, R15, R8, 0x2 ;  /* 0x000000080f057211 */ /* 0x000fce00078e10ff */
[----:B------:R-:W-:Y:S05]  /*1270*/  @P0 BRA `(.L_x_72) ;  /* 0x00000010008c0947 */ /* 0x000fea0003800000 */
[----:B------:R-:W-:Y:S01]  /*1280*/  LOP3.LUT R6, RZ, R0, RZ, 0x33, !PT ;  /* 0x00000000ff067212 */ /* 0x000fe200078e33ff */
[----:B------:R-:W-:Y:S01]  /*1290*/  UMOV UR6, UR10 ;  /* 0x0000000a00067c82 */ /* 0x000fe20008000000 */
[----:B------:R-:W-:-:S03]  /*12a0*/  LOP3.LUT R8, R0, 0x1f, RZ, 0xc0, !PT ;  /* 0x0000001f00087812 */ /* 0x000fc600078ec0ff */
[----:B------:R-:W-:Y:S01]  /*12b0*/  IMAD.IADD R7, R6, 0x1, R15 ;  /* 0x0000000106077824 */ /* 0x000fe200078e020f */
[----:B------:R-:W-:-:S04]  /*12c0*/  MOV R6, 0xff7fffff ;  /* 0xff7fffff00067802 */ /* 0x000fc80000000f00 */
[----:B------:R-:W-:-:S04]  /*12d0*/  LEA.HI R12, R7, 0x1, RZ, 0x19 ;  /* 0x00000001070c7811 */ /* 0x000fc800078fc8ff */
[C---:B------:R-:W-:Y:S02]  /*12e0*/  LOP3.LUT R9, R12.reuse, 0xf, RZ, 0xc0, !PT ;  /* 0x0000000f0c097812 */ /* 0x040fe400078ec0ff */
[C---:B------:R-:W-:Y:S02]  /*12f0*/  LOP3.LUT R10, R12.reuse, 0x7, RZ, 0xc0, !PT ;  /* 0x000000070c0a7812 */ /* 0x040fe400078ec0ff */
[C---:B------:R-:W-:Y:S02]  /*1300*/  LOP3.LUT R11, R12.reuse, 0x3fffff0, RZ, 0xc0, !PT ;  /* 0x03fffff00c0b7812 */ /* 0x040fe400078ec0ff */
[----:B------:R-:W-:-:S07]  /*1310*/  LOP3.LUT R12, R12, 0x3, RZ, 0xc0, !PT ;  /* 0x000000030c0c7812 */ /* 0x000fce00078ec0ff */
.L_x_88:
[----:B0-----:R-:W0:Y:S01]  /*1320*/  LDC R15, c[0x0][0x3d4] ;  /* 0x0000f500ff0f7b82 */ /* 0x001e220000000800 */
[----:B------:R-:W-:-:S06]  /*1330*/  USHF.L.U32 UR4, UR9, 0x9, URZ ;  /* 0x0000000909047899 */ /* 0x000fcc00080006ff */
[----:B------:R-:W-:-:S05]  /*1340*/  IMAD.U32 R13, RZ, RZ, UR4 ;  /* 0x00000004ff0d7e24 */ /* 0x000fca000f8e00ff */
[----:B------:R-:W-:Y:S01]  /*1350*/  VIADDMNMX.U32 R16, R13, 0x200, R4, PT ;  /* 0x000002000d107846 */ /* 0x000fe20003800004 */
[----:B01----:R-:W-:-:S05]  /*1360*/  IMAD R14, R15, UR6, RZ ;  /* 0x000000060f0e7c24 */ /* 0x003fca000f8e02ff */
[C---:B------:R-:W-:Y:S02]  /*1370*/  VIMNMX R13, PT, PT, R14.reuse, UR4, !PT ;  /* 0x000000040e0d7c48 */ /* 0x040fe4000ffe0100 */
[----:B------:R-:W-:-:S04]  /*1380*/  VIADDMNMX R14, R14, R15, R16, PT ;  /* 0x0000000f0e0e7246 */ /* 0x000fc80003800110 */
[----:B------:R-:W-:-:S13]  /*1390*/  ISETP.GE.AND P0, PT, R13, R14, PT ;  /* 0x0000000e0d00720c */ /* 0x000fda0003f06270 */
[----:B--2---:R-:W-:Y:S05]  /*13a0*/  @P0 BRA `(.L_x_73) ;  /* 0x0000001000300947 */ /* 0x004fea0003800000 */
        /* <DEDUP_REMOVED lines=8> */
[----:B------:R-:W1:Y:S01]  /*1430*/  LDCU UR4, c[0x0][0x3d0] ;  /* 0x00007a00ff0477ac */ /* 0x000e620008000800 */
[----:B0-----:R-:W-:Y:S02]  /*1440*/  IMAD R16, R2, UR5, RZ ;  /* 0x0000000502107c24 */ /* 0x001fe4000f8e02ff */
[----:B-1----:R-:W-:-:S04]  /*1450*/  IMAD R17, R3, UR4, RZ ;  /* 0x0000000403117c24 */ /* 0x002fc8000f8e02ff */
[----:B--2---:R-:W-:-:S07]  /*1460*/  IMAD R17, R14, R16, R17 ;  /* 0x000000100e117224 */ /* 0x004fce00078e0211 */
.L_x_87:
[----:B0-----:R-:W0:Y:S01]  /*1470*/  LDCU UR4, c[0x0][0x3d0] ;  /* 0x00007a00ff0477ac */ /* 0x001e220008000800 */
[----:B------:R-:W-:Y:S01]  /*1480*/  BSSY.RECONVERGENT B0, `(.L_x_74) ;  /* 0x00000c2000007945 */ /* 0x000fe20003800200 */
[----:B------:R-:W-:Y:S02]  /*1490*/  MOV R18, RZ ;  /* 0x000000ff00127202 */ /* 0x000fe40000000f00 */
[----:B0-----:R-:W-:-:S13]  /*14a0*/  ISETP.GE.AND P0, PT, R0, UR4, PT ;  /* 0x0000000400007c0c */ /* 0x001fda000bf06270 */
[----:B-12---:R-:W-:Y:S05]  /*14b0*/  @P0 BRA `(.L_x_75) ;  /* 0x0000000800f80947 */ /* 0x006fea0003800000 */
[----:B------:R-:W0:Y:S01]  /*14c0*/  LDCU UR4, c[0x0][0x3d4] ;  /* 0x00007a80ff0477ac */ /* 0x000e220008000800 */
[----:B------:R-:W-:Y:S01]  /*14d0*/  ISETP.GE.U32.AND P0, PT, R7, 0x780, PT ;  /* 0x000007800700780c */ /* 0x000fe20003f06070 */
[----:B------:R-:W-:Y:S01]  /*14e0*/  BSSY.RECONVERGENT B1, `(.L_x_76) ;  /* 0x0000056000017945 */ /* 0x000fe20003800200 */
[----:B------:R-:W-:Y:S01]  /*14f0*/  HFMA2 R18, -RZ, RZ, 0, 0 ;  /* 0x00000000ff127431 */ /* 0x000fe200000001ff */
[----:B------:R-:W-:Y:S01]  /*1500*/  ISETP.NE.AND P1, PT, R9, RZ, PT ;  /* 0x000000ff0900720c */ /* 0x000fe20003f25270 */
[----:B------:R-:W-:Y:S01]  /*1510*/  IMAD.MOV.U32 R16, RZ, RZ, R0 ;  /* 0x000000ffff107224 */ /* 0x000fe200078e0000 */
[----:B0-----:R-:W-:-:S06]  /*1520*/  UIMAD UR4, UR6, UR4, URZ ;  /* 0x00000004060472a4 */ /* 0x001fcc000f8e02ff */
[----:B------:R-:W-:-:S04]  /*1530*/  VIADD R19, R13, -UR4 ;  /* 0x800000040d137c36 */ /* 0x000fc80008000000 */
[----:B------:R-:W-:Y:S01]  /*1540*/  IMAD R19, R2, R19, R17 ;  /* 0x0000001302137224 */ /* 0x000fe200078e0211 */
[----:B------:R-:W-:Y:S06]  /*1550*/  @!P0 BRA `(.L_x_77) ;  /* 0x0000000400388947 */ /* 0x000fec0003800000 */
[----:B------:R-:W0:Y:S01]  /*1560*/  S2R R14, SR_CgaCtaId ;  /* 0x00000000000e7919 */ /* 0x000e220000008800 */
[----:B------:R-:W-:Y:S01]  /*1570*/  MOV R21, 0x400 ;  /* 0x0000040000157802 */ /* 0x000fe20000000f00 */
[----:B------:R-:W-:Y:S01]  /*1580*/  IMAD.MOV.U32 R18, RZ, RZ, RZ ;  /* 0x000000ffff127224 */ /* 0x000fe200078e00ff */
[----:B------:R-:W-:Y:S02]  /*1590*/  MOV R20, RZ ;  /* 0x000000ff00147202 */ /* 0x000fe40000000f00 */
[----:B------:R-:W-:Y:S02]  /*15a0*/  MOV R16, R0 ;  /* 0x0000000000107202 */ /* 0x000fe40000000f00 */
[----:B0-----:R-:W-:-:S07]  /*15b0*/  LEA R21, R14, R21, 0x18 ;  /* 0x000000150e157211 */ /* 0x001fce00078ec0ff */
.L_x_78:
[----:B------:R-:W0:Y:S01]  /*15c0*/  LDC.64 R14, c[0x0][0x3a0] ;  /* 0x0000e800ff0e7b82 */ /* 0x000e220000000a00 */
[----:B------:R-:W-:-:S04]  /*15d0*/  IMAD.IADD R23, R19, 0x1, R16 ;  /* 0x0000000113177824 */ /* 0x000fc800078e0210 */
[----:B0-----:R-:W-:-:S05]  /*15e0*/  IMAD.WIDE R14, R23, 0x2, R14 ;  /* 0x00000002170e7825 */ /* 0x001fca00078e020e */
[----:B------:R-:W2:Y:S04]  /*15f0*/  LDG.E.U16.CONSTANT R26, desc[UR12][R14.64] ;  /* 0x0000000c0e1a7981 */ /* 0x000ea8000c1e9500 */
[----:B------:R-:W3:Y:S04]  /*1600*/  LDG.E.U16.CONSTANT R25, desc[UR12][R14.64+0x100] ;  /* 0x0001000c0e197981 */ /* 0x000ee8000c1e9500 */
[----:B------:R-:W4:Y:S04]  /*1610*/  LDG.E.U16.CONSTANT R24, desc[UR12][R14.64+0x200] ;  /* 0x0002000c0e187981 */ /* 0x000f28000c1e9500 */
[----:B------:R-:W5:Y:S01]  /*1620*/  LDG.E.U16.CONSTANT R23, desc[UR12][R14.64+0x300] ;  /* 0x0003000c0e177981 */ /* 0x000f62000c1e9500 */
[----:B------:R-:W-:-:S05]  /*1630*/  LEA R22, R16, R21, 0x2 ;  /* 0x0000001510167211 */ /* 0x000fca00078e10ff */
[----:B------:R-:W0:Y:S04]  /*1640*/  LDS R27, [R22] ;  /* 0x00000000161b7984 */ /* 0x000e280000000800 */
[----:B------:R-:W-:Y:S01]  /*1650*/  LDS R28, [R22+0x1a00] ;  /* 0x001a0000161c7984 */ /* 0x000fe20000000800 */
[----:B--2---:R-:W-:-:S04]  /*1660*/  IMAD.U32 R26, R26, 0x10000, RZ ;  /* 0x000100001a1a7824 */ /* 0x004fc800078e00ff */
[----:B0-----:R-:W-:Y:S01]  /*1670*/  FFMA R26, R27, R26, R18 ;  /* 0x0000001a1b1a7223 */ /* 0x001fe20000000012 */
[----:B---3--:R-:W-:Y:S01]  /*1680*/  SHF.L.U32 R25, R25, 0x10, RZ ;  /* 0x0000001019197819 */ /* 0x008fe200000006ff */
[----:B------:R-:W0:Y:S04]  /*1690*/  LDS R27, [R22+0x200] ;  /* 0x00020000161b7984 */ /* 0x000e280000000800 */
[----:B------:R-:W2:Y:S01]  /*16a0*/  LDG.E.U16.CONSTANT R18, desc[UR12][R14.64+0x400] ;  /* 0x0004000c0e127981 */ /* 0x000ea2000c1e9500 */
[----:B0-----:R-:W-:-:S03]  /*16b0*/  FFMA R25, R27, R25, R26 ;  /* 0x000000191b197223 */ /* 0x001fc6000000001a */
[----:B------:R-:W0:Y:S01]  /*16c0*/  LDS R26, [R22+0x400] ;  /* 0x00040000161a7984 */ /* 0x000e220000000800 */
[----:B----4-:R-:W-:Y:S01]  /*16d0*/  IMAD.U32 R24, R24, 0x10000, RZ ;  /* 0x0001000018187824 */ /* 0x010fe200078e00ff */
[----:B-----5:R-:W-:Y:S02]  /*16e0*/  SHF.L.U32 R23, R23, 0x10, RZ ;  /* 0x0000001017177819 */ /* 0x020fe400000006ff */
[----:B------:R-:W-:Y:S01]  /*16f0*/  LDS R27, [R22+0x800] ;  /* 0x00080000161b7984 */ /* 0x000fe20000000800 */
[----:B0-----:R-:W-:-:S03]  /*1700*/  FFMA R25, R26, R24, R25 ;  /* 0x000000181a197223 */ /* 0x001fc60000000019 */
[----:B------:R-:W3:Y:S04]  /*1710*/  LDG.E.U16.CONSTANT R24, desc[UR12][R14.64+0x500] ;  /* 0x0005000c0e187981 */ /* 0x000ee8000c1e9500 */
[----:B------:R-:W0:Y:S02]  /*1720*/  LDS R26, [R22+0x600] ;  /* 0x00060000161a7984 */ /* 0x000e240000000800 */
[----:B0-----:R-:W-:Y:S02]  /*1730*/  FFMA R26, R26, R23, R25 ;  /* 0x000000171a1a7223 */ /* 0x001fe40000000019 */
[----:B------:R-:W4:Y:S04]  /*1740*/  LDG.E.U16.CONSTANT R25, desc[UR12][R14.64+0x600] ;  /* 0x0006000c0e197981 */ /* 0x000f28000c1e9500 */
[----:B------:R-:W5:Y:S01]  /*1750*/  LDG.E.U16.CONSTANT R23, desc[UR12][R14.64+0x700] ;  /* 0x0007000c0e177981 */ /* 0x000f62000c1e9500 */
[----:B--2---:R-:W-:-:S04]  /*1760*/  IMAD.U32 R18, R18, 0x10000, RZ ;  /* 0x0001000012127824 */ /* 0x004fc800078e00ff */
[----:B------:R-:W-:Y:S02]  /*1770*/  FFMA R18, R27, R18, R26 ;  /* 0x000000121b127223 */ /* 0x000fe4000000001a */
[----:B------:R-:W0:Y:S04]  /*1780*/  LDS R27, [R22+0xa00] ;  /* 0x000a0000161b7984 */ /* 0x000e280000000800 */
[----:B------:R-:W-:Y:S01]  /*1790*/  LDS R26, [R22+0xe00] ;  /* 0x000e0000161a7984 */ /* 0x000fe20000000800 */
[----:B---3--:R-:W-:-:S05]  /*17a0*/  SHF.L.U32 R24, R24, 0x10, RZ ;  /* 0x0000001018187819 */ /* 0x008fca00000006ff */
[----:B0-----:R-:W-:Y:S02]  /*17b0*/  FFMA R24, R27, R24, R18 ;  /* 0x000000181b187223 */ /* 0x001fe40000000012 */
[----:B------:R-:W0:Y:S04]  /*17c0*/  LDS R27, [R22+0xc00] ;  /* 0x000c0000161b7984 */ /* 0x000e280000000800 */
[----:B------:R-:W2:Y:S01]  /*17d0*/  LDG.E.U16.CONSTANT R18, desc[UR12][R14.64+0x800] ;  /* 0x0008000c0e127981 */ /* 0x000ea2000c1e9500 */
[----:B----4-:R-:W-:-:S04]  /*17e0*/  IMAD.U32 R25, R25, 0x10000, RZ ;  /* 0x0001000019197824 */ /* 0x010fc800078e00ff */
[----:B0-----:R-:W-:Y:S02]  /*17f0*/  FFMA R25, R27, R25, R24 ;  /* 0x000000191b197223 */ /* 0x001fe40000000018 */
[----:B------:R-:W3:Y:S01]  /*1800*/  LDG.E.U16.CONSTANT R24, desc[UR12][R14.64+0x900] ;  /* 0x0009000c0e187981 */ /* 0x000ee2000c1e9500 */
[----:B-----5:R-:W-:-:S03]  /*1810*/  SHF.L.U32 R23, R23, 0x10, RZ ;  /* 0x0000001017177819 */ /* 0x020fc600000006ff */
[----:B------:R-:W0:Y:S02]  /*1820*/  LDS R27, [R22+0x1000] ;  /* 0x00100000161b7984 */ /* 0x000e240000000800 */
[----:B------:R-:W-:Y:S02]  /*1830*/  FFMA R26, R26, R23, R25 ;  /* 0x000000171a1a7223 */ /* 0x000fe40000000019 */
[----:B------:R-:W4:Y:S04]  /*1840*/  LDG.E.U16.CONSTANT R25, desc[UR12][R14.64+0xa00] ;  /* 0x000a000c0e197981 */ /* 0x000f28000c1e9500 */
[----:B------:R-:W5:Y:S01]  /*1850*/  LDG.E.U16.CONSTANT R23, desc[UR12][R14.64+0xb00] ;  /* 0x000b000c0e177981 */ /* 0x000f62000c1e9500 */
[----:B--2---:R-:W-:-:S04]  /*1860*/  IMAD.U32 R18, R18, 0x10000, RZ ;  /* 0x0001000012127824 */ /* 0x004fc800078e00ff */
[----:B0-----:R-:W-:Y:S02]  /*1870*/  FFMA R18, R27, R18, R26 ;  /* 0x000000121b127223 */ /* 0x001fe4000000001a */
[----:B------:R-:W0:Y:S01]  /*1880*/  LDS R27, [R22+0x1200] ;  /* 0x00120000161b7984 */ /* 0x000e220000000800 */
[----:B---3--:R-:W-:-:S05]  /*1890*/  SHF.L.U32 R24, R24, 0x10, RZ ;  /* 0x0000001018187819 */ /* 0x008fca00000006ff */
[----:B0-----:R-:W-:Y:S02]  /*18a0*/  FFMA R24, R27, R24, R18 ;  /* 0x000000181b187223 */ /* 0x001fe40000000012 */
[----:B------:R-:W0:Y:S01]  /*18b0*/  LDS R27, [R22+0x1400] ;  /* 0x00140000161b7984 */ /* 0x000e220000000800 */
[----:B----4-:R-:W-:-:S03]  /*18c0*/  IMAD.U32 R25, R25, 0x10000, RZ ;  /* 0x0001000019197824 */ /* 0x010fc600078e00ff */
[----:B------:R-:W2:Y:S01]  /*18d0*/  LDG.E.U16.CONSTANT R18, desc[UR12][R14.64+0xc00] ;  /* 0x000c000c0e127981 */ /* 0x000ea2000c1e9500 */
[----:B0-----:R-:W-:-:S03]  /*18e0*/  FFMA R24, R27, R25, R24 ;  /* 0x000000191b187223 */ /* 0x001fc60000000018 */
[----:B------:R-:W0:Y:S01]  /*18f0*/  LDS R25, [R22+0x1600] ;  /* 0x0016000016197984 */ /* 0x000e220000000800 */
[----:B-----5:R-:W-:-:S03]  /*1900*/  SHF.L.U32 R26, R23, 0x10, RZ ;  /* 0x00000010171a7819 */ /* 0x020fc600000006ff */
[----:B------:R-:W3:Y:S04]  /*1910*/  LDG.E.U16.CONSTANT R23, desc[UR12][R14.64+0xd00] ;  /* 0x000d000c0e177981 */ /* 0x000ee8000c1e9500 */
[----:B------:R-:W1:Y:S01]  /*1920*/  LDS R27, [R22+0x1800] ;  /* 0x00180000161b7984 */ /* 0x000e620000000800 */
[----:B0-----:R-:W-:-:S03]  /*1930*/  FFMA R26, R25, R26, R24 ;  /* 0x0000001a191a7223 */ /* 0x001fc60000000018 */
[----:B------:R-:W4:Y:S04]  /*1940*/  LDG.E.U16.CONSTANT R24, desc[UR12][R14.64+0xe00] ;  /* 0x000e000c0e187981 */ /* 0x000f28000c1e9500 */
[----:B------:R-:W5:Y:S01]  /*1950*/  LDG.E.U16.CONSTANT R25, desc[UR12][R14.64+0xf00] ;  /* 0x000f000c0e197981 */ /* 0x000f62000c1e9500 */
[----:B------:R-:W-:-:S05]  /*1960*/  VIADD R20, R20, 0x10 ;  /* 0x0000001014147836 */ /* 0x000fca0000000000 */
[----:B------:R-:W-:Y:S02]  /*1970*/  ISETP.NE.AND P0, PT, R20, R11, PT ;  /* 0x0000000b1400720c */ /* 0x000fe40003f05270 */
[----:B------:R-:W-:Y:S01]  /*1980*/  IADD3 R16, PT, PT, R16, 0x800, RZ ;  /* 0x0000080010107810 */ /* 0x000fe20007ffe0ff */
[----:B--2---:R-:W-:-:S04]  /*1990*/  IMAD.U32 R18, R18, 0x10000, RZ ;  /* 0x0001000012127824 */ /* 0x004fc800078e00ff */
[----:B-1----:R-:W-:Y:S02]  /*19a0*/  FFMA R27, R27, R18, R26 ;  /* 0x000000121b1b7223 */ /* 0x002fe4000000001a */
[----:B------:R-:W0:Y:S04]  /*19b0*/  LDS R26, [R22+0x1c00] ;  /* 0x001c0000161a7984 */ /* 0x000e280000000800 */
[----:B------:R-:W1:Y:S01]  /*19c0*/  LDS R18, [R22+0x1e00] ;  /* 0x001e000016127984 */ /* 0x000e620000000800 */
[----:B---3--:R-:W-:-:S05]  /*19d0*/  SHF.L.U32 R23, R23, 0x10, RZ ;  /* 0x0000001017177819 */ /* 0x008fca00000006ff */
[----:B------:R-:W-:Y:S01]  /*19e0*/  FFMA R23, R28, R23, R27 ;  /* 0x000000171c177223 */ /* 0x000fe2000000001b */
[----:B----4-:R-:W-:Y:S01]  /*19f0*/  SHF.L.U32 R24, R24, 0x10, RZ ;  /* 0x0000001018187819 */ /* 0x010fe200000006ff */
[----:B-----5:R-:W-:-:S04]  /*1a00*/  IMAD.U32 R25, R25, 0x10000, RZ ;  /* 0x0001000019197824 */ /* 0x020fc800078e00ff */
[----:B0-----:R-:W-:-:S04]  /*1a10*/  FFMA R23, R26, R24, R23 ;  /* 0x000000181a177223 */ /* 0x001fc80000000017 */
[----:B-1----:R-:W-:Y:S01]  /*1a20*/  FFMA R18, R18, R25, R23 ;  /* 0x0000001912127223 */ /* 0x002fe20000000017 */
[----:B------:R-:W-:Y:S06]  /*1a30*/  @P0 BRA `(.L_x_78) ;  /* 0xfffffff800e00947 */ /* 0x000fec000383ffff */
.L_x_77:
[----:B------:R-:W-:Y:S05]  /*1a40*/  BSYNC.RECONVERGENT B1 ;  /* 0x0000000000017941 */ /* 0x000fea0003800200 */
.L_x_76:
        /* <DEDUP_REMOVED lines=10> */
[----:B------:R-:W3:Y:S01]  /*1af0*/  LDG.E.U16.CONSTANT R26, desc[UR12][R14.64+0x100] ;  /* 0x0001000c0e1a7981 */ /* 0x000ee2000c1e9500 */
[----:B------:R-:W0:Y:S03]  /*1b00*/  S2UR UR5, SR_CgaCtaId ;  /* 0x00000000000579c3 */ /* 0x000e260000008800 */
[----:B------:R-:W4:Y:S01]  /*1b10*/  LDG.E.U16.CONSTANT R21, desc[UR12][R14.64+0x200] ;  /* 0x0002000c0e157981 */ /* 0x000f22000c1e9500 */
[----:B------:R-:W-:-:S03]  /*1b20*/  UMOV UR4, 0x400 ;  /* 0x0000040000047882 */ /* 0x000fc60000000000 */
[----:B------:R-:W5:Y:S01]  /*1b30*/  LDG.E.U16.CONSTANT R22, desc[UR12][R14.64+0x300] ;  /* 0x0003000c0e167981 */ /* 0x000f62000c1e9500 */
[----:B0-----:R-:W-:-:S06]  /*1b40*/  ULEA UR4, UR5, UR4, 0x18 ;  /* 0x0000000405047291 */ /* 0x001fcc000f8ec0ff */
[----:B------:R-:W-:-:S05]  /*1b50*/  LEA R20, R16, UR4, 0x2 ;  /* 0x0000000410147c11 */ /* 0x000fca000f8e10ff */
[----:B------:R-:W0:Y:S04]  /*1b60*/  LDS R25, [R20] ;  /* 0x0000000014197984 */ /* 0x000e280000000800 */
[----:B------:R-:W1:Y:S04]  /*1b70*/  LDS R23, [R20+0x200] ;  /* 0x0002000014177984 */ /* 0x000e680000000800 */
[----:B------:R-:W4:Y:S01]  /*1b80*/  LDS R27, [R20+0x400] ;  /* 0x00040000141b7984 */ /* 0x000f220000000800 */
[----:B--2---:R-:W-:Y:S01]  /*1b90*/  IMAD.U32 R24, R24, 0x10000, RZ ;  /* 0x0001000018187824 */ /* 0x004fe200078e00ff */
[----:B---3--:R-:W-:-:S03]  /*1ba0*/  SHF.L.U32 R26, R26, 0x10, RZ ;  /* 0x000000101a1a7819 */ /* 0x008fc600000006ff */
[----:B0-----:R-:W-:Y:S02]  /*1bb0*/  FFMA R24, R25, R24, R18 ;  /* 0x0000001819187223 */ /* 0x001fe40000000012 */
[----:B------:R-:W2:Y:S02]  /*1bc0*/  LDG.E.U16.CONSTANT R18, desc[UR12][R14.64+0x400] ;  /* 0x0004000c0e127981 */ /* 0x000ea4000c1e9500 */
[----:B-1----:R-:W-:Y:S02]  /*1bd0*/  FFMA R26, R23, R26, R24 ;  /* 0x0000001a171a7223 */ /* 0x002fe40000000018 */
[----:B------:R-:W3:Y:S04]  /*1be0*/  LDG.E.U16.CONSTANT R23, desc[UR12][R14.64+0x500] ;  /* 0x0005000c0e177981 */ /* 0x000ee8000c1e9500 */
[----:B------:R-:W3:Y:S04]  /*1bf0*/  LDG.E.U16.CONSTANT R24, desc[UR12][R14.64+0x600] ;  /* 0x0006000c0e187981 */ /* 0x000ee8000c1e9500 */
[----:B------:R-:W3:Y:S01]  /*1c00*/  LDG.E.U16.CONSTANT R25, desc[UR12][R14.64+0x700] ;  /* 0x0007000c0e197981 */ /* 0x000ee2000c1e9500 */
[----:B----4-:R-:W-:-:S04]  /*1c10*/  IMAD.U32 R21, R21, 0x10000, RZ ;  /* 0x0001000015157824 */ /* 0x010fc800078e00ff */
[----:B------:R-:W-:Y:S02]  /*1c20*/  FFMA R26, R27, R21, R26 ;  /* 0x000000151b1a7223 */ /* 0x000fe4000000001a */
[----:B------:R-:W0:Y:S01]  /*1c30*/  LDS R27, [R20+0x600] ;  /* 0x00060000141b7984 */ /* 0x000e220000000800 */
[----:B-----5:R-:W-:-:S03]  /*1c40*/  SHF.L.U32 R22, R22, 0x10, RZ ;  /* 0x0000001016167819 */ /* 0x020fc600000006ff */
[----:B------:R-:W1:Y:S02]  /*1c50*/  LDS R21, [R20+0x800] ;  /* 0x0008000014157984 */ /* 0x000e640000000800 */
[----:B0-----:R-:W-:Y:S02]  /*1c60*/  FFMA R28, R27, R22, R26 ;  /* 0x000000161b1c7223 */ /* 0x001fe4000000001a */
[----:B------:R-:W0:Y:S04]  /*1c70*/  LDS R27, [R20+0xa00] ;  /* 0x000a0000141b7984 */ /* 0x000e280000000800 */
[----:B------:R-:W4:Y:S04]  /*1c80*/  LDS R22, [R20+0xc00] ;  /* 0x000c000014167984 */ /* 0x000f280000000800 */
[----:B------:R-:W5:Y:S01]  /*1c90*/  LDS R26, [R20+0xe00] ;  /* 0x000e0000141a7984 */ /* 0x000f620000000800 */
[----:B------:R-:W-:-:S02]  /*1ca0*/  VIADD R16, R16, 0x400 ;  /* 0x0000040010107836 */ /* 0x000fc40000000000 */
[----:B--2---:R-:W-:Y:S01]  /*1cb0*/  IMAD.U32 R18, R18, 0x10000, RZ ;  /* 0x0001000012127824 */ /* 0x004fe200078e00ff */
[----:B---3--:R-:W-:-:S03]  /*1cc0*/  SHF.L.U32 R23, R23, 0x10, RZ ;  /* 0x0000001017177819 */ /* 0x008fc600000006ff */
[----:B-1----:R-:W-:Y:S01]  /*1cd0*/  FFMA R18, R21, R18, R28 ;  /* 0x0000001215127223 */ /* 0x002fe2000000001c */
[----:B------:R-:W-:-:S03]  /*1ce0*/  IMAD.U32 R24, R24, 0x10000, RZ ;  /* 0x0001000018187824 */ /* 0x000fc600078e00ff */
[----:B0-----:R-:W-:Y:S01]  /*1cf0*/  FFMA R23, R27, R23, R18 ;  /* 0x000000171b177223 */ /* 0x001fe20000000012 */
[----:B------:R-:W-:-:S03]  /*1d00*/  SHF.L.U32 R25, R25, 0x10, RZ ;  /* 0x0000001019197819 */ /* 0x000fc600000006ff */
[----:B----4-:R-:W-:-:S04]  /*1d10*/  FFMA R23, R22, R24, R23 ;  /* 0x0000001816177223 */ /* 0x010fc80000000017 */
[----:B-----5:R-:W-:-:S07]  /*1d20*/  FFMA R18, R26, R25, R23 ;  /* 0x000000191a127223 */ /* 0x020fce0000000017 */
.L_x_80:
[----:B------:R-:W-:Y:S05]  /*1d30*/  BSYNC.RECONVERGENT B1 ;  /* 0x0000000000017941 */ /* 0x000fea0003800200 */
.L_x_79:
        /* <DEDUP_REMOVED lines=12> */
[----:B------:R-:W5:Y:S01]  /*1e00*/  LDG.E.U16.CONSTANT R23, desc[UR12][R14.64+0x300] ;  /* 0x0003000c0e177981 */ /* 0x000f62000c1e9500 */
[----:B------:R-:W0:Y:S01]  /*1e10*/  S2UR UR5, SR_CgaCtaId ;  /* 0x00000000000579c3 */ /* 0x000e220000008800 */
[----:B------:R-:W-:-:S02]  /*1e20*/  UMOV UR4, 0x400 ;  /* 0x0000040000047882 */ /* 0x000fc40000000000 */
[----:B0-----:R-:W-:-:S06]  /*1e30*/  ULEA UR4, UR5, UR4, 0x18 ;  /* 0x0000000405047291 */ /* 0x001fcc000f8ec0ff */
[C---:B------:R-:W-:Y:S02]  /*1e40*/  LEA R26, R16.reuse, UR4, 0x2 ;  /* 0x00000004101a7c11 */ /* 0x040fe4000f8e10ff */
[----:B------:R-:W-:-:S03]  /*1e50*/  IADD3 R16, PT, PT, R16, 0x200, RZ ;  /* 0x0000020010107810 */ /* 0x000fc60007ffe0ff */
[----:B------:R-:W0:Y:S04]  /*1e60*/  LDS R27, [R26] ;  /* 0x000000001a1b7984 */ /* 0x000e280000000800 */
[----:B------:R-:W1:Y:S04]  /*1e70*/  LDS R25, [R26+0x200] ;  /* 0x000200001a197984 */ /* 0x000e680000000800 */
[----:B------:R-:W5:Y:S04]  /*1e80*/  LDS R22, [R26+0x400] ;  /* 0x000400001a167984 */ /* 0x000f680000000800 */
[----:B------:R-:W5:Y:S01]  /*1e90*/  LDS R24, [R26+0x600] ;  /* 0x000600001a187984 */ /* 0x000f620000000800 */
[----:B--2---:R-:W-:Y:S01]  /*1ea0*/  SHF.L.U32 R28, R28, 0x10, RZ ;  /* 0x000000101c1c7819 */ /* 0x004fe200000006ff */
[----:B---3--:R-:W-:-:S04]  /*1eb0*/  IMAD.U32 R21, R21, 0x10000, RZ ;  /* 0x0001000015157824 */ /* 0x008fc800078e00ff */
[----:B0-----:R-:W-:Y:S01]  /*1ec0*/  FFMA R28, R27, R28, R18 ;  /* 0x0000001c1b1c7223 */ /* 0x001fe20000000012 */
[----:B----4-:R-:W-:-:S03]  /*1ed0*/  SHF.L.U32 R20, R20, 0x10, RZ ;  /* 0x0000001014147819 */ /* 0x010fc600000006ff */
[----:B-1----:R-:W-:Y:S01]  /*1ee0*/  FFMA R21, R25, R21, R28 ;  /* 0x0000001519157223 */ /* 0x002fe2000000001c */
[----:B-----5:R-:W-:-:S03]  /*1ef0*/  IMAD.U32 R23, R23, 0x10000, RZ ;  /* 0x0001000017177824 */ /* 0x020fc600078e00ff */
[----:B------:R-:W-:-:S04]  /*1f00*/  FFMA R21, R22, R20, R21 ;  /* 0x0000001416157223 */ /* 0x000fc80000000015 */
[----:B------:R-:W-:-:S07]  /*1f10*/  FFMA R18, R24, R23, R21 ;  /* 0x0000001718127223 */ /* 0x000fce0000000015 */
.L_x_82:
[----:B------:R-:W-:Y:S05]  /*1f20*/  BSYNC.RECONVERGENT B1 ;  /* 0x0000000000017941 */ /* 0x000fea0003800200 */
.L_x_81:
        /* <DEDUP_REMOVED lines=23> */
.L_x_75:
[----:B------:R-:W-:Y:S05]  /*20a0*/  BSYNC.RECONVERGENT B0 ;  /* 0x0000000000007941 */ /* 0x000fea0003800200 */
.L_x_74:
[----:B------:R-:W0:Y:S01]  /*20b0*/  SHFL.BFLY PT, R15, R18, 0x10, 0x1f ;  /* 0x0e001f00120f7f89 */ /* 0x000e2200000e0000 */
[----:B------:R-:W-:Y:S02]  /*20c0*/  ISETP.NE.AND P1, PT, R8, RZ, PT ;  /* 0x000000ff0800720c */ /* 0x000fe40003f25270 */
[----:B------:R-:W-:-:S11]  /*20d0*/  ISETP.GT.U32.AND P0, PT, R0, 0x1f, PT ;  /* 0x0000001f0000780c */ /* 0x000fd60003f04070 */
[----:B------:R-:W-:Y:S01]  /*20e0*/  @!P1 LEA.HI R20, R0, R5, RZ, 0x1d ;  /* 0x0000000500149211 */ /* 0x000fe200078fe8ff */
        /* <DEDUP_REMOVED lines=15> */
[----:B------:R-:W-:-:S05]  /*21e0*/  @!P0 LEA R14, R8, R5, 0x2 ;  /* 0x00000005080e8211 */ /* 0x000fca00078e10ff */
        /* <DEDUP_REMOVED lines=11> */
.L_x_115:
[----:B0-2---:R-:W-:-:S05]  /*22a0*/  FADD R22, R22, R23 ;  /* 0x0000001716167221 */ /* 0x005fca0000000000 */
[----:B------:R2:W-:Y:S02]  /*22b0*/  @!P1 STS [R5], R22 ;  /* 0x0000001605009388 */ /* 0x0005e40000000800 */
.L_x_83:
[----:B------:R-:W-:Y:S01]  /*22c0*/  ISETP.NE.AND P0, PT, R0, RZ, PT ;  /* 0x000000ff0000720c */ /* 0x000fe20003f05270 */
[----:B------:R-:W-:Y:S01]  /*22d0*/  IMAD.U32 R18, RZ, RZ, UR9 ;  /* 0x00000009ff127e24 */ /* 0x000fe2000f8e00ff */
[----:B------:R-:W-:Y:S05]  /*22e0*/  WARPSYNC.ALL ;  /* 0x0000000000007948 */ /* 0x000fea0003800000 */
[----:B------:R-:W-:Y:S01]  /*22f0*/  BAR.SYNC.DEFER_BLOCKING 0x0 ;  /* 0x0000000000007b1d */ /* 0x000fe20000010000 */
[----:B------:R-:W-:-:S05]  /*2300*/  SHF.L.U32 R18, R18, 0x9, RZ ;  /* 0x0000000912127819 */ /* 0x000fca00000006ff */
[----:B------:R-:W-:Y:S04]  /*2310*/  BSSY.RECONVERGENT B0, `(.L_x_85) ;  /* 0x000000c000007945 */ /* 0x000fe80003800200 */
[----:B------:R-:W-:Y:S05]  /*2320*/  @P0 BRA `(.L_x_86) ;  /* 0x0000000000280947 */ /* 0x000fea0003800000 */
[----:B-1----:R-:W1:Y:S01]  /*2330*/  LDS R14, [R5] ;  /* 0x00000000050e7984 */ /* 0x002e620000000800 */
[----:B------:R-:W1:Y:S01]  /*2340*/  LDCU UR4, c[0x0][0x3c0] ;  /* 0x00007800ff0477ac */ /* 0x000e620008000800 */
[C---:B------:R-:W-:Y:S01]  /*2350*/  IADD3 R15, PT, PT, R13.reuse, 0x1, -R4 ;  /* 0x000000010d0f7810 */ /* 0x040fe20007ffe804 */
[----:B------:R-:W-:-:S03]  /*2360*/  IMAD.IADD R16, R13, 0x1, -R18 ;  /* 0x000000010d107824 */ /* 0x000fc600078e0a12 */
[----:B------:R-:W-:Y:S02]  /*2370*/  I2FP.F32.S32 R15, R15 ;  /* 0x0000000f000f7245 */ /* 0x000fe40000201400 */
[----:B------:R-:W-:Y:S02]  /*2380*/  LEA R16, R16, R5, 0x2 ;  /* 0x0000000510107211 */ /* 0x000fe400078e10ff */
[----:B------:R-:W-:-:S05]  /*2390*/  LOP3.LUT R15, RZ, 0x80000000, R15, 0xb8, !PT ;  /* 0x80000000ff0f7812 */ /* 0x000fca00078eb80f */
[----:B-1----:R-:W-:-:S05]  /*23a0*/  FFMA R15, R14, UR4, R15 ;  /* 0x000000040e0f7c23 */ /* 0x002fca000800000f */
[----:B------:R3:W-:Y:S01]  /*23b0*/  STS [R16+0x10], R15 ;  /* 0x0000100f10007388 */ /* 0x0007e20000000800 */
[----:B------:R-:W-:-:S07]  /*23c0*/  FMNMX R6, R6, R15, !PT ;  /* 0x0000000f06067209 */ /* 0x000fce0007800000 */
.L_x_86:
[----:B------:R-:W-:Y:S05]  /*23d0*/  BSYNC.RECONVERGENT B0 ;  /* 0x0000000000007941 */ /* 0x000fea0003800200 */
.L_x_85:
[----:B------:R-:W4:Y:S01]  /*23e0*/  LDCU UR4, c[0x0][0x3d4] ;  /* 0x00007a80ff0477ac */ /* 0x000f220008000800 */
[----:B------:R-:W-:Y:S02]  /*23f0*/  VIADDMNMX.U32 R18, R18, 0x200, R4, PT ;  /* 0x0000020012127846 */ /* 0x000fe40003800004 */
[----:B------:R-:W-:Y:S01]  /*2400*/  IADD3 R13, PT, PT, R13, 0x1, RZ ;  /* 0x000000010d0d7810 */ /* 0x000fe20007ffe0ff */
[----:B----4-:R-:W-:Y:S02]  /*2410*/  UIMAD UR5, UR6, UR4, URZ ;  /* 0x00000004060572a4 */ /* 0x010fe4000f8e02ff */
[----:B---3--:R-:W-:-:S05]  /*2420*/  IMAD.U32 R15, RZ, RZ, UR4 ;  /* 0x00000004ff0f7e24 */ /* 0x008fca000f8e00ff */
[----:B------:R-:W-:Y:S01]  /*2430*/  VIADDMNMX R18, R15, UR5, R18, PT ;  /* 0x000000050f127c46 */ /* 0x000fe2000b800112 */
[----:B------:R-:W-:Y:S03]  /*2440*/  BAR.SYNC.DEFER_BLOCKING 0x0 ;  /* 0x0000000000007b1d */ /* 0x000fe60000010000 */
[----:B------:R-:W-:-:S13]  /*2450*/  ISETP.GE.AND P0, PT, R13, R18, PT ;  /* 0x000000120d00720c */ /* 0x000fda0003f06270 */
[----:B------:R-:W-:Y:S05]  /*2460*/  @!P0 BRA `(.L_x_87) ;  /* 0xfffffff000008947 */ /* 0x000fea000383ffff */
.L_x_73:
[----:B------:R-:W-:-:S06]  /*2470*/  UIADD3 UR6, UPT, UPT, UR6, 0x1, URZ ;  /* 0x0000000106067890 */ /* 0x000fcc000fffe0ff */
[----:B------:R-:W-:-:S05]  /*2480*/  IMAD.U32 R13, RZ, RZ, UR6 ;  /* 0x00000006ff0d7e24 */ /* 0x000fca000f8e00ff */
[----:B------:R-:W-:-:S13]  /*2490*/  ISETP.NE.AND P0, PT, R13, UR11, PT ;  /* 0x0000000b0d007c0c */ /* 0x000fda000bf05270 */
[----:B------:R-:W-:Y:S05]  /*24a0*/  @P0 BRA `(.L_x_88) ;  /* 0xffffffec009c0947 */ /* 0x000fea000383ffff */
.L_x_72:
[----:B------:R-:W-:Y:S01]  /*24b0*/  ISETP.NE.AND P0, PT, R0, RZ, PT ;  /* 0x000000ff0000720c */ /* 0x000fe20003f05270 */
[----:B------:R-:W-:Y:S01]  /*24c0*/  USHF.L.U32 UR15, UR9, 0x9, URZ ;  /* 0x00000009090f7899 */ /* 0x000fe200080006ff */
[----:B------:R-:W-:Y:S01]  /*24d0*/  BSSY.RECONVERGENT B0, `(.L_x_89) ;  /* 0x0000051000007945 */ /* 0x000fe20003800200 */
[----:B------:R-:W-:-:S04]  /*24e0*/  MOV R8, RZ ;  /* 0x000000ff00087202 */ /* 0x000fc80000000f00 */
[----:B------:R-:W-:-:S04]  /*24f0*/  MOV R9, UR15 ;  /* 0x0000000f00097c02 */ /* 0x000fc80008000f00 */
[----:B------:R-:W-:Y:S02]  /*2500*/  VIADDMNMX.U32 R4, R9, 0x200, R4, PT ;  /* 0x0000020009047846 */ /* 0x000fe40003800004 */
[----:B------:R3:W-:Y:S03]  /*2510*/  @!P0 STS [R5], R6 ;  /* 0x0000000605008388 */ /* 0x0007e60000000800 */
[----:B------:R-:W-:Y:S01]  /*2520*/  VIADD R9, R4, -UR15 ;  /* 0x8000000f04097c36 */ /* 0x000fe20008000000 */
[----:B------:R-:W-:Y:S04]  /*2530*/  BAR.SYNC.DEFER_BLOCKING 0x0 ;  /* 0x0000000000007b1d */ /* 0x000fe80000010000 */
[----:B------:R-:W-:-:S02]  /*2540*/  ISETP.GE.AND P0, PT, R0, R9, PT ;  /* 0x000000090000720c */ /* 0x000fc40003f06270 */
[----:B------:R3:W4:Y:S11]  /*2550*/  LDS R7, [R5] ;  /* 0x0000000005077984 */ /* 0x0007360000000800 */
[----:B---3--:R-:W-:Y:S05]  /*2560*/  @P0 BRA `(.L_x_90) ;  /* 0x00000004001c0947 */ /* 0x008fea0003800000 */
[----:B------:R-:W-:Y:S01]  /*2570*/  LOP3.LUT R11, RZ, R0, RZ, 0x33, !PT ;  /* 0x00000000ff0b7212 */ /* 0x000fe200078e33ff */
[----:B------:R-:W-:Y:S04]  /*2580*/  BSSY.RECONVERGENT B1, `(.L_x_91) ;  /* 0x000001c000017945 */ /* 0x000fe80003800200 */
[----:B------:R-:W-:-:S05]  /*2590*/  IMAD.IADD R10, R4, 0x1, R11 ;  /* 0x00000001040a7824 */ /* 0x000fca00078e020b */
[C---:B------:R-:W-:Y:S02]  /*25a0*/  LOP3.LUT R6, R10.reuse, 0x180, RZ, 0xc0, !PT ;  /* 0x000001800a067812 */ /* 0x040fe400078ec0ff */
[----:B------:R-:W-:Y:S02]  /*25b0*/  IADD3 R8, PT, PT, R10, -UR15, RZ ;  /* 0x8000000f0a087c10 */ /* 0x000fe4000fffe0ff */
[----:B------:R-:W-:Y:S02]  /*25c0*/  ISETP.NE.AND P0, PT, R6, 0x180, PT ;  /* 0x000001800600780c */ /* 0x000fe40003f05270 */
[----:B------:R-:W-:Y:S01]  /*25d0*/  ISETP.GE.U32.AND P1, PT, R8, 0x180, PT ;  /* 0x000001800800780c */ /* 0x000fe20003f26070 */
[----:B------:R-:W-:Y:S01]  /*25e0*/  IMAD.MOV.U32 R8, RZ, RZ, RZ ;  /* 0x000000ffff087224 */ /* 0x000fe200078e00ff */
[----:B------:R-:W-:-:S09]  /*25f0*/  MOV R6, R0 ;  /* 0x0000000000067202 */ /* 0x000fd20000000f00 */
[----:B------:R-:W-:Y:S05]  /*2600*/  @!P0 BRA `(.L_x_92) ;  /* 0x00000000004c8947 */ /* 0x000fea0003800000 */
[----:B------:R-:W-:Y:S01]  /*2610*/  LEA.HI R10, R10, 0x1, RZ, 0x19 ;  /* 0x000000010a0a7811 */ /* 0x000fe200078fc8ff */
[----:B------:R-:W-:Y:S02]  /*2620*/  HFMA2 R8, -RZ, RZ, 0, 0 ;  /* 0x00000000ff087431 */ /* 0x000fe400000001ff */
[----:B------:R-:W-:Y:S02]  /*2630*/  IMAD.MOV.U32 R11, RZ, RZ, RZ ;  /* 0x000000ffff0b7224 */ /* 0x000fe400078e00ff */
[----:B------:R-:W-:Y:S01]  /*2640*/  IMAD.MOV.U32 R6, RZ, RZ, R0 ;  /* 0x000000ffff067224 */ /* 0x000fe200078e0000 */
[----:B-1----:R-:W-:-:S07]  /*2650*/  LOP3.LUT R14, R10, 0x3, RZ, 0xc0, !PT ;  /* 0x000000030a0e7812 */ /* 0x002fce00078ec0ff */
.L_x_93:
[C---:B---3--:R-:W-:Y:S01]  /*2660*/  LEA R10, R6.reuse, R5, 0x2 ;  /* 0x00000005060a7211 */ /* 0x048fe200078e10ff */
[----:B------:R-:W-:Y:S01]  /*2670*/  VIADD R11, R11, 0x1 ;  /* 0x000000010b0b7836 */ /* 0x000fe20000000000 */
[----:B------:R-:W-:-:S03]  /*2680*/  IADD3 R6, PT, PT, R6, 0x80, RZ ;  /* 0x0000008006067810 */ /* 0x000fc60007ffe0ff */
[----:B------:R-:W4:Y:S02]  /*2690*/  LDS R12, [R10+0x10] ;  /* 0x000010000a0c7984 */ /* 0x000f240000000800 */
[----:B----4-:R-:W-:-:S04]  /*26a0*/  FADD R12, -R7, R12 ;  /* 0x0000000c070c7221 */ /* 0x010fc80000000100 */
[----:B------:R-:W-:-:S05]  /*26b0*/  FMUL R12, R12, 1.4426950216293334961 ;  /* 0x3fb8aa3b0c0c7820 */ /* 0x000fca0000400000 */
[----:B------:R-:W-:-:S13]  /*26c0*/  FSETP.GEU.AND P0, PT, R12, -126, PT ;  /* 0xc2fc00000c00780b */ /* 0x000fda0003f0e000 */
[----:B------:R-:W-:-:S04]  /*26d0*/  @!P0 FMUL R12, R12, 0.5 ;  /* 0x3f0000000c0c8820 */ /* 0x000fc80000400000 */
[----:B------:R-:W1:Y:S02]  /*26e0*/  MUFU.EX2 R13, R12 ;  /* 0x0000000c000d7308 */ /* 0x000e640000000800 */
[----:B-1----:R-:W-:Y:S01]  /*26f0*/  @!P0 FMUL R13, R13, R13 ;  /* 0x0000000d0d0d8220 */ /* 0x002fe20000400000 */
[----:B------:R-:W-:-:S03]  /*2700*/  ISETP.NE.AND P0, PT, R11, R14, PT ;  /* 0x0000000e0b00720c */ /* 0x000fc60003f05270 */
[----:B------:R-:W-:Y:S01]  /*2710*/  FADD R8, R13, R8 ;  /* 0x000000080d087221 */ /* 0x000fe20000000000 */
[----:B------:R3:W-:Y:S09]  /*2720*/  STS [R10+0x10], R13 ;  /* 0x0000100d0a007388 */ /* 0x0007f20000000800 */
[----:B------:R-:W-:Y:S05]  /*2730*/  @P0 BRA `(.L_x_93) ;  /* 0xfffffffc00c80947 */ /* 0x000fea000383ffff */
.L_x_92:
[----:B------:R-:W-:Y:S05]  /*2740*/  BSYNC.RECONVERGENT B1 ;  /* 0x0000000000017941 */ /* 0x000fea0003800200 */
.L_x_91:
[----:B------:R-:W-:Y:S05]  /*2750*/  @!P1 BRA `(.L_x_90) ;  /* 0x0000000000a09947 */ /* 0x000fea0003800000 */
.L_x_94:
[C---:B-1----:R-:W-:Y:S01]  /*2760*/  IMAD R18, R6.reuse, 0x4, R5 ;  /* 0x0000000406127824 */ /* 0x042fe200078e0205 */
[----:B------:R-:W-:-:S04]  /*2770*/  IADD3 R6, PT, PT, R6, 0x200, RZ ;  /* 0x0000020006067810 */ /* 0x000fc80007ffe0ff */
[----:B---3--:R-:W4:Y:S04]  /*2780*/  LDS R10, [R18+0x10] ;  /* 0x00001000120a7984 */ /* 0x008f280000000800 */
[----:B------:R-:W3:Y:S04]  /*2790*/  LDS R12, [R18+0x210] ;  /* 0x00021000120c7984 */ /* 0x000ee80000000800 */
[----:B-1----:R-:W1:Y:S04]  /*27a0*/  LDS R14, [R18+0x410] ;  /* 0x00041000120e7984 */ /* 0x002e680000000800 */
[----:B------:R-:W5:Y:S01]  /*27b0*/  LDS R16, [R18+0x610] ;  /* 0x0006100012107984 */ /* 0x000f620000000800 */
[C---:B----4-:R-:W-:Y:S01]  /*27c0*/  FADD R10, -R7.reuse, R10 ;  /* 0x0000000a070a7221 */ /* 0x050fe20000000100 */
[----:B---3--:R-:W-:-:S03]  /*27d0*/  FADD R12, -R7, R12 ;  /* 0x0000000c070c7221 */ /* 0x008fc60000000100 */
[----:B------:R-:W-:Y:S01]  /*27e0*/  FMUL R10, R10, 1.4426950216293334961 ;  /* 0x3fb8aa3b0a0a7820 */ /* 0x000fe20000400000 */
[----:B-1----:R-:W-:Y:S01]  /*27f0*/  FADD R14, -R7, R14 ;  /* 0x0000000e070e7221 */ /* 0x002fe20000000100 */
        /* <DEDUP_REMOVED lines=10> */
[----:B------:R-:W1:Y:S03]  /*28a0*/  MUFU.EX2 R11, R10 ;  /* 0x0000000a000b7308 */ /* 0x000e660000000800 */
[----:B------:R-:W-:-:S03]  /*28b0*/  @!P2 FMUL R14, R14, 0.5 ;  /* 0x3f0000000e0ea820 */ /* 0x000fc60000400000 */
[----:B------:R-:W-:Y:S02]  /*28c0*/  @!P3 FMUL R16, R16, 0.5 ;  /* 0x3f0000001010b820 */ /* 0x000fe40000400000 */
[----:B------:R-:W3:Y:S08]  /*28d0*/  MUFU.EX2 R13, R12 ;  /* 0x0000000c000d7308 */ /* 0x000ef00000000800 */
[----:B------:R-:W4:Y:S01]  /*28e0*/  MUFU.EX2 R15, R14 ;  /* 0x0000000e000f7308 */ /* 0x000f220000000800 */
[----:B-1----:R-:W-:Y:S01]  /*28f0*/  @!P0 FMUL R11, R11, R11 ;  /* 0x0000000b0b0b8220 */ /* 0x002fe20000400000 */
[----:B------:R-:W-:-:S03]  /*2900*/  ISETP.GE.AND P0, PT, R6, R9, PT ;  /* 0x000000090600720c */ /* 0x000fc60003f06270 */
[----:B------:R-:W-:Y:S01]  /*2910*/  FADD R8, R11, R8 ;  /* 0x000000080b087221 */ /* 0x000fe20000000000 */
[----:B------:R1:W-:Y:S02]  /*2920*/  STS [R18+0x10], R11 ;  /* 0x0000100b12007388 */ /* 0x0003e40000000800 */
[----:B------:R-:W5:Y:S01]  /*2930*/  MUFU.EX2 R17, R16 ;  /* 0x0000001000117308 */ /* 0x000f620000000800 */
[----:B---3--:R-:W-:-:S04]  /*2940*/  @!P1 FMUL R13, R13, R13 ;  /* 0x0000000d0d0d9220 */ /* 0x008fc80000400000 */
[----:B------:R-:W-:Y:S01]  /*2950*/  FADD R8, R8, R13 ;  /* 0x0000000d08087221 */ /* 0x000fe20000000000 */
[----:B------:R1:W-:Y:S01]  /*2960*/  STS [R18+0x210], R13 ;  /* 0x0002100d12007388 */ /* 0x0003e20000000800 */
[----:B----4-:R-:W-:-:S04]  /*2970*/  @!P2 FMUL R15, R15, R15 ;  /* 0x0000000f0f0fa220 */ /* 0x010fc80000400000 */
[----:B------:R-:W-:Y:S01]  /*2980*/  FADD R8, R8, R15 ;  /* 0x0000000f08087221 */ /* 0x000fe20000000000 */
[----:B------:R1:W-:Y:S01]  /*2990*/  STS [R18+0x410], R15 ;  /* 0x0004100f12007388 */ /* 0x0003e20000000800 */
[----:B-----5:R-:W-:-:S04]  /*29a0*/  @!P3 FMUL R17, R17, R17 ;  /* 0x000000111111b220 */ /* 0x020fc80000400000 */
[----:B------:R-:W-:Y:S01]  /*29b0*/  FADD R8, R8, R17 ;  /* 0x0000001108087221 */ /* 0x000fe20000000000 */
[----:B------:R1:W-:Y:S01]  /*29c0*/  STS [R18+0x610], R17 ;  /* 0x0006101112007388 */ /* 0x0003e20000000800 */
[----:B------:R-:W-:Y:S05]  /*29d0*/  @!P0 BRA `(.L_x_94) ;  /* 0xfffffffc00608947 */ /* 0x000fea000383ffff */
.L_x_90:
[----:B------:R-:W-:Y:S05]  /*29e0*/  BSYNC.RECONVERGENT B0 ;  /* 0x0000000000007941 */ /* 0x000fea0003800200 */
.L_x_89:
[----:B-1----:R-:W1:Y:S01]  /*29f0*/  SHFL.BFLY PT, R11, R8, 0x10, 0x1f ;  /* 0x0e001f00080b7f89 */ /* 0x002e6200000e0000 */
[----:B------:R-:W-:Y:S01]  /*2a00*/  BAR.SYNC.DEFER_BLOCKING 0x0 ;  /* 0x0000000000007b1d */ /* 0x000fe20000010000 */
[----:B------:R-:W-:-:S13]  /*2a10*/  LOP3.LUT P0, R12, R0, 0x1f, RZ, 0xc0, !PT ;  /* 0x0000001f000c7812 */ /* 0x000fda000780c0ff */
[----:B------:R-:W-:Y:S01]  /*2a20*/  @!P0 LEA.HI R14, R0, R5, RZ, 0x1d ;  /* 0x00000005000e8211 */ /* 0x000fe200078fe8ff */
[----:B-1----:R-:W-:-:S05]  /*2a30*/  FADD R11, R11, R8 ;  /* 0x000000080b0b7221 */ /* 0x002fca0000000000 */
[----:B------:R-:W1:Y:S02]  /*2a40*/  SHFL.BFLY PT, R6, R11, 0x8, 0x1f ;  /* 0x0d001f000b067f89 */ /* 0x000e6400000e0000 */
[----:B-1----:R-:W-:-:S05]  /*2a50*/  FADD R6, R11, R6 ;  /* 0x000000060b067221 */ /* 0x002fca0000000000 */
[----:B---3--:R-:W1:Y:S02]  /*2a60*/  SHFL.BFLY PT, R13, R6, 0x4, 0x1f ;  /* 0x0c801f00060d7f89 */ /* 0x008e6400000e0000 */
[----:B-1----:R-:W-:-:S05]  /*2a70*/  FADD R13, R6, R13 ;  /* 0x0000000d060d7221 */ /* 0x002fca0000000000 */
[----:B------:R-:W1:Y:S02]  /*2a80*/  SHFL.BFLY PT, R10, R13, 0x2, 0x1f ;  /* 0x0c401f000d0a7f89 */ /* 0x000e6400000e0000 */
[----:B-1----:R-:W-:-:S05]  /*2a90*/  FADD R10, R13, R10 ;  /* 0x0000000a0d0a7221 */ /* 0x002fca0000000000 */
[----:B------:R-:W1:Y:S02]  /*2aa0*/  SHFL.BFLY PT, R15, R10, 0x1, 0x1f ;  /* 0x0c201f000a0f7f89 */ /* 0x000e6400000e0000 */
[----:B-1----:R-:W-:-:S05]  /*2ab0*/  FADD R15, R10, R15 ;  /* 0x0000000f0a0f7221 */ /* 0x002fca0000000000 */
[----:B------:R1:W-:Y:S01]  /*2ac0*/  @!P0 STS [R14], R15 ;  /* 0x0000000f0e008388 */ /* 0x0003e20000000800 */
[----:B------:R-:W-:Y:S01]  /*2ad0*/  BAR.SYNC.DEFER_BLOCKING 0x0 ;  /* 0x0000000000007b1d */ /* 0x000fe20000010000 */
[----:B------:R-:W-:-:S13]  /*2ae0*/  ISETP.GT.U32.AND P0, PT, R0, 0x1f, PT ;  /* 0x0000001f0000780c */ /* 0x000fda0003f04070 */
[----:B-1----:R-:W-:Y:S05]  /*2af0*/  @P0 BRA `(.L_x_95) ;  /* 0x0000000000480947 */ /* 0x002fea0003800000 */
[----:B------:R-:W-:Y:S01]  /*2b00*/  ISETP.GT.U32.AND P0, PT, R12, 0x3, PT ;  /* 0x000000030c00780c */ /* 0x000fe20003f04070 */
[----:B------:R-:W-:Y:S01]  /*2b10*/  IMAD.MOV.U32 R6, RZ, RZ, RZ ;  /* 0x000000ffff067224 */ /* 0x000fe200078e00ff */
[----:B------:R-:W-:-:S11]  /*2b20*/  UMOV UR4, 0xffffffff ;  /* 0xffffffff00047882 */ /* 0x000fd60000000000 */
[----:B------:R-:W-:-:S05]  /*2b30*/  @!P0 LEA R8, R12, R5, 0x2 ;  /* 0x000000050c088211 */ /* 0x000fca00078e10ff */
[----:B------:R1:W3:Y:S01]  /*2b40*/  @!P0 LDS R6, [R8] ;  /* 0x0000000008068984 */ /* 0x0002e20000000800 */
[----:B------:R-:W-:Y:S01]  /*2b50*/  ISETP.NE.AND P0, PT, R12, RZ, PT ;  /* 0x000000ff0c00720c */ /* 0x000fe20003f05270 */
[----:B------:R-:W-:-:S12]  /*2b60*/  BRA.DIV UR4, `(.L_x_96) ;  /* 0x0000001204947947 */ /* 0x000fd8000b800000 */
[----:B---3--:R-:W3:Y:S02]  /*2b70*/  SHFL.BFLY PT, R11, R6, 0x10, 0x1f ;  /* 0x0e001f00060b7f89 */ /* 0x008ee400000e0000 */
[----:B---3--:R-:W-:-:S05]  /*2b80*/  FADD R11, R11, R6 ;  /* 0x000000060b0b7221 */ /* 0x008fca0000000000 */
[----:B-1----:R-:W1:Y:S02]  /*2b90*/  SHFL.BFLY PT, R8, R11, 0x8, 0x1f ;  /* 0x0d001f000b087f89 */ /* 0x002e6400000e0000 */
[----:B-1----:R-:W-:-:S05]  /*2ba0*/  FADD R8, R11, R8 ;  /* 0x000000080b087221 */ /* 0x002fca0000000000 */
[----:B------:R-:W1:Y:S02]  /*2bb0*/  SHFL.BFLY PT, R13, R8, 0x4, 0x1f ;  /* 0x0c801f00080d7f89 */ /* 0x000e6400000e0000 */
[----:B-1----:R-:W-:-:S05]  /*2bc0*/  FADD R13, R8, R13 ;  /* 0x0000000d080d7221 */ /* 0x002fca0000000000 */
[----:B------:R-:W1:Y:S02]  /*2bd0*/  SHFL.BFLY PT, R10, R13, 0x2, 0x1f ;  /* 0x0c401f000d0a7f89 */ /* 0x000e6400000e0000 */
[----:B-1----:R-:W-:-:S05]  /*2be0*/  FADD R10, R13, R10 ;  /* 0x0000000a0d0a7221 */ /* 0x002fca0000000000 */
[----:B------:R1:W3:Y:S02]  /*2bf0*/  SHFL.BFLY PT, R17, R10, 0x1, 0x1f ;  /* 0x0c201f000a117f89 */ /* 0x0002e400000e0000 */
.L_x_121:
[----:B-1-3--:R-:W-:-:S05]  /*2c00*/  FADD R10, R10, R17 ;  /* 0x000000110a0a7221 */ /* 0x00afca0000000000 */
[----:B------:R1:W-:Y:S02]  /*2c10*/  @!P0 STS [R5], R10 ;  /* 0x0000000a05008388 */ /* 0x0003e40000000800 */
.L_x_95:
[----:B------:R-:W-:Y:S05]  /*2c20*/  WARPSYNC.ALL ;  /* 0x0000000000007948 */ /* 0x000fea0003800000 */
[----:B------:R-:W-:Y:S01]  /*2c30*/  ISETP.NE.AND P0, PT, R0, RZ, PT ;  /* 0x000000ff0000720c */ /* 0x000fe20003f05270 */
[----:B------:R-:W-:Y:S06]  /*2c40*/  BAR.SYNC.DEFER_BLOCKING 0x0 ;  /* 0x0000000000007b1d */ /* 0x000fec0000010000 */
[----:B------:R-:W3:Y:S06]  /*2c50*/  LDCU UR4, c[0x0][0x3c4] ;  /* 0x00007880ff0477ac */ /* 0x000eec0008000800 */
[----:B-1----:R-:W1:Y:S01]  /*2c60*/  @!P0 LDC.64 R10, c[0x0][0x390] ;  /* 0x0000e400ff0a8b82 */ /* 0x002e620000000a00 */
[----:B------:R-:W-:Y:S01]  /*2c70*/  BSSY.RECONVERGENT B0, `(.L_x_97) ;  /* 0x000003d000007945 */ /* 0x000fe20003800200 */
[----:B------:R-:W5:Y:S06]  /*2c80*/  LDCU UR6, c[0x0][0x3d8] ;  /* 0x00007b00ff0677ac */ /* 0x000f6c0008000800 */
[----:B------:R-:W0:Y:S01]  /*2c90*/  @!P0 LDC.64 R12, c[0x0][0x388] ;  /* 0x0000e200ff0c8b82 */ /* 0x000e220000000a00 */
[----:B------:R-:W2:Y:S01]  /*2ca0*/  LDS R15, [R5] ;  /* 0x00000000050f7984 */ /* 0x000ea20000000800 */
[----:B---3--:R-:W-:-:S02]  /*2cb0*/  UIMAD UR4, UR14, UR4, URZ ;  /* 0x000000040e0472a4 */ /* 0x008fc4000f8e02ff */
[----:B-----5:R-:W-:-:S04]  /*2cc0*/  UIMAD UR5, UR8, UR6, UR9 ;  /* 0x00000006080572a4 */ /* 0x020fc8000f8e0209 */
[----:B------:R-:W-:-:S06]  /*2cd0*/  UIMAD UR4, UR4, UR6, UR5 ;  /* 0x00000006040472a4 */ /* 0x000fcc000f8e0205 */
[----:B------:R-:W-:Y:S01]  /*2ce0*/  IMAD.U32 R17, RZ, RZ, UR4 ;  /* 0x00000004ff117e24 */ /* 0x000fe2000f8e00ff */
[----:B------:R-:W-:-:S03]  /*2cf0*/  MOV R19, UR4 ;  /* 0x0000000400137c02 */ /* 0x000fc60008000f00 */
[----:B-1----:R-:W-:-:S04]  /*2d00*/  @!P0 IMAD.WIDE R10, R17, 0x4, R10 ;  /* 0x00000004110a8825 */ /* 0x002fc800078e020a */
[----:B0-----:R-:W-:Y:S01]  /*2d10*/  @!P0 IMAD.WIDE R12, R19, 0x4, R12 ;  /* 0x00000004130c8825 */ /* 0x001fe200078e020c */
[----:B----4-:R0:W-:Y:S04]  /*2d20*/  @!P0 STG.E desc[UR12][R10.64], R7 ;  /* 0x000000070a008986 */ /* 0x0101e8000c10190c */
[----:B--2---:R0:W-:Y:S01]  /*2d30*/  @!P0 STG.E desc[UR12][R12.64], R15 ;  /* 0x0000000f0c008986 */ /* 0x0041e2000c10190c */
[----:B------:R-:W-:-:S13]  /*2d40*/  ISETP.GE.AND P0, PT, R0, R9, PT ;  /* 0x000000090000720c */ /* 0x000fda0003f06270 */
[----:B0-----:R-:W-:Y:S05]  /*2d50*/  @P0 BRA `(.L_x_98) ;  /* 0x0000000000b80947 */ /* 0x001fea0003800000 */
[----:B------:R-:W-:Y:S01]  /*2d60*/  FADD R15, R15, 9.9999999747524270788e-07 ;  /* 0x358637bd0f0f7421 */ /* 0x000fe20000000000 */
[----:B------:R-:W-:Y:S01]  /*2d70*/  LOP3.LUT R7, RZ, R0, RZ, 0x33, !PT ;  /* 0x00000000ff077212 */ /* 0x000fe200078e33ff */
[----:B------:R-:W-:Y:S01]  /*2d80*/  HFMA2 R8, -RZ, RZ, 15, 0 ;  /* 0x4b800000ff087431 */ /* 0x000fe200000001ff */
[----:B------:R-:W-:Y:S02]  /*2d90*/  BSSY.RECONVERGENT B1, `(.L_x_99) ;  /* 0x0000019000017945 */ /* 0x000fe40003800200 */
[----:B------:R-:W-:Y:S01]  /*2da0*/  FSETP.GEU.AND P0, PT, |R15|, 1.175494350822287508e-38, PT ;  /* 0x008000000f00780b */ /* 0x000fe20003f0e200 */
[----:B------:R-:W-:-:S05]  /*2db0*/  IMAD.IADD R10, R4, 0x1, R7 ;  /* 0x00000001040a7824 */ /* 0x000fca00078e0207 */
        /* <DEDUP_REMOVED lines=8> */
[----:B------:R-:W-:Y:S01]  /*2e40*/  IMAD.MOV.U32 R6, RZ, RZ, R0 ;  /* 0x000000ffff067224 */ /* 0x000fe200078e0000 */
[----:B------:R-:W-:Y:S06]  /*2e50*/  @!P1 BRA `(.L_x_100) ;  /* 0x0000000000309947 */ /* 0x000fec0003800000 */
[----:B------:R-:W-:Y:S02]  /*2e60*/  LEA.HI R7, R10, 0x1, RZ, 0x19 ;  /* 0x000000010a077811 */ /* 0x000fe400078fc8ff */
[----:B------:R-:W-:Y:S02]  /*2e70*/  MOV R8, RZ ;  /* 0x000000ff00087202 */ /* 0x000fe40000000f00 */
[----:B------:R-:W-:Y:S02]  /*2e80*/  MOV R6, R0 ;  /* 0x0000000000067202 */ /* 0x000fe40000000f00 */
[----:B------:R-:W-:-:S07]  /*2e90*/  LOP3.LUT R11, R7, 0x3, RZ, 0xc0, !PT ;  /* 0x00000003070b7812 */ /* 0x000fce00078ec0ff */
.L_x_101:
[----:B0-----:R-:W-:Y:S01]  /*2ea0*/  IMAD R7, R6, 0x4, R5 ;  /* 0x0000000406077824 */ /* 0x001fe200078e0205 */
[----:B------:R-:W-:Y:S02]  /*2eb0*/  IADD3 R8, PT, PT, R8, 0x1, RZ ;  /* 0x0000000108087810 */ /* 0x000fe40007ffe0ff */
[----:B------:R-:W-:Y:S02]  /*2ec0*/  IADD3 R6, PT, PT, R6, 0x80, RZ ;  /* 0x0000008006067810 */ /* 0x000fe40007ffe0ff */
[----:B------:R-:W0:Y:S01]  /*2ed0*/  LDS R10, [R7+0x10] ;  /* 0x00001000070a7984 */ /* 0x000e220000000800 */
[----:B------:R-:W-:Y:S01]  /*2ee0*/  ISETP.NE.AND P0, PT, R8, R11, PT ;  /* 0x0000000b0800720c */ /* 0x000fe20003f05270 */
[----:B0-----:R-:W-:-:S05]  /*2ef0*/  FMUL R10, R10, R13 ;  /* 0x0000000d0a0a7220 */ /* 0x001fca0000400000 */
[----:B------:R0:W-:Y:S07]  /*2f00*/  STS [R7+0x10], R10 ;  /* 0x0000100a07007388 */ /* 0x0001ee0000000800 */
[----:B------:R-:W-:Y:S05]  /*2f10*/  @P0 BRA `(.L_x_101) ;  /* 0xfffffffc00e00947 */ /* 0x000fea000383ffff */
.L_x_100:
[----:B------:R-:W-:Y:S05]  /*2f20*/  BSYNC.RECONVERGENT B1 ;  /* 0x0000000000017941 */ /* 0x000fea0003800200 */
.L_x_99:
[----:B------:R-:W-:Y:S05]  /*2f30*/  @!P2 BRA `(.L_x_98) ;  /* 0x000000000040a947 */ /* 0x000fea0003800000 */
.L_x_102:
[C---:B-1----:R-:W-:Y:S01]  /*2f40*/  IMAD R12, R6.reuse, 0x4, R5 ;  /* 0x00000004060c7824 */ /* 0x042fe200078e0205 */
[----:B------:R-:W-:-:S04]  /*2f50*/  IADD3 R6, PT, PT, R6, 0x200, RZ ;  /* 0x0000020006067810 */ /* 0x000fc80007ffe0ff */
[----:B0-----:R-:W0:Y:S01]  /*2f60*/  LDS R7, [R12+0x10] ;  /* 0x000010000c077984 */ /* 0x001e220000000800 */
        /* <DEDUP_REMOVED lines=13> */
.L_x_98:
[----:B------:R-:W-:Y:S05]  /*3040*/  BSYNC.RECONVERGENT B0 ;  /* 0x0000000000007941 */ /* 0x000fea0003800200 */
.L_x_97:
[----:B01----:R-:W0:Y:S08]  /*3050*/  LDC R7, c[0x0][0x3d0] ;  /* 0x0000f400ff077b82 */ /* 0x003e300000000800 */
[----:B------:R-:W-:Y:S01]  /*3060*/  BAR.SYNC.DEFER_BLOCKING 0x0 ;  /* 0x0000000000007b1d */ /* 0x000fe20000010000 */
[----:B0-----:R-:W-:-:S13]  /*3070*/  ISETP.GE.AND P0, PT, R0, R7, PT ;  /* 0x000000070000720c */ /* 0x001fda0003f06270 */
[----:B------:R-:W-:Y:S05]  /*3080*/  @P0 EXIT ;  /* 0x000000000000094d */ /* 0x000fea0003800000 */
[----:B------:R-:W0:Y:S01]  /*3090*/  S2R R9, SR_CgaCtaId ;  /* 0x0000000000097919 */ /* 0x000e220000008800 */
[----:B------:R-:W1:Y:S01]  /*30a0*/  LDC R6, c[0x0][0x3d4] ;  /* 0x0000f500ff067b82 */ /* 0x000e620000000800 */
[----:B------:R-:W-:Y:S01]  /*30b0*/  USHF.L.U32 UR5, UR9, 0xb, URZ ;  /* 0x0000000b09057899 */ /* 0x000fe200080006ff */
[----:B------:R-:W-:Y:S01]  /*30c0*/  MOV R8, 0x400 ;  /* 0x0000040000087802 */ /* 0x000fe20000000f00 */
[----:B------:R-:W-:-:S04]  /*30d0*/  UIADD3 UR6, UPT, UPT, UR10, 0x1, URZ ;  /* 0x000000010a067890 */ /* 0x000fc8000fffe0ff */
[----:B------:R-:W-:Y:S01]  /*30e0*/  LEA R7, R7, -UR5, 0x2 ;  /* 0x8000000507077c11 */ /* 0x000fe2000f8e10ff */
[----:B-1----:R-:W-:Y:S01]  /*30f0*/  IMAD R6, R6, UR10, R6 ;  /* 0x0000000a06067c24 */ /* 0x002fe2000f8e0206 */
[----:B0-----:R-:W-:-:S04]  /*3100*/  LEA R8, R9, R8, 0x18 ;  /* 0x0000000809087211 */ /* 0x001fc800078ec0ff */
[----:B------:R-:W-:-:S07]  /*3110*/  IADD3 R7, PT, PT, R7, 0x18, R8 ;  /* 0x0000001807077810 */ /* 0x000fce0007ffe008 */
.L_x_109:
[----:B0-----:R-:W-:Y:S01]  /*3120*/  MOV R8, UR10 ;  /* 0x0000000a00087c02 */ /* 0x001fe20008000f00 */
[----:B------:R-:W-:-:S03]  /*3130*/  IMAD.MOV.U32 R29, RZ, RZ, RZ ;  /* 0x000000ffff1d7224 */ /* 0x000fc600078e00ff */
[----:B------:R-:W-:-:S13]  /*3140*/  ISETP.GE.AND P0, PT, R8, UR11, PT ;  /* 0x0000000b08007c0c */ /* 0x000fda000bf06270 */
[----:B------:R-:W-:Y:S05]  /*3150*/  @P0 BRA `(.L_x_103) ;  /* 0x0000000800600947 */ /* 0x000fea0003800000 */
[----:B------:R-:W0:Y:S01]  /*3160*/  LDCU UR5, c[0x0][0x3d0] ;  /* 0x00007a00ff0577ac */ /* 0x000e220008000800 */
[----:B------:R-:W-:Y:S01]  /*3170*/  HFMA2 R9, -RZ, RZ, 0, 0 ;  /* 0x00000000ff097431 */ /* 0x000fe200000001ff */
[----:B------:R-:W-:Y:S01]  /*3180*/  MOV R29, RZ ;  /* 0x000000ff001d7202 */ /* 0x000fe20000000f00 */
[----:B------:R-:W-:Y:S02]  /*3190*/  IMAD.U32 R8, RZ, RZ, UR10 ;  /* 0x0000000aff087e24 */ /* 0x000fe4000f8e00ff */
[----:B0-----:R-:W-:-:S07]  /*31a0*/  IMAD R10, R3, UR5, R0 ;  /* 0x00000005030a7c24 */ /* 0x001fce000f8e0200 */
.L_x_108:
[----:B------:R-:W0:Y:S02]  /*31b0*/  LDCU UR5, c[0x0][0x3d4] ;  /* 0x00007a80ff0577ac */ /* 0x000e240008000800 */
[----:B0-----:R-:W-:-:S05]  /*31c0*/  IMAD R11, R8, UR5, RZ ;  /* 0x00000005080b7c24 */ /* 0x001fca000f8e02ff */
[C---:B------:R-:W-:Y:S02]  /*31d0*/  VIMNMX R24, PT, PT, R11.reuse, UR15, !PT ;  /* 0x0000000f0b187c48 */ /* 0x040fe4000ffe0100 */
[----:B------:R-:W-:-:S04]  /*31e0*/  VIADDMNMX R13, R11, UR5, R4, PT ;  /* 0x000000050b0d7c46 */ /* 0x000fc8000b800104 */
[----:B------:R-:W-:-:S13]  /*31f0*/  ISETP.GE.AND P0, PT, R24, R13, PT ;  /* 0x0000000d1800720c */ /* 0x000fda0003f06270 */
[----:B------:R-:W-:Y:S05]  /*3200*/  @P0 BRA `(.L_x_104) ;  /* 0x0000000800240947 */ /* 0x000fea0003800000 */
[----:B------:R-:W0:Y:S01]  /*3210*/  LDCU UR7, c[0x0][0x3cc] ;  /* 0x00007980ff0777ac */ /* 0x000e220008000800 */
[----:B------:R-:W1:Y:S01]  /*3220*/  LDC.64 R12, c[0x0][0x3b0] ;  /* 0x0000ec00ff0c7b82 */ /* 0x000e620000000a00 */
[----:B0-----:R-:W-:Y:S01]  /*3230*/  MOV R15, UR7 ;  /* 0x00000007000f7c02 */ /* 0x001fe20008000f00 */
[----:B------:R-:W0:Y:S04]  /*3240*/  LDCU UR7, c[0x0][0x3d4] ;  /* 0x00007a80ff0777ac */ /* 0x000e280008000800 */
[----:B------:R-:W-:-:S04]  /*3250*/  IMAD R15, R15, UR14, R8 ;  /* 0x0000000e0f0f7c24 */ /* 0x000fc8000f8e0208 */
[----:B-1----:R-:W-:-:S06]  /*3260*/  IMAD.WIDE R14, R15, 0x4, R12 ;  /* 0x000000040f0e7825 */ /* 0x002fcc00078e020c */
[----:B------:R-:W2:Y:S01]  /*3270*/  LDG.E.CONSTANT R15, desc[UR12][R14.64] ;  /* 0x0000000c0e0f7981 */ /* 0x000ea2000c1e9900 */
[C---:B------:R-:W-:Y:S01]  /*3280*/  IADD3 R12, PT, PT, R9.reuse, UR10, RZ ;  /* 0x0000000a090c7c10 */ /* 0x040fe2000fffe0ff */
[----:B------:R-:W-:Y:S02]  /*3290*/  IMAD R13, R9, UR5, R6 ;  /* 0x00000005090d7c24 */ /* 0x000fe4000f8e0206 */
[----:B0-----:R-:W-:Y:S02]  /*32a0*/  IMAD R23, R2, UR7, RZ ;  /* 0x0000000702177c24 */ /* 0x001fe4000f8e02ff */
[----:B------:R-:W-:Y:S01]  /*32b0*/  IMAD R12, R12, UR5, RZ ;  /* 0x000000050c0c7c24 */ /* 0x000fe2000f8e02ff */
[----:B------:R-:W-:-:S04]  /*32c0*/  VIMNMX R13, PT, PT, R4, R13, PT ;  /* 0x0000000d040d7248 */ /* 0x000fc80003fe0100 */
[----:B------:R-:W-:-:S05]  /*32d0*/  VIMNMX R16, PT, PT, R12, UR15, !PT ;  /* 0x0000000f0c107c48 */ /* 0x000fca000ffe0100 */
[C---:B------:R-:W-:Y:S01]  /*32e0*/  IMAD.IADD R12, R13.reuse, 0x1, -R16 ;  /* 0x000000010d0c7824 */ /* 0x040fe200078e0a10 */
[----:B------:R-:W-:-:S04]  /*32f0*/  IADD3 R16, PT, PT, -R13, R16, RZ ;  /* 0x000000100d107210 */ /* 0x000fc80007ffe1ff */
[----:B------:R-:W-:Y:S02]  /*3300*/  ISETP.GT.U32.AND P0, PT, R16, -0x8, PT ;  /* 0xfffffff81000780c */ /* 0x000fe40003f04070 */
[----:B------:R-:W-:-:S04]  /*3310*/  LOP3.LUT R13, R12, 0x7, RZ, 0xc0, !PT ;  /* 0x000000070c0d7812 */ /* 0x000fc800078ec0ff */
[----:B------:R-:W-:Y:S01]  /*3320*/  ISETP.NE.AND P1, PT, R13, RZ, PT ;  /* 0x000000ff0d00720c */ /* 0x000fe20003f25270 */
[----:B--2---:R-:W-:-:S06]  /*3330*/  IMAD R23, R15, R23, R10 ;  /* 0x000000170f177224 */ /* 0x004fcc00078e020a */
[----:B------:R-:W-:Y:S06]  /*3340*/  @P0 BRA `(.L_x_105) ;  /* 0x0000000000e00947 */ /* 0x000fec0003800000 */
[----:B------:R-:W0:Y:S01]  /*3350*/  LDCU UR7, c[0x0][0x3c8] ;  /* 0x00007900ff0777ac */ /* 0x000e220008000800 */
[----:B------:R-:W-:Y:S02]  /*3360*/  IADD3 R15, PT, PT, R15, -R8, RZ ;  /* 0x800000080f0f7210 */ /* 0x000fe40007ffe0ff */
[----:B------:R-:W-:Y:S01]  /*3370*/  LOP3.LUT R22, R12, 0xfffffff8, RZ, 0xc0, !PT ;  /* 0xfffffff80c167812 */ /* 0x000fe200078ec0ff */
[----:B------:R-:W1:Y:S02]  /*3380*/  LDCU UR8, c[0x0][0x3d0] ;  /* 0x00007a00ff0877ac */ /* 0x000e640008000800 */
[----:B------:R-:W-:Y:S01]  /*3390*/  IMAD R8, R15, UR5, R24 ;  /* 0x000000050f087c24 */ /* 0x000fe2000f8e0218 */
[----:B------:R-:W-:-:S03]  /*33a0*/  IADD3 R22, PT, PT, -R22, RZ, RZ ;  /* 0x000000ff16167210 */ /* 0x000fc60007ffe1ff */
[----:B0-----:R-:W-:Y:S02]  /*33b0*/  IMAD R25, R8, UR7, R3 ;  /* 0x0000000708197c24 */ /* 0x001fe4000f8e0203 */
[----:B------:R-:W-:Y:S02]  /*33c0*/  IMAD R8, R24, 0x4, R7 ;  /* 0x0000000418087824 */ /* 0x000fe400078e0207 */
[----:B-1----:R-:W-:-:S07]  /*33d0*/  IMAD R25, R25, UR8, R0 ;  /* 0x0000000819197c24 */ /* 0x002fce000f8e0200 */
.L_x_106:
[----:B------:R-:W0:Y:S02]  /*33e0*/  LDC.64 R20, c[0x0][0x3a8] ;  /* 0x0000ea00ff147b82 */ /* 0x000e240000000a00 */
[----:B0-----:R-:W-:-:S05]  /*33f0*/  IMAD.WIDE R20, R25, 0x2, R20 ;  /* 0x0000000219147825 */ /* 0x001fca00078e0214 */
[----:B------:R0:W2:Y:S01]  /*3400*/  LDG.E.U16.CONSTANT R16, desc[UR12][R20.64] ;  /* 0x0000000c14107981 */ /* 0x0000a2000c1e9500 */
[----:B------:R-:W-:-:S05]  /*3410*/  IMAD.WIDE R18, R2, 0x2, R20 ;  /* 0x0000000202127825 */ /* 0x000fca00078e0214 */
[----:B------:R1:W3:Y:S01]  /*3420*/  LDG.E.U16.CONSTANT R28, desc[UR12][R18.64] ;  /* 0x0000000c121c7981 */ /* 0x0002e2000c1e9500 */
[----:B0-----:R-:W-:-:S05]  /*3430*/  IMAD.WIDE R20, R2, 0x2, R18 ;  /* 0x0000000202147825 */ /* 0x001fca00078e0212 */
[----:B------:R-:W4:Y:S01]  /*3440*/  LDG.E.U16.CONSTANT R26, desc[UR12][R20.64] ;  /* 0x0000000c141a7981 */ /* 0x000f22000c1e9500 */
[----:B------:R-:W-:-:S03]  /*3450*/  IMAD.WIDE R14, R2, 0x2, R20 ;  /* 0x00000002020e7825 */ /* 0x000fc600078e0214 */
[----:B-1----:R-:W0:Y:S04]  /*3460*/  LDS R18, [R8+-0x8] ;  /* 0xfffff80008127984 */ /* 0x002e280000000800 */
[----:B------:R1:W5:Y:S01]  /*3470*/  LDG.E.U16.CONSTANT R27, desc[UR12][R14.64] ;  /* 0x0000000c0e1b7981 */ /* 0x000362000c1e9500 */
[----:B--2---:R-:W-:Y:S01]  /*3480*/  SHF.L.U32 R19, R16, 0x10, RZ ;  /* 0x0000001010137819 */ /* 0x004fe200000006ff */
[----:B------:R-:W-:Y:S02]  /*3490*/  IMAD.WIDE R16, R2, 0x2, R14 ;  /* 0x0000000202107825 */ /* 0x000fe400078e020e */
[----:B-1----:R-:W1:Y:S02]  /*34a0*/  LDS R14, [R8+-0x4] ;  /* 0xfffffc00080e7984 */ /* 0x002e640000000800 */
[----:B0-----:R-:W-:-:S02]  /*34b0*/  FFMA R15, R18, R19, R29 ;  /* 0x00000013120f7223 */ /* 0x001fc4000000001d */
[----:B------:R3:W2:Y:S01]  /*34c0*/  LDG.E.U16.CONSTANT R29, desc[UR12][R16.64] ;  /* 0x0000000c101d7981 */ /* 0x0006a2000c1e9500 */
[----:B------:R-:W-:-:S04]  /*34d0*/  IMAD.WIDE R18, R2, 0x2, R16 ;  /* 0x0000000202127825 */ /* 0x000fc800078e0210 */
[----:B------:R-:W-:-:S04]  /*34e0*/  IMAD.WIDE R20, R2, 0x2, R18 ;  /* 0x0000000202147825 */ /* 0x000fc800078e0212 */
[----:B---3--:R-:W-:Y:S01]  /*34f0*/  IMAD.U32 R17, R28, 0x10000, RZ ;  /* 0x000100001c117824 */ /* 0x008fe200078e00ff */
[----:B------:R-:W3:Y:S04]  /*3500*/  LDG.E.U16.CONSTANT R16, desc[UR12][R20.64] ;  /* 0x0000000c14107981 */ /* 0x000ee8000c1e9500 */
[----:B------:R0:W3:Y:S04]  /*3510*/  LDG.E.U16.CONSTANT R28, desc[UR12][R18.64] ;  /* 0x0000000c121c7981 */ /* 0x0000e8000c1e9500 */
[----:B0-----:R-:W0:Y:S01]  /*3520*/  LDS R18, [R8] ;  /* 0x0000000008127984 */ /* 0x001e220000000800 */
[----:B----4-:R-:W-:-:S02]  /*3530*/  SHF.L.U32 R26, R26, 0x10, RZ ;  /* 0x000000101a1a7819 */ /* 0x010fc400000006ff */
[----:B-----5:R-:W-:Y:S01]  /*3540*/  SHF.L.U32 R27, R27, 0x10, RZ ;  /* 0x000000101b1b7819 */ /* 0x020fe200000006ff */
[----:B------:R-:W-:Y:S01]  /*3550*/  LDS R19, [R8+0xc] ;  /* 0x00000c0008137984 */ /* 0x000fe20000000800 */
[----:B-1----:R-:W-:Y:S01]  /*3560*/  FFMA R17, R14, R17, R15 ;  /* 0x000000110e117223 */ /* 0x002fe2000000000f */
[----:B------:R-:W-:-:S06]  /*3570*/  IMAD.WIDE R14, R2, 0x2, R20 ;  /* 0x00000002020e7825 */ /* 0x000fcc00078e0214 */
[----:B------:R1:W4:Y:S04]  /*3580*/  LDG.E.U16.CONSTANT R14, desc[UR12][R14.64] ;  /* 0x0000000c0e0e7981 */ /* 0x000328000c1e9500 */
[----:B-1----:R-:W1:Y:S01]  /*3590*/  LDS R15, [R8+0x4] ;  /* 0x00000400080f7984 */ /* 0x002e620000000800 */
[----:B0-----:R-:W-:-:S03]  /*35a0*/  FFMA R26, R18, R26, R17 ;  /* 0x0000001a121a7223 */ /* 0x001fc60000000011 */
[----:B------:R-:W0:Y:S04]  /*35b0*/  LDS R17, [R8+0x8] ;  /* 0x0000080008117984 */ /* 0x000e280000000800 */
[----:B------:R-:W5:Y:S01]  /*35c0*/  LDS R18, [R8+0x10] ;  /* 0x0000100008127984 */ /* 0x000f620000000800 */
[----:B-1----:R-:W-:Y:S01]  /*35d0*/  FFMA R26, R15, R27, R26 ;  /* 0x0000001b0f1a7223 */ /* 0x002fe2000000001a */
[----:B------:R-:W-:-:S05]  /*35e0*/  VIADD R22, R22, 0x8 ;  /* 0x0000000816167836 */ /* 0x000fca0000000000 */
[----:B------:R-:W-:Y:S02]  /*35f0*/  ISETP.NE.AND P0, PT, R22, RZ, PT ;  /* 0x000000ff1600720c */ /* 0x000fe40003f05270 */
[----:B------:R-:W-:Y:S02]  /*3600*/  IADD3 R24, PT, PT, R24, 0x8, RZ ;  /* 0x0000000818187810 */ /* 0x000fe40007ffe0ff */
[----:B------:R-:W-:Y:S01]  /*3610*/  LEA R25, R2, R25, 0x3 ;  /* 0x0000001902197211 */ /* 0x000fe200078e18ff */
[----:B--2---:R-:W-:-:S04]  /*3620*/  IMAD.U32 R29, R29, 0x10000, RZ ;  /* 0x000100001d1d7824 */ /* 0x004fc800078e00ff */
[----:B0-----:R-:W-:Y:S02]  /*3630*/  FFMA R26, R17, R29, R26 ;  /* 0x0000001d111a7223 */ /* 0x001fe4000000001a */
[----:B------:R0:W1:Y:S01]  /*3640*/  LDS R29, [R8+0x14] ;  /* 0x00001400081d7984 */ /* 0x0000620000000800 */
[----:B---3--:R-:W-:Y:S02]  /*3650*/  SHF.L.U32 R16, R16, 0x10, RZ ;  /* 0x0000001010107819 */ /* 0x008fe400000006ff */
[----:B------:R-:W-:-:S05]  /*3660*/  SHF.L.U32 R28, R28, 0x10, RZ ;  /* 0x000000101c1c7819 */ /* 0x000fca00000006ff */
[----:B------:R-:W-:-:S04]  /*3670*/  FFMA R19, R19, R28, R26 ;  /* 0x0000001c13137223 */ /* 0x000fc8000000001a */
[----:B-----5:R-:W-:Y:S01]  /*3680*/  FFMA R16, R18, R16, R19 ;  /* 0x0000001012107223 */ /* 0x020fe20000000013 */
[----:B0-----:R-:W-:Y:S01]  /*3690*/  VIADD R8, R8, 0x20 ;  /* 0x0000002008087836 */ /* 0x001fe20000000000 */
[----:B----4-:R-:W-:-:S05]  /*36a0*/  SHF.L.U32 R14, R14, 0x10, RZ ;  /* 0x000000100e0e7819 */ /* 0x010fca00000006ff */
[----:B-1----:R-:W-:Y:S01]  /*36b0*/  FFMA R29, R29, R14, R16 ;  /* 0x0000000e1d1d7223 */ /* 0x002fe20000000010 */
[----:B------:R-:W-:Y:S06]  /*36c0*/  @P0 BRA `(.L_x_106) ;  /* 0xfffffffc00440947 */ /* 0x000fec000383ffff */
.L_x_105:
[----:B------:R-:W-:Y:S01]  /*36d0*/  LOP3.LUT R8, R12, 0x3, RZ, 0xc0, !PT ;  /* 0x000000030c087812 */ /* 0x000fe200078ec0ff */
[----:B------:R-:W-:Y:S06]  /*36e0*/  @!P1 BRA `(.L_x_104) ;  /* 0x0000000000ec9947 */ /* 0x000fec0003800000 */
[----:B------:R-:W-:Y:S02]  /*36f0*/  ISETP.GE.U32.AND P0, PT, R13, 0x4, PT ;  /* 0x000000040d00780c */ /* 0x000fe40003f06070 */
[----:B------:R-:W-:-:S11]  /*3700*/  ISETP.NE.AND P1, PT, R8, RZ, PT ;  /* 0x000000ff0800720c */ /* 0x000fd60003f25270 */
[----:B------:R-:W-:Y:S05]  /*3710*/  @!P0 BRA `(.L_x_107) ;  /* 0x0000000000688947 */ /* 0x000fea0003800000 */
[----:B------:R-:W0:Y:S01]  /*3720*/  LDC.64 R20, c[0x0][0x3a8] ;  /* 0x0000ea00ff147b82 */ /* 0x000e220000000a00 */
[----:B------:R-:W-:-:S05]  /*3730*/  IADD3 R13, PT, PT, -R11, R24, RZ ;  /* 0x000000180b0d7210 */ /* 0x000fca0007ffe1ff */
[----:B------:R-:W-:-:S04]  /*3740*/  IMAD R13, R2, R13, R23 ;  /* 0x0000000d020d7224 */ /* 0x000fc800078e0217 */
[----:B0-----:R-:W-:-:S04]  /*3750*/  IMAD.WIDE R20, R13, 0x2, R20 ;  /* 0x000000020d147825 */ /* 0x001fc800078e0214 */
[C---:B------:R-:W-:Y:S02]  /*3760*/  IMAD.WIDE R18, R2.reuse, 0x2, R20 ;  /* 0x0000000202127825 */ /* 0x040fe400078e0214 */
[----:B------:R-:W2:Y:S02]  /*3770*/  LDG.E.U16.CONSTANT R20, desc[UR12][R20.64] ;  /* 0x0000000c14147981 */ /* 0x000ea4000c1e9500 */
[C---:B------:R-:W-:Y:S02]  /*3780*/  IMAD.WIDE R16, R2.reuse, 0x2, R18 ;  /* 0x0000000202107825 */ /* 0x040fe400078e0212 */
[----:B------:R-:W3:Y:S02]  /*3790*/  LDG.E.U16.CONSTANT R18, desc[UR12][R18.64] ;  /* 0x0000000c12127981 */ /* 0x000ee4000c1e9500 */
[----:B------:R-:W-:Y:S02]  /*37a0*/  IMAD.WIDE R14, R2, 0x2, R16 ;  /* 0x00000002020e7825 */ /* 0x000fe400078e0210 */
[----:B------:R-:W4:Y:S04]  /*37b0*/  LDG.E.U16.CONSTANT R16, desc[UR12][R16.64] ;  /* 0x0000000c10107981 */ /* 0x000f28000c1e9500 */
[----:B------:R-:W5:Y:S01]  /*37c0*/  LDG.E.U16.CONSTANT R14, desc[UR12][R14.64] ;  /* 0x0000000c0e0e7981 */ /* 0x000f62000c1e9500 */
[----:B------:R-:W-:-:S02]  /*37d0*/  VIADD R22, R24, -UR15 ;  /* 0x8000000f18167c36 */ /* 0x000fc40008000000 */
[----:B------:R-:W-:-:S03]  /*37e0*/  VIADD R24, R24, 0x4 ;  /* 0x0000000418187836 */ /* 0x000fc60000000000 */
[----:B------:R-:W-:-:S05]  /*37f0*/  LEA R25, R22, R5, 0x2 ;  /* 0x0000000516197211 */ /* 0x000fca00078e10ff */
[----:B------:R-:W0:Y:S04]  /*3800*/  LDS R26, [R25+0x10] ;  /* 0x00001000191a7984 */ /* 0x000e280000000800 */
[----:B------:R-:W1:Y:S04]  /*3810*/  LDS R27, [R25+0x14] ;  /* 0x00001400191b7984 */ /* 0x000e680000000800 */
[----:B------:R-:W5:Y:S04]  /*3820*/  LDS R22, [R25+0x18] ;  /* 0x0000180019167984 */ /* 0x000f680000000800 */
[----:B------:R-:W5:Y:S01]  /*3830*/  LDS R13, [R25+0x1c] ;  /* 0x00001c00190d7984 */ /* 0x000f620000000800 */
[----:B--2---:R-:W-:-:S05]  /*3840*/  SHF.L.U32 R20, R20, 0x10, RZ ;  /* 0x0000001014147819 */ /* 0x004fca00000006ff */
[----:B0-----:R-:W-:Y:S01]  /*3850*/  FFMA R20, R26, R20, R29 ;  /* 0x000000141a147223 */ /* 0x001fe2000000001d */
[----:B---3--:R-:W-:-:S04]  /*3860*/  IMAD.U32 R18, R18, 0x10000, RZ ;  /* 0x0001000012127824 */ /* 0x008fc800078e00ff */
[----:B-1----:R-:W-:Y:S01]  /*3870*/  FFMA R27, R27, R18, R20 ;  /* 0x000000121b1b7223 */ /* 0x002fe20000000014 */
[----:B----4-:R-:W-:Y:S02]  /*3880*/  SHF.L.U32 R16, R16, 0x10, RZ ;  /* 0x0000001010107819 */ /* 0x010fe400000006ff */
[----:B-----5:R-:W-:-:S03]  /*3890*/  SHF.L.U32 R14, R14, 0x10, RZ ;  /* 0x000000100e0e7819 */ /* 0x020fc600000006ff */
[----:B------:R-:W-:-:S04]  /*38a0*/  FFMA R16, R22, R16, R27 ;  /* 0x0000001016107223 */ /* 0x000fc8000000001b */
[----:B------:R-:W-:-:S07]  /*38b0*/  FFMA R29, R13, R14, R16 ;  /* 0x0000000e0d1d7223 */ /* 0x000fce0000000010 */
.L_x_107:
[----:B------:R-:W-:Y:S05]  /*38c0*/  @!P1 BRA `(.L_x_104) ;  /* 0x0000000000749947 */ /* 0x000fea0003800000 */
[----:B------:R-:W-:Y:S02]  /*38d0*/  ISETP.NE.AND P0, PT, R8, 0x1, PT ;  /* 0x000000010800780c */ /* 0x000fe40003f05270 */
[----:B------:R-:W-:-:S04]  /*38e0*/  LOP3.LUT R12, R12, 0x1, RZ, 0xc0, !PT ;  /* 0x000000010c0c7812 */ /* 0x000fc800078ec0ff */
[----:B------:R-:W-:-:S07]  /*38f0*/  ISETP.NE.U32.AND P1, PT, R12, 0x1, PT ;  /* 0x000000010c00780c */ /* 0x000fce0003f25070 */
[----:B------:R-:W0:Y:S01]  /*3900*/  @P0 LDC.64 R14, c[0x0][0x3a8] ;  /* 0x0000ea00ff0e0b82 */ /* 0x000e220000000a00 */
[C---:B------:R-:W-:Y:S02]  /*3910*/  @P0 IADD3 R16, PT, PT, -R11.reuse, R24, RZ ;  /* 0x000000180b100210 */ /* 0x040fe40007ffe1ff */
[C---:B------:R-:W-:Y:S01]  /*3920*/  @P0 IADD3 R8, PT, PT, R24.reuse, -UR15, RZ ;  /* 0x8000000f18080c10 */ /* 0x040fe2000fffe0ff */
[----:B------:R-:W-:Y:S02]  /*3930*/  @P0 VIADD R24, R24, 0x2 ;  /* 0x0000000218180836 */ /* 0x000fe40000000000 */
[----:B------:R-:W-:Y:S02]  /*3940*/  @P0 IMAD R17, R2, R16, R23 ;  /* 0x0000001002110224 */ /* 0x000fe400078e0217 */
[----:B------:R-:W1:Y:S01]  /*3950*/  @!P1 LDC.64 R12, c[0x0][0x3a8] ;  /* 0x0000ea00ff0c9b82 */ /* 0x000e620000000a00 */
[----:B------:R-:W-:-:S05]  /*3960*/  @!P1 IADD3 R11, PT, PT, -R11, R24, RZ ;  /* 0x000000180b0b9210 */ /* 0x000fca0007ffe1ff */
[----:B------:R-:W-:Y:S02]  /*3970*/  @!P1 IMAD R11, R2, R11, R23 ;  /* 0x0000000b020b9224 */ /* 0x000fe400078e0217 */
[----:B0-----:R-:W-:-:S04]  /*3980*/  @P0 IMAD.WIDE R14, R17, 0x2, R14 ;  /* 0x00000002110e0825 */ /* 0x001fc800078e020e */
[----:B------:R-:W-:Y:S02]  /*3990*/  @P0 IMAD.WIDE R16, R2, 0x2, R14 ;  /* 0x0000000202100825 */ /* 0x000fe400078e020e */
[----:B------:R-:W2:Y:S02]  /*39a0*/  @P0 LDG.E.U16.CONSTANT R14, desc[UR12][R14.64] ;  /* 0x0000000c0e0e0981 */ /* 0x000ea4000c1e9500 */
[----:B-1----:R-:W-:Y:S02]  /*39b0*/  @!P1 IMAD.WIDE R12, R11, 0x2, R12 ;  /* 0x000000020b0c9825 */ /* 0x002fe400078e020c */
[----:B------:R-:W3:Y:S04]  /*39c0*/  @P0 LDG.E.U16.CONSTANT R16, desc[UR12][R16.64] ;  /* 0x0000000c10100981 */ /* 0x000ee8000c1e9500 */
[----:B------:R-:W4:Y:S01]  /*39d0*/  @!P1 LDG.E.U16.CONSTANT R12, desc[UR12][R12.64] ;  /* 0x0000000c0c0c9981 */ /* 0x000f22000c1e9500 */
[----:B------:R-:W-:Y:S01]  /*39e0*/  @P0 LEA R11, R8, R5, 0x2 ;  /* 0x00000005080b0211 */ /* 0x000fe200078e10ff */
[----:B------:R-:W-:-:S04]  /*39f0*/  @!P1 VIADD R24, R24, -UR15 ;  /* 0x8000000f18189c36 */ /* 0x000fc80008000000 */
[----:B------:R-:W0:Y:S01]  /*3a00*/  @P0 LDS R8, [R11+0x10] ;  /* 0x000010000b080984 */ /* 0x000e220000000800 */
[----:B------:R-:W-:-:S03]  /*3a10*/  @!P1 LEA R24, R24, R5, 0x2 ;  /* 0x0000000518189211 */ /* 0x000fc600078e10ff */
[----:B------:R-:W1:Y:S04]  /*3a20*/  @P0 LDS R19, [R11+0x14] ;  /* 0x000014000b130984 */ /* 0x000e680000000800 */
[----:B------:R-:W5:Y:S01]  /*3a30*/  @!P1 LDS R24, [R24+0x10] ;  /* 0x0000100018189984 */ /* 0x000f620000000800 */
[----:B--2---:R-:W-:Y:S01]  /*3a40*/  @P0 SHF.L.U32 R18, R14, 0x10, RZ ;  /* 0x000000100e120819 */ /* 0x004fe200000006ff */
[----:B---3--:R-:W-:-:S04]  /*3a50*/  @P0 IMAD.U32 R14, R16, 0x10000, RZ ;  /* 0x00010000100e0824 */ /* 0x008fc800078e00ff */
[----:B0-----:R-:W-:Y:S01]  /*3a60*/  @P0 FFMA R18, R8, R18, R29 ;  /* 0x0000001208120223 */ /* 0x001fe2000000001d */
[----:B----4-:R-:W-:-:S03]  /*3a70*/  @!P1 SHF.L.U32 R8, R12, 0x10, RZ ;  /* 0x000000100c089819 */ /* 0x010fc600000006ff */
[----:B-1----:R-:W-:-:S04]  /*3a80*/  @P0 FFMA R29, R19, R14, R18 ;  /* 0x0000000e131d0223 */ /* 0x002fc80000000012 */
[----:B-----5:R-:W-:-:S07]  /*3a90*/  @!P1 FFMA R29, R24, R8, R29 ;  /* 0x00000008181d9223 */ /* 0x020fce000000001d */
.L_x_104:
[C---:B------:R-:W-:Y:S01]  /*3aa0*/  IADD3 R8, PT, PT, R9.reuse, UR6, RZ ;  /* 0x0000000609087c10 */ /* 0x040fe2000fffe0ff */
[----:B------:R-:W-:-:S03]  /*3ab0*/  VIADD R9, R9, 0x1 ;  /* 0x0000000109097836 */ /* 0x000fc60000000000 */
[----:B------:R-:W-:-:S13]  /*3ac0*/  ISETP.NE.AND P0, PT, R8, UR11, PT ;  /* 0x0000000b08007c0c */ /* 0x000fda000bf05270 */
[----:B------:R-:W-:Y:S05]  /*3ad0*/  @P0 BRA `(.L_x_108) ;  /* 0xfffffff400b40947 */ /* 0x000fea000383ffff */
.L_x_103:
[----:B------:R-:W0:Y:S01]  /*3ae0*/  LDCU UR5, c[0x0][0x3d0] ;  /* 0x00007a00ff0577ac */ /* 0x000e220008000800 */
[----:B------:R-:W1:Y:S01]  /*3af0*/  LDC.64 R8, c[0x0][0x380] ;  /* 0x0000e000ff087b82 */ /* 0x000e620000000a00 */
[----:B0-----:R-:W-:-:S05]  /*3b00*/  MOV R11, UR5 ;  /* 0x00000005000b7c02 */ /* 0x001fca0008000f00 */
[----:B------:R-:W-:Y:S01]  /*3b10*/  IMAD R11, R11, UR4, R0 ;  /* 0x000000040b0b7c24 */ /* 0x000fe2000f8e0200 */
[----:B------:R-:W-:-:S03]  /*3b20*/  IADD3 R0, PT, PT, R0, 0x80, RZ ;  /* 0x0000008000007810 */ /* 0x000fc60007ffe0ff */
[----:B-1----:R-:W-:Y:S01]  /*3b30*/  IMAD.WIDE R8, R11, 0x4, R8 ;  /* 0x000000040b087825 */ /* 0x002fe200078e0208 */
[----:B------:R-:W-:-:S04]  /*3b40*/  ISETP.GE.AND P0, PT, R0, UR5, PT ;  /* 0x0000000500007c0c */ /* 0x000fc8000bf06270 */
[----:B------:R0:W-:Y:S09]  /*3b50*/  STG.E desc[UR12][R8.64], R29 ;  /* 0x0000001d08007986 */ /* 0x0001f2000c10190c */
[----:B------:R-:W-:Y:S05]  /*3b60*/  @!P0 BRA `(.L_x_109) ;  /* 0xfffffff4006c8947 */ /* 0x000fea000383ffff */
[----:B------:R-:W-:Y:S05]  /*3b70*/  EXIT ;  /* 0x000000000000794d */ /* 0x000fea0003800000 */
.L_x_84:
[----:B------:R-:W-:Y:S02]  /*3b80*/  HFMA2 R15, -RZ, RZ, 0, 1.847743988037109375e-06 ;  /* 0x0000001fff0f7431 */ /* 0x000fe400000001ff */
[----:B--2---:R-:W-:Y:S01]  /*3b90*/  IMAD.MOV.U32 R25, RZ, RZ, R18 ;  /* 0x000000ffff197224 */ /* 0x004fe200078e0012 */
[----:B------:R-:W-:Y:S01]  /*3ba0*/  MOV R16, 0x10 ;  /* 0x0000001000107802 */ /* 0x000fe20000000f00 */
[----:B-1----:R-:W-:-:S07]  /*3bb0*/  IMAD.MOV.U32 R14, RZ, RZ, -0x1 ;  /* 0xffffffffff0e7424 */ /* 0x002fce00078e00ff */
[----:B0-----:R-:W-:Y:S05]  /*3bc0*/  WARPSYNC.COLLECTIVE R14, `(.L_x_110) ;  /* 0x000000000e087348 */ /* 0x001fea0003c00000 */
[----:B------:R1:W2:Y:S02]  /*3bd0*/  SHFL.BFLY P2, R23, R25, R16, R15 ;  /* 0x0c00001019177389 */ /* 0x0002a4000004000f */
[----:B012---:R-:W-:Y:S05]  /*3be0*/  ENDCOLLECTIVE ;  /* 0x000000000000791b */ /* 0x007fea0003800000 */
.L_x_110:
[----:B------:R-:W-:Y:S01]  /*3bf0*/  IMAD.MOV.U32 R16, RZ, RZ, 0x8 ;  /* 0x00000008ff107424 */ /* 0x000fe200078e00ff */
[----:B------:R-:W-:-:S05]  /*3c00*/  MOV R19, R23 ;  /* 0x0000001700137202 */ /* 0x000fca0000000f00 */
[----:B------:R-:W-:-:S05]  /*3c10*/  FADD R19, R19, R18 ;  /* 0x0000001213137221 */ /* 0x000fca0000000000 */
[----:B------:R-:W-:-:S07]  /*3c20*/  MOV R25, R19 ;  /* 0x0000001300197202 */ /* 0x000fce0000000f00 */
[----:B------:R-:W-:Y:S05]  /*3c30*/  WARPSYNC.COLLECTIVE R14, `(.L_x_111) ;  /* 0x000000000e087348 */ /* 0x000fea0003c00000 */
[----:B------:R0:W1:Y:S02]  /*3c40*/  SHFL.BFLY P2, R23, R25, R16, R15 ;  /* 0x0c00001019177389 */ /* 0x000064000004000f */
[----:B01----:R-:W-:Y:S05]  /*3c50*/  ENDCOLLECTIVE ;  /* 0x000000000000791b */ /* 0x003fea0003800000 */
.L_x_111:
[----:B------:R-:W-:Y:S01]  /*3c60*/  IMAD.MOV.U32 R16, RZ, RZ, 0x4 ;  /* 0x00000004ff107424 */ /* 0x000fe200078e00ff */
[----:B------:R-:W-:-:S05]  /*3c70*/  MOV R20, R23 ;  /* 0x0000001700147202 */ /* 0x000fca0000000f00 */
[----:B------:R-:W-:-:S05]  /*3c80*/  FADD R20, R19, R20 ;  /* 0x0000001413147221 */ /* 0x000fca0000000000 */
[----:B------:R-:W-:-:S07]  /*3c90*/  MOV R25, R20 ;  /* 0x0000001400197202 */ /* 0x000fce0000000f00 */
[----:B------:R-:W-:Y:S05]  /*3ca0*/  WARPSYNC.COLLECTIVE R14, `(.L_x_112) ;  /* 0x000000000e087348 */ /* 0x000fea0003c00000 */
[----:B------:R0:W1:Y:S02]  /*3cb0*/  SHFL.BFLY P2, R23, R25, R16, R15 ;  /* 0x0c00001019177389 */ /* 0x000064000004000f */
[----:B01----:R-:W-:Y:S05]  /*3cc0*/  ENDCOLLECTIVE ;  /* 0x000000000000791b */ /* 0x003fea0003800000 */
.L_x_112:
[----:B------:R-:W-:Y:S01]  /*3cd0*/  IMAD.MOV.U32 R16, RZ, RZ, 0x2 ;  /* 0x00000002ff107424 */ /* 0x000fe200078e00ff */
[----:B------:R-:W-:-:S05]  /*3ce0*/  MOV R21, R23 ;  /* 0x0000001700157202 */ /* 0x000fca0000000f00 */
[----:B------:R-:W-:-:S05]  /*3cf0*/  FADD R21, R20, R21 ;  /* 0x0000001514157221 */ /* 0x000fca0000000000 */
[----:B------:R-:W-:-:S07]  /*3d00*/  MOV R25, R21 ;  /* 0x0000001500197202 */ /* 0x000fce0000000f00 */
[----:B------:R-:W-:Y:S05]  /*3d10*/  WARPSYNC.COLLECTIVE R14, `(.L_x_113) ;  /* 0x000000000e087348 */ /* 0x000fea0003c00000 */
[----:B------:R0:W1:Y:S02]  /*3d20*/  SHFL.BFLY P2, R23, R25, R16, R15 ;  /* 0x0c00001019177389 */ /* 0x000064000004000f */
[----:B01----:R-:W-:Y:S05]  /*3d30*/  ENDCOLLECTIVE ;  /* 0x000000000000791b */ /* 0x003fea0003800000 */
.L_x_113:
[----:B------:R-:W-:Y:S01]  /*3d40*/  IMAD.MOV.U32 R16, RZ, RZ, 0x1 ;  /* 0x00000001ff107424 */ /* 0x000fe200078e00ff */
[----:B------:R-:W-:-:S05]  /*3d50*/  MOV R22, R23 ;  /* 0x0000001700167202 */ /* 0x000fca0000000f00 */
[----:B------:R-:W-:-:S05]  /*3d60*/  FADD R22, R21, R22 ;  /* 0x0000001615167221 */ /* 0x000fca0000000000 */
[----:B------:R-:W-:-:S07]  /*3d70*/  MOV R25, R22 ;  /* 0x0000001600197202 */ /* 0x000fce0000000f00 */
[----:B------:R-:W-:Y:S05]  /*3d80*/  WARPSYNC.COLLECTIVE R14, `(.L_x_114) ;  /* 0x000000000e087348 */ /* 0x000fea0003c00000 */
[----:B------:R0:W1:Y:S02]  /*3d90*/  SHFL.BFLY P2, R23, R25, R16, R15 ;  /* 0x0c00001019177389 */ /* 0x000064000004000f */
[----:B01----:R-:W-:Y:S05]  /*3da0*/  ENDCOLLECTIVE ;  /* 0x000000000000791b */ /* 0x003fea0003800000 */
.L_x_114:
[----:B------:R-:W-:Y:S05]  /*3db0*/  BRA `(.L_x_115) ;  /* 0xffffffe400387947 */ /* 0x000fea000383ffff */
.L_x_96:
[----:B------:R-:W-:Y:S01]  /*3dc0*/  HFMA2 R16, -RZ, RZ, 0, 9.5367431640625e-07 ;  /* 0x00000010ff107431 */ /* 0x000fe200000001ff */
[----:B---3--:R-:W-:Y:S01]  /*3dd0*/  MOV R25, R6 ;  /* 0x0000000600197202 */ /* 0x008fe20000000f00 */
[----:B------:R-:W-:Y:S01]  /*3de0*/  IMAD.MOV.U32 R15, RZ, RZ, 0x1f ;  /* 0x0000001fff0f7424 */ /* 0x000fe200078e00ff */
[----:B------:R-:W-:-:S07]  /*3df0*/  MOV R14, 0xffffffff ;  /* 0xffffffff000e7802 */ /* 0x000fce0000000f00 */
[----:B012-4-:R-:W-:Y:S05]  /*3e00*/  WARPSYNC.COLLECTIVE R14, `(.L_x_116) ;  /* 0x000000000e087348 */ /* 0x017fea0003c00000 */
[----:B------:R3:W0:Y:S02]  /*3e10*/  SHFL.BFLY P2, R23, R25, R16, R15 ;  /* 0x0c00001019177389 */ /* 0x000624000004000f */
[----:B01234-:R-:W-:Y:S05]  /*3e20*/  ENDCOLLECTIVE ;  /* 0x000000000000791b */ /* 0x01ffea0003800000 */
.L_x_116:
[----:B------:R-:W-:Y:S01]  /*3e30*/  HFMA2 R16, -RZ, RZ, 0, 4.76837158203125e-07 ;  /* 0x00000008ff107431 */ /* 0x000fe200000001ff */
[----:B------:R-:W-:-:S05]  /*3e40*/  MOV R11, R23 ;  /* 0x00000017000b7202 */ /* 0x000fca0000000f00 */
[----:B------:R-:W-:-:S04]  /*3e50*/  FADD R11, R11, R6 ;  /* 0x000000060b0b7221 */ /* 0x000fc80000000000 */
[----:B------:R-:W-:-:S07]  /*3e60*/  IMAD.MOV.U32 R25, RZ, RZ, R11 ;  /* 0x000000ffff197224 */ /* 0x000fce00078e000b */
[----:B------:R-:W-:Y:S05]  /*3e70*/  WARPSYNC.COLLECTIVE R14, `(.L_x_117) ;  /* 0x000000000e087348 */ /* 0x000fea0003c00000 */
[----:B------:R0:W1:Y:S02]  /*3e80*/  SHFL.BFLY P2, R23, R25, R16, R15 ;  /* 0x0c00001019177389 */ /* 0x000064000004000f */
[----:B01----:R-:W-:Y:S05]  /*3e90*/  ENDCOLLECTIVE ;  /* 0x000000000000791b */ /* 0x003fea0003800000 */
.L_x_117:
[----:B------:R-:W-:Y:S01]  /*3ea0*/  HFMA2 R16, -RZ, RZ, 0, 2.384185791015625e-07 ;  /* 0x00000004ff107431 */ /* 0x000fe200000001ff */
[----:B------:R-:W-:-:S05]  /*3eb0*/  MOV R8, R23 ;  /* 0x0000001700087202 */ /* 0x000fca0000000f00 */
[----:B------:R-:W-:-:S04]  /*3ec0*/  FADD R8, R11, R8 ;  /* 0x000000080b087221 */ /* 0x000fc80000000000 */
[----:B------:R-:W-:-:S07]  /*3ed0*/  IMAD.MOV.U32 R25, RZ, RZ, R8 ;  /* 0x000000ffff197224 */ /* 0x000fce00078e0008 */
[----:B------:R-:W-:Y:S05]  /*3ee0*/  WARPSYNC.COLLECTIVE R14, `(.L_x_118) ;  /* 0x000000000e087348 */ /* 0x000fea0003c00000 */
[----:B------:R0:W1:Y:S02]  /*3ef0*/  SHFL.BFLY P2, R23, R25, R16, R15 ;  /* 0x0c00001019177389 */ /* 0x000064000004000f */
[----:B01----:R-:W-:Y:S05]  /*3f00*/  ENDCOLLECTIVE ;  /* 0x000000000000791b */ /* 0x003fea0003800000 */
.L_x_118:
[----:B------:R-:W-:Y:S01]  /*3f10*/  HFMA2 R16, -RZ, RZ, 0, 1.1920928955078125e-07 ;  /* 0x00000002ff107431 */ /* 0x000fe200000001ff */
[----:B------:R-:W-:-:S05]  /*3f20*/  MOV R13, R23 ;  /* 0x00000017000d7202 */ /* 0x000fca0000000f00 */
[----:B------:R-:W-:-:S04]  /*3f30*/  FADD R13, R8, R13 ;  /* 0x0000000d080d7221 */ /* 0x000fc80000000000 */
[----:B------:R-:W-:-:S07]  /*3f40*/  IMAD.MOV.U32 R25, RZ, RZ, R13 ;  /* 0x000000ffff197224 */ /* 0x000fce00078e000d */
[----:B------:R-:W-:Y:S05]  /*3f50*/  WARPSYNC.COLLECTIVE R14, `(.L_x_119) ;  /* 0x000000000e087348 */ /* 0x000fea0003c00000 */
[----:B------:R0:W1:Y:S02]  /*3f60*/  SHFL.BFLY P2, R23, R25, R16, R15 ;  /* 0x0c00001019177389 */ /* 0x000064000004000f */
[----:B01----:R-:W-:Y:S05]  /*3f70*/  ENDCOLLECTIVE ;  /* 0x000000000000791b */ /* 0x003fea0003800000 */
.L_x_119:
[----:B------:R-:W-:Y:S01]  /*3f80*/  HFMA2 R16, -RZ, RZ, 0, 5.9604644775390625e-08 ;  /* 0x00000001ff107431 */ /* 0x000fe200000001ff */
[----:B------:R-:W-:-:S05]  /*3f90*/  MOV R10, R23 ;  /* 0x00000017000a7202 */ /* 0x000fca0000000f00 */
[----:B------:R-:W-:-:S04]  /*3fa0*/  FADD R10, R13, R10 ;  /* 0x0000000a0d0a7221 */ /* 0x000fc80000000000 */
[----:B------:R-:W-:-:S07]  /*3fb0*/  IMAD.MOV.U32 R25, RZ, RZ, R10 ;  /* 0x000000ffff197224 */ /* 0x000fce00078e000a */
[----:B------:R-:W-:Y:S05]  /*3fc0*/  WARPSYNC.COLLECTIVE R14, `(.L_x_120) ;  /* 0x000000000e087348 */ /* 0x000fea0003c00000 */
[----:B------:R0:W1:Y:S02]  /*3fd0*/  SHFL.BFLY P2, R23, R25, R16, R15 ;  /* 0x0c00001019177389 */ /* 0x000064000004000f */
[----:B01----:R-:W-:Y:S05]  /*3fe0*/  ENDCOLLECTIVE ;  /* 0x000000000000791b */ /* 0x003fea0003800000 */
.L_x_120:
[----:B------:R-:W-:Y:S01]  /*3ff0*/  MOV R17, R23 ;  /* 0x0000001700117202 */ /* 0x000fe20000000f00 */
[----:B------:R-:W-:Y:S06]  /*4000*/  BRA `(.L_x_121) ;  /* 0xffffffe800fc7947 */ /* 0x000fec000383ffff */
.L_x_122:
        /* <DEDUP_REMOVED lines=15> */
.L_x_293:


//--------------------- .text.paged_attention_v2_reduce_bf16 --------------------------
	.section	.text.paged_attention_v2_reduce_bf16,"ax",@progbits
	.align	128
        .global         paged_attention_v2_reduce_bf16
        .type           paged_attention_v2_reduce_bf16,@function
        .size           paged_attention_v2_reduce_bf16,(.L_x_294 - paged_attention_v2_reduce_bf16)
        .other          paged_attention_v2_reduce_bf16,@"STO_CUDA_ENTRY STV_DEFAULT"
paged_attention_v2_reduce_bf16:
.text.paged_attention_v2_reduce_bf16:
[----:B------:R-:W-:Y:S01]  /*0000*/  LDC R1, c[0x0][0x37c] ;  /* 0x0000df00ff017b82 */ /* 0x000fe20000000800 */
[----:B------:R-:W0:Y:S07]  /*0010*/  S2R R7, SR_CTAID.Y ;  /* 0x0000000000077919 */ /* 0x000e2e0000002600 */
[----:B------:R-:W0:Y:S01]  /*0020*/  LDC.64 R2, c[0x0][0x3a0] ;  /* 0x0000e800ff027b82 */ /* 0x000e220000000a00 */
[----:B------:R-:W1:Y:S01]  /*0030*/  LDCU.64 UR4, c[0x0][0x358] ;  /* 0x00006b00ff0477ac */ /* 0x000e620008000a00 */
[----:B0-----:R-:W-:-:S05]  /*0040*/  IMAD.WIDE.U32 R2, R7, 0x4, R2 ;  /* 0x0000000407027825 */ /* 0x001fca00078e0002 */
[----:B-1----:R-:W2:Y:S02]  /*0050*/  LDG.E.CONSTANT R0, desc[UR4][R2.64] ;  /* 0x0000000402007981 */ /* 0x002ea4000c1e9900 */
[----:B--2---:R-:W-:-:S13]  /*0060*/  ISETP.NE.AND P0, PT, R0, RZ, PT ;  /* 0x000000ff0000720c */ /* 0x004fda0003f05270 */
[----:B------:R-:W-:Y:S05]  /*0070*/  @!P0 EXIT ;  /* 0x000000000000894d */ /* 0x000fea0003800000 */
[----:B------:R-:W0:Y:S01]  /*0080*/  S2R R2, SR_TID.X ;  /* 0x0000000000027919 */ /* 0x000e220000002100 */
[C---:B------:R-:W-:Y:S01]  /*0090*/  ISETP.GT.U32.AND P0, PT, R0.reuse, 0x200, PT ;  /* 0x000002000000780c */ /* 0x040fe20003f04070 */
[----:B------:R-:W1:Y:S01]  /*00a0*/  S2UR UR6, SR_CTAID.X ;  /* 0x00000000000679c3 */ /* 0x000e620000002500 */
[----:B------:R-:W-:-:S04]  /*00b0*/  IADD3 R3, PT, PT, R0, 0x1ff, RZ ;  /* 0x000001ff00037810 */ /* 0x000fc80007ffe0ff */
[----:B------:R-:W-:-:S04]  /*00c0*/  SHF.R.S32.HI R4, RZ, 0x1f, R3 ;  /* 0x0000001fff047819 */ /* 0x000fc80000011403 */
[----:B------:R-:W-:-:S04]  /*00d0*/  LEA.HI R4, R4, R3, RZ, 0x9 ;  /* 0x0000000304047211 */ /* 0x000fc800078f48ff */
[----:B------:R-:W-:Y:S01]  /*00e0*/  SHF.R.S32.HI R5, RZ, 0x9, R4 ;  /* 0x00000009ff057819 */ /* 0x000fe20000011404 */
[----:B------:R-:W-:Y:S06]  /*00f0*/  @P0 BRA `(.L_x_123) ;  /* 0x0000000000f40947 */ /* 0x000fec0003800000 */
[----:B------:R-:W0:Y:S02]  /*0100*/  LDCU UR7, c[0x0][0x3ac] ;  /* 0x00007580ff0777ac */ /* 0x000e240008000800 */
[----:B0-----:R-:W-:-:S13]  /*0110*/  ISETP.GE.AND P0, PT, R2, UR7, PT ;  /* 0x0000000702007c0c */ /* 0x001fda000bf06270 */
[----:B-1----:R-:W-:Y:S05]  /*0120*/  @P0 EXIT ;  /* 0x000000000000094d */ /* 0x002fea0003800000 */
[----:B------:R-:W-:Y:S01]  /*0130*/  LOP3.LUT R0, RZ, R2, RZ, 0x33, !PT ;  /* 0x00000002ff007212 */ /* 0x000fe200078e33ff */
[----:B------:R-:W0:Y:S01]  /*0140*/  LDC R4, c[0x0][0x3a8] ;  /* 0x0000ea00ff047b82 */ /* 0x000e220000000800 */
[----:B------:R-:W-:Y:S03]  /*0150*/  BSSY.RECONVERGENT B0, `(.L_x_124) ;  /* 0x000001d000007945 */ /* 0x000fe60003800200 */
[----:B------:R-:W-:-:S05]  /*0160*/  VIADD R8, R0, UR7 ;  /* 0x0000000700087c36 */ /* 0x000fca0008000000 */
[C---:B------:R-:W-:Y:S02]  /*0170*/  LOP3.LUT R0, R8.reuse, 0x180, RZ, 0xc0, !PT ;  /* 0x0000018008007812 */ /* 0x040fe400078ec0ff */
[----:B------:R-:W-:Y:S02]  /*0180*/  ISETP.GE.U32.AND P1, PT, R8, 0x180, PT ;  /* 0x000001800800780c */ /* 0x000fe40003f26070 */
[----:B------:R-:W-:Y:S01]  /*0190*/  ISETP.NE.AND P0, PT, R0, 0x180, PT ;  /* 0x000001800000780c */ /* 0x000fe20003f05270 */
[----:B0-----:R-:W-:-:S04]  /*01a0*/  IMAD R0, R7, R4, UR6 ;  /* 0x0000000607007e24 */ /* 0x001fc8000f8e0204 */
[----:B------:R-:W-:-:S08]  /*01b0*/  IMAD R3, R0, UR7, RZ ;  /* 0x0000000700037c24 */ /* 0x000fd0000f8e02ff */
[----:B------:R-:W-:Y:S05]  /*01c0*/  @!P0 BRA `(.L_x_125) ;  /* 0x0000000000548947 */ /* 0x000fea0003800000 */
[----:B------:R-:W0:Y:S01]  /*01d0*/  LDC.64 R4, c[0x0][0x380] ;  /* 0x0000e000ff047b82 */ /* 0x000e220000000a00 */
[----:B------:R-:W1:Y:S01]  /*01e0*/  LDCU UR6, c[0x0][0x3b0] ;  /* 0x00007600ff0677ac */ /* 0x000e620008000800 */
[----:B------:R-:W-:Y:S01]  /*01f0*/  LEA.HI R0, R8, 0x1, RZ, 0x19 ;  /* 0x0000000108007811 */ /* 0x000fe200078fc8ff */
[----:B------:R-:W-:-:S03]  /*0200*/  IMAD.IADD R13, R2, 0x1, R3 ;  /* 0x00000001020d7824 */ /* 0x000fc600078e0203 */
[C---:B------:R-:W-:Y:S02]  /*0210*/  SHF.L.U32 R8, R0.reuse, 0x7, RZ ;  /* 0x0000000700087819 */ /* 0x040fe400000006ff */
[----:B------:R-:W2:Y:S01]  /*0220*/  LDC.64 R6, c[0x0][0x388] ;  /* 0x0000e200ff067b82 */ /* 0x000ea20000000a00 */
[----:B------:R-:W-:Y:S02]  /*0230*/  LOP3.LUT R0, R0, 0x3, RZ, 0xc0, !PT ;  /* 0x0000000300007812 */ /* 0x000fe400078ec0ff */
[----:B------:R-:W-:-:S03]  /*0240*/  LOP3.LUT R9, R8, 0x180, RZ, 0xc0, !PT ;  /* 0x0000018008097812 */ /* 0x000fc600078ec0ff */
[----:B------:R-:W-:Y:S02]  /*0250*/  IMAD.MOV R0, RZ, RZ, -R0 ;  /* 0x000000ffff007224 */ /* 0x000fe400078e0a00 */
[----:B-1----:R-:W-:Y:S01]  /*0260*/  IMAD R15, R3, UR6, R2 ;  /* 0x00000006030f7c24 */ /* 0x002fe2000f8e0202 */
[----:B------:R-:W-:-:S07]  /*0270*/  IADD3 R2, PT, PT, R2, R9, RZ ;  /* 0x0000000902027210 */ /* 0x000fce0007ffe0ff */
.L_x_126:
[----:B-12---:R-:W-:-:S06]  /*0280*/  IMAD.WIDE R10, R15, 0x4, R6 ;  /* 0x000000040f0a7825 */ /* 0x006fcc00078e0206 */
[----:B------:R-:W2:Y:S01]  /*0290*/  LDG.E.CONSTANT R10, desc[UR4][R10.64] ;  /* 0x000000040a0a7981 */ /* 0x000ea2000c1e9900 */
[----:B0-----:R-:W-:Y:S01]  /*02a0*/  IMAD.WIDE R8, R13, 0x2, R4 ;  /* 0x000000020d087825 */ /* 0x001fe200078e0204 */
[----:B------:R-:W-:Y:S02]  /*02b0*/  IADD3 R0, PT, PT, R0, 0x1, RZ ;  /* 0x0000000100007810 */ /* 0x000fe40007ffe0ff */
[----:B------:R-:W-:Y:S01]  /*02c0*/  IADD3 R15, PT, PT, R15, 0x80, RZ ;  /* 0x000000800f0f7810 */ /* 0x000fe20007ffe0ff */
[----:B------:R-:W-:Y:S01]  /*02d0*/  VIADD R13, R13, 0x80 ;  /* 0x000000800d0d7836 */ /* 0x000fe20000000000 */
[----:B------:R-:W-:Y:S02]  /*02e0*/  ISETP.NE.AND P0, PT, R0, RZ, PT ;  /* 0x000000ff0000720c */ /* 0x000fe40003f05270 */
[----:B--2---:R-:W-:-:S05]  /*02f0*/  F2FP.BF16.F32.PACK_AB R11, RZ, R10 ;  /* 0x0000000aff0b723e */ /* 0x004fca00000010ff */
[----:B------:R1:W-:Y:S06]  /*0300*/  STG.E.U16 desc[UR4][R8.64], R11 ;  /* 0x0000000b08007986 */ /* 0x0003ec000c101504 */
[----:B------:R-:W-:Y:S05]  /*0310*/  @P0 BRA `(.L_x_126) ;  /* 0xfffffffc00d80947 */ /* 0x000fea000383ffff */
.L_x_125:
[----:B------:R-:W-:Y:S05]  /*0320*/  BSYNC.RECONVERGENT B0 ;  /* 0x0000000000007941 */ /* 0x000fea0003800200 */
.L_x_124:
[----:B------:R-:W-:Y:S05]  /*0330*/  @!P1 EXIT ;  /* 0x000000000000994d */ /* 0x000fea0003800000 */
[----:B------:R-:W0:Y:S01]  /*0340*/  LDC.64 R4, c[0x0][0x380] ;  /* 0x0000e000ff047b82 */ /* 0x000e220000000a00 */
[----:B------:R-:W2:Y:S01]  /*0350*/  LDCU UR6, c[0x0][0x3b0] ;  /* 0x00007600ff0677ac */ /* 0x000ea20008000800 */
[----:B------:R-:W-:-:S06]  /*0360*/  IMAD.IADD R13, R2, 0x1, R3 ;  /* 0x00000001020d7824 */ /* 0x000fcc00078e0203 */
[----:B------:R-:W3:Y:S01]  /*0370*/  LDC.64 R6, c[0x0][0x388] ;  /* 0x0000e200ff067b82 */ /* 0x000ee20000000a00 */
[----:B--2---:R-:W-:-:S07]  /*0380*/  IMAD R3, R3, UR6, R2 ;  /* 0x0000000603037c24 */ /* 0x004fce000f8e0202 */
.L_x_127:
[----:B-123--:R-:W-:-:S05]  /*0390*/  IMAD.WIDE R8, R3, 0x4, R6 ;  /* 0x0000000403087825 */ /* 0x00efca00078e0206 */
[----:B------:R-:W2:Y:S04]  /*03a0*/  LDG.E.CONSTANT R10, desc[UR4][R8.64+0x200] ;  /* 0x00020004080a7981 */ /* 0x000ea8000c1e9900 */
[----:B------:R-:W3:Y:S04]  /*03b0*/  LDG.E.CONSTANT R11, desc[UR4][R8.64+0x400] ;  /* 0x00040004080b7981 */ /* 0x000ee8000c1e9900 */
[----:B------:R-:W4:Y:S04]  /*03c0*/  LDG.E.CONSTANT R0, desc[UR4][R8.64] ;  /* 0x0000000408007981 */ /* 0x000f28000c1e9900 */
[----:B------:R2:W5:Y:S01]  /*03d0*/  LDG.E.CONSTANT R14, desc[UR4][R8.64+0x600] ;  /* 0x00060004080e7981 */ /* 0x000562000c1e9900 */
[----:B------:R-:W-:-:S02]  /*03e0*/  IADD3 R2, PT, PT, R2, 0x200, RZ ;  /* 0x0000020002027810 */ /* 0x000fc40007ffe0ff */
[----:B------:R-:W-:Y:S02]  /*03f0*/  IADD3 R3, PT, PT, R3, 0x200, RZ ;  /* 0x0000020003037810 */ /* 0x000fe40007ffe0ff */
[----:B------:R-:W-:Y:S02]  /*0400*/  ISETP.GE.AND P0, PT, R2, UR7, PT ;  /* 0x0000000702007c0c */ /* 0x000fe4000bf06270 */
[----:B--2---:R-:W-:Y:S02]  /*0410*/  F2FP.BF16.F32.PACK_AB R9, RZ, R10 ;  /* 0x0000000aff09723e */ /* 0x004fe400000010ff */
[----:B---3--:R-:W-:Y:S01]  /*0420*/  F2FP.BF16.F32.PACK_AB R12, RZ, R11 ;  /* 0x0000000bff0c723e */ /* 0x008fe200000010ff */
[----:B0-----:R-:W-:Y:S01]  /*0430*/  IMAD.WIDE R10, R13, 0x2, R4 ;  /* 0x000000020d0a7825 */ /* 0x001fe200078e0204 */
[----:B----4-:R-:W-:-:S03]  /*0440*/  F2FP.BF16.F32.PACK_AB R0, RZ, R0 ;  /* 0x00000000ff00723e */ /* 0x010fc600000010ff */
[----:B------:R-:W-:Y:S01]  /*0450*/  VIADD R13, R13, 0x200 ;  /* 0x000002000d0d7836 */ /* 0x000fe20000000000 */
[----:B------:R2:W-:Y:S01]  /*0460*/  STG.E.U16 desc[UR4][R10.64+0x100], R9 ;  /* 0x000100090a007986 */ /* 0x0005e2000c101504 */
[----:B-----5:R-:W-:-:S03]  /*0470*/  F2FP.BF16.F32.PACK_AB R14, RZ, R14 ;  /* 0x0000000eff0e723e */ /* 0x020fc600000010ff */
[----:B------:R2:W-:Y:S04]  /*0480*/  STG.E.U16 desc[UR4][R10.64+0x200], R12 ;  /* 0x0002000c0a007986 */ /* 0x0005e8000c101504 */
[----:B------:R2:W-:Y:S04]  /*0490*/  STG.E.U16 desc[UR4][R10.64], R0 ;  /* 0x000000000a007986 */ /* 0x0005e8000c101504 */
[----:B------:R2:W-:Y:S01]  /*04a0*/  STG.E.U16 desc[UR4][R10.64+0x300], R14 ;  /* 0x0003000e0a007986 */ /* 0x0005e2000c101504 */
[----:B------:R-:W-:Y:S05]  /*04b0*/  @!P0 BRA `(.L_x_127) ;  /* 0xfffffffc00b48947 */ /* 0x000fea000383ffff */
[----:B------:R-:W-:Y:S05]  /*04c0*/  EXIT ;  /* 0x000000000000794d */ /* 0x000fea0003800000 */
.L_x_123:
[----:B------:R-:W1:Y:S01]  /*04d0*/  LDC R9, c[0x0][0x3b0] ;  /* 0x0000ec00ff097b82 */ /* 0x000e620000000800 */
[----:B------:R-:W2:Y:S01]  /*04e0*/  LDCU UR7, c[0x0][0x3a8] ;  /* 0x00007500ff0777ac */ /* 0x000ea20008000800 */
[----:B0-----:R-:W-:Y:S01]  /*04f0*/  ISETP.GE.AND P0, PT, R2, R5, PT ;  /* 0x000000050200720c */ /* 0x001fe20003f06270 */
[----:B------:R-:W-:Y:S01]  /*0500*/  BSSY.RECONVERGENT B0, `(.L_x_128) ;  /* 0x0000095000007945 */ /* 0x000fe20003800200 */
[----:B------:R-:W-:Y:S02]  /*0510*/  IMAD.MOV.U32 R21, RZ, RZ, -0x800001 ;  /* 0xff7fffffff157424 */ /* 0x000fe400078e00ff */
[----:B--2---:R-:W-:Y:S02]  /*0520*/  IMAD R8, R7, UR7, RZ ;  /* 0x0000000707087c24 */ /* 0x004fe4000f8e02ff */
[----:B-1----:R-:W-:-:S04]  /*0530*/  IMAD R3, R9, UR6, RZ ;  /* 0x0000000609037c24 */ /* 0x002fc8000f8e02ff */
[----:B------:R-:W-:-:S03]  /*0540*/  IMAD R3, R8, R9, R3 ;  /* 0x0000000908037224 */ /* 0x000fc600078e0203 */
[----:B------:R-:W-:Y:S05]  /*0550*/  @P0 BRA `(.L_x_129) ;  /* 0x00000008003c0947 */ /* 0x000fea0003800000 */
[-C--:B------:R-:W-:Y:S01]  /*0560*/  LOP3.LUT R4, RZ, R2.reuse, RZ, 0x33, !PT ;  /* 0x00000002ff047212 */ /* 0x080fe200078e33ff */
[----:B------:R-:W-:Y:S01]  /*0570*/  BSSY.RECONVERGENT B1, `(.L_x_130) ;  /* 0x000001b000017945 */ /* 0x000fe20003800200 */
[----:B------:R-:W-:Y:S01]  /*0580*/  IMAD.MOV.U32 R21, RZ, RZ, -0x800001 ;  /* 0xff7fffffff157424 */ /* 0x000fe200078e00ff */
[----:B------:R-:W-:Y:S02]  /*0590*/  MOV R20, R2 ;  /* 0x0000000200147202 */ /* 0x000fe40000000f00 */
[----:B------:R-:W-:-:S04]  /*05a0*/  IADD3 R4, PT, PT, R5, R4, RZ ;  /* 0x0000000405047210 */ /* 0x000fc80007ffe0ff */
[C---:B------:R-:W-:Y:S02]  /*05b0*/  LOP3.LUT R6, R4.reuse, 0x180, RZ, 0xc0, !PT ;  /* 0x0000018004067812 */ /* 0x040fe400078ec0ff */
[----:B------:R-:W-:Y:S02]  /*05c0*/  ISETP.GE.U32.AND P1, PT, R4, 0x180, PT ;  /* 0x000001800400780c */ /* 0x000fe40003f26070 */
[----:B------:R-:W-:-:S13]  /*05d0*/  ISETP.NE.AND P0, PT, R6, 0x180, PT ;  /* 0x000001800600780c */ /* 0x000fda0003f05270 */
[----:B------:R-:W-:Y:S05]  /*05e0*/  @!P0 BRA `(.L_x_131) ;  /* 0x00000000004c8947 */ /* 0x000fea0003800000 */
[----:B------:R-:W0:Y:S01]  /*05f0*/  S2R R13, SR_CgaCtaId ;  /* 0x00000000000d7919 */ /* 0x000e220000008800 */
[----:B------:R-:W1:Y:S01]  /*0600*/  LDC.64 R6, c[0x0][0x398] ;  /* 0x0000e600ff067b82 */ /* 0x000e620000000a00 */
[----:B------:R-:W-:Y:S01]  /*0610*/  MOV R10, 0x400 ;  /* 0x00000400000a7802 */ /* 0x000fe20000000f00 */
[----:B------:R-:W-:Y:S01]  /*0620*/  IMAD.MOV.U32 R12, RZ, RZ, RZ ;  /* 0x000000ffff0c7224 */ /* 0x000fe200078e00ff */
[----:B------:R-:W-:Y:S01]  /*0630*/  LEA.HI R4, R4, 0x1, RZ, 0x19 ;  /* 0x0000000104047811 */ /* 0x000fe200078fc8ff */
[----:B------:R-:W-:Y:S01]  /*0640*/  IMAD.MOV.U32 R20, RZ, RZ, R2 ;  /* 0x000000ffff147224 */ /* 0x000fe200078e0002 */
[----:B------:R-:W-:Y:S02]  /*0650*/  MOV R21, 0xff7fffff ;  /* 0xff7fffff00157802 */ /* 0x000fe40000000f00 */
[----:B------:R-:W-:Y:S02]  /*0660*/  LOP3.LUT R17, R4, 0x3, RZ, 0xc0, !PT ;  /* 0x0000000304117812 */ /* 0x000fe400078ec0ff */
[----:B0-----:R-:W-:-:S07]  /*0670*/  LEA R13, R13, R10, 0x18 ;  /* 0x0000000a0d0d7211 */ /* 0x001fce00078ec0ff */
.L_x_132:
[----:B------:R-:W-:-:S05]  /*0680*/  IADD3 R11, PT, PT, R3, R20, RZ ;  /* 0x00000014030b7210 */ /* 0x000fca0007ffe0ff */
[----:B01----:R-:W-:-:S06]  /*0690*/  IMAD.WIDE R10, R11, 0x4, R6 ;  /* 0x000000040b0a7825 */ /* 0x003fcc00078e0206 */
[----:B------:R-:W2:Y:S01]  /*06a0*/  LDG.E.CONSTANT R10, desc[UR4][R10.64] ;  /* 0x000000040a0a7981 */ /* 0x000ea2000c1e9900 */
[----:B------:R-:W-:Y:S01]  /*06b0*/  IMAD R15, R20, 0x4, R13 ;  /* 0x00000004140f7824 */ /* 0x000fe200078e020d */
[----:B------:R-:W-:Y:S01]  /*06c0*/  IADD3 R12, PT, PT, R12, 0x1, RZ ;  /* 0x000000010c0c7810 */ /* 0x000fe20007ffe0ff */
[----:B------:R-:W-:-:S03]  /*06d0*/  VIADD R20, R20, 0x80 ;  /* 0x0000008014147836 */ /* 0x000fc60000000000 */
[----:B------:R-:W-:Y:S01]  /*06e0*/  ISETP.NE.AND P0, PT, R12, R17, PT ;  /* 0x000000110c00720c */ /* 0x000fe20003f05270 */
[----:B--2---:R0:W-:Y:S01]  /*06f0*/  STS [R15], R10 ;  /* 0x0000000a0f007388 */ /* 0x0041e20000000800 */
[----:B------:R-:W-:-:S11]  /*0700*/  FMNMX R21, R10, R21, !PT ;  /* 0x000000150a157209 */ /* 0x000fd60007800000 */
[----:B------:R-:W-:Y:S05]  /*0710*/  @P0 BRA `(.L_x_132) ;  /* 0xfffffffc00d80947 */ /* 0x000fea000383ffff */
.L_x_131:
[----:B------:R-:W-:Y:S05]  /*0720*/  BSYNC.RECONVERGENT B1 ;  /* 0x0000000000017941 */ /* 0x000fea0003800200 */
.L_x_130:
[----:B------:R-:W-:Y:S05]  /*0730*/  @!P1 BRA `(.L_x_129) ;  /* 0x0000000400c49947 */ /* 0x000fea0003800000 */
[----:B------:R-:W1:Y:S01]  /*0740*/  S2R R7, SR_CgaCtaId ;  /* 0x0000000000077919 */ /* 0x000e620000008800 */
[----:B------:R-:W-:Y:S01]  /*0750*/  IADD3 R4, PT, PT, R5, -R20, RZ ;  /* 0x8000001405047210 */ /* 0x000fe20007ffe0ff */
[----:B------:R-:W-:Y:S01]  /*0760*/  BSSY.RECONVERGENT B1, `(.L_x_133) ;  /* 0x000003d000017945 */ /* 0x000fe20003800200 */
[----:B------:R-:W-:Y:S02]  /*0770*/  MOV R16, 0x400 ;  /* 0x0000040000107802 */ /* 0x000fe40000000f00 */
[----:B------:R-:W-:Y:S02]  /*0780*/  ISETP.GT.AND P1, PT, R4, 0x600, PT ;  /* 0x000006000400780c */ /* 0x000fe40003f24270 */
[----:B------:R-:W-:Y:S02]  /*0790*/  PLOP3.LUT P0, PT, PT, PT, PT, 0x80, 0x8 ;  /* 0x000000000008781c */ /* 0x000fe40003f0f070 */
[----:B-1----:R-:W-:-:S09]  /*07a0*/  LEA R16, R7, R16, 0x18 ;  /* 0x0000001007107211 */ /* 0x002fd200078ec0ff */
[----:B------:R-:W-:Y:S05]  /*07b0*/  @!P1 BRA `(.L_x_134) ;  /* 0x0000000000dc9947 */ /* 0x000fea0003800000 */
[----:B------:R-:W-:Y:S01]  /*07c0*/  PLOP3.LUT P0, PT, PT, PT, PT, 0x8, 0x80 ;  /* 0x000000000080781c */ /* 0x000fe20003f0e170 */
[----:B------:R-:W-:-:S12]  /*07d0*/  VIADD R4, R5, 0xfffffa00 ;  /* 0xfffffa0005047836 */ /* 0x000fd80000000000 */
.L_x_135:
[----:B------:R-:W1:Y:S01]  /*07e0*/  LDC.64 R6, c[0x0][0x398] ;  /* 0x0000e600ff067b82 */ /* 0x000e620000000a00 */
[----:B------:R-:W-:-:S05]  /*07f0*/  IADD3 R13, PT, PT, R3, R20, RZ ;  /* 0x00000014030d7210 */ /* 0x000fca0007ffe0ff */
[----:B-1----:R-:W-:-:S05]  /*0800*/  IMAD.WIDE R12, R13, 0x4, R6 ;  /* 0x000000040d0c7825 */ /* 0x002fca00078e0206 */
[----:B------:R-:W2:Y:S04]  /*0810*/  LDG.E.CONSTANT R19, desc[UR4][R12.64] ;  /* 0x000000040c137981 */ /* 0x000ea8000c1e9900 */
[----:B------:R-:W3:Y:S01]  /*0820*/  LDG.E.CONSTANT R18, desc[UR4][R12.64+0x200] ;  /* 0x000200040c127981 */ /* 0x000ee2000c1e9900 */
[C-C-:B------:R-:W-:Y:S02]  /*0830*/  IADD3 R11, PT, PT, R3.reuse, 0x200, R20.reuse ;  /* 0x00000200030b7810 */ /* 0x140fe40007ffe014 */
[----:B0-----:R-:W-:Y:S01]  /*0840*/  IADD3 R15, PT, PT, R3, 0x400, R20 ;  /* 0x00000400030f7810 */ /* 0x001fe20007ffe014 */
[----:B------:R-:W4:Y:S02]  /*0850*/  LDG.E.CONSTANT R17, desc[UR4][R12.64+0x400] ;  /* 0x000400040c117981 */ /* 0x000f24000c1e9900 */
[----:B------:R-:W-:-:S02]  /*0860*/  IMAD.WIDE R10, R11, 0x4, R6 ;  /* 0x000000040b0a7825 */ /* 0x000fc400078e0206 */
[----:B------:R0:W4:Y:S02]  /*0870*/  LDG.E.CONSTANT R24, desc[UR4][R12.64+0x600] ;  /* 0x000600040c187981 */ /* 0x000124000c1e9900 */
[----:B------:R-:W-:Y:S02]  /*0880*/  IMAD.WIDE R14, R15, 0x4, R6 ;  /* 0x000000040f0e7825 */ /* 0x000fe400078e0206 */
[----:B------:R-:W5:Y:S04]  /*0890*/  LDG.E.CONSTANT R25, desc[UR4][R10.64] ;  /* 0x000000040a197981 */ /* 0x000f68000c1e9900 */
[----:B------:R-:W5:Y:S01]  /*08a0*/  LDG.E.CONSTANT R28, desc[UR4][R14.64] ;  /* 0x000000040e1c7981 */ /* 0x000f62000c1e9900 */
[----:B0-----:R-:W-:-:S03]  /*08b0*/  IADD3 R12, PT, PT, R3, 0x600, R20 ;  /* 0x00000600030c7810 */ /* 0x001fc60007ffe014 */
[----:B------:R-:W5:Y:S02]  /*08c0*/  LDG.E.CONSTANT R27, desc[UR4][R14.64+0x200] ;  /* 0x000200040e1b7981 */ /* 0x000f64000c1e9900 */
[----:B------:R-:W-:Y:S02]  /*08d0*/  IMAD.WIDE R6, R12, 0x4, R6 ;  /* 0x000000040c067825 */ /* 0x000fe400078e0206 */
[----:B------:R-:W5:Y:S02]  /*08e0*/  LDG.E.CONSTANT R26, desc[UR4][R14.64+0x400] ;  /* 0x000400040e1a7981 */ /* 0x000f64000c1e9900 */
[----:B------:R-:W-:Y:S02]  /*08f0*/  IMAD R12, R20, 0x4, R16 ;  /* 0x00000004140c7824 */ /* 0x000fe400078e0210 */
[----:B------:R3:W5:Y:S04]  /*0900*/  LDG.E.CONSTANT R13, desc[UR4][R14.64+0x600] ;  /* 0x000600040e0d7981 */ /* 0x000768000c1e9900 */
[----:B------:R-:W5:Y:S04]  /*0910*/  LDG.E.CONSTANT R22, desc[UR4][R10.64+0x200] ;  /* 0x000200040a167981 */ /* 0x000f68000c1e9900 */
[----:B------:R-:W5:Y:S04]  /*0920*/  LDG.E.CONSTANT R23, desc[UR4][R10.64+0x400] ;  /* 0x000400040a177981 */ /* 0x000f68000c1e9900 */
[----:B------:R-:W5:Y:S04]  /*0930*/  LDG.E.CONSTANT R29, desc[UR4][R10.64+0x600] ;  /* 0x000600040a1d7981 */ /* 0x000f68000c1e9900 */
[----:B------:R-:W5:Y:S04]  /*0940*/  LDG.E.CONSTANT R10, desc[UR4][R6.64+0x200] ;  /* 0x00020004060a7981 */ /* 0x000f68000c1e9900 */
[----:B------:R-:W5:Y:S04]  /*0950*/  LDG.E.CONSTANT R11, desc[UR4][R6.64+0x400] ;  /* 0x00040004060b7981 */ /* 0x000f68000c1e9900 */
[----:B--2---:R0:W-:Y:S01]  /*0960*/  STS [R12], R19 ;  /* 0x000000130c007388 */ /* 0x0041e20000000800 */
[----:B---3--:R-:W-:-:S03]  /*0970*/  FMNMX3 R14, R21, R19, R18, !PT ;  /* 0x00000013150e7276 */ /* 0x008fc60007800012 */
[----:B------:R-:W2:Y:S04]  /*0980*/  LDG.E.CONSTANT R21, desc[UR4][R6.64+0x600] ;  /* 0x0006000406157981 */ /* 0x000ea8000c1e9900 */
[----:B0-----:R-:W3:Y:S01]  /*0990*/  LDG.E.CONSTANT R19, desc[UR4][R6.64] ;  /* 0x0000000406137981 */ /* 0x001ee2000c1e9900 */
[----:B----4-:R-:W-:-:S03]  /*09a0*/  FMNMX3 R14, R14, R17, R24, !PT ;  /* 0x000000110e0e7276 */ /* 0x010fc60007800018 */
[----:B------:R-:W-:Y:S01]  /*09b0*/  STS [R12+0x200], R18 ;  /* 0x000200120c007388 */ /* 0x000fe20000000800 */
[----:B------:R-:W-:-:S03]  /*09c0*/  IADD3 R20, PT, PT, R20, 0x800, RZ ;  /* 0x0000080014147810 */ /* 0x000fc60007ffe0ff */
[----:B------:R-:W-:Y:S04]  /*09d0*/  STS [R12+0x400], R17 ;  /* 0x000400110c007388 */ /* 0x000fe80000000800 */
[----:B------:R-:W-:Y:S04]  /*09e0*/  STS [R12+0x600], R24 ;  /* 0x000600180c007388 */ /* 0x000fe80000000800 */
[----:B-----5:R-:W-:Y:S04]  /*09f0*/  STS [R12+0x800], R25 ;  /* 0x000800190c007388 */ /* 0x020fe80000000800 */
[----:B------:R-:W-:Y:S04]  /*0a00*/  STS [R12+0x1000], R28 ;  /* 0x0010001c0c007388 */ /* 0x000fe80000000800 */
[----:B------:R-:W-:Y:S01]  /*0a10*/  STS [R12+0x1200], R27 ;  /* 0x0012001b0c007388 */ /* 0x000fe20000000800 */
[----:B------:R-:W-:-:S03]  /*0a20*/  FMNMX3 R14, R14, R25, R22, !PT ;  /* 0x000000190e0e7276 */ /* 0x000fc60007800016 */
[----:B------:R-:W-:Y:S04]  /*0a30*/  STS [R12+0xa00], R22 ;  /* 0x000a00160c007388 */ /* 0x000fe80000000800 */
[----:B------:R-:W-:Y:S04]  /*0a40*/  STS [R12+0xc00], R23 ;  /* 0x000c00170c007388 */ /* 0x000fe80000000800 */
[----:B------:R-:W-:Y:S04]  /*0a50*/  STS [R12+0xe00], R29 ;  /* 0x000e001d0c007388 */ /* 0x000fe80000000800 */
[----:B------:R-:W-:Y:S04]  /*0a60*/  STS [R12+0x1400], R26 ;  /* 0x0014001a0c007388 */ /* 0x000fe80000000800 */
[----:B------:R-:W-:Y:S04]  /*0a70*/  STS [R12+0x1600], R13 ;  /* 0x0016000d0c007388 */ /* 0x000fe80000000800 */
[----:B------:R-:W-:Y:S04]  /*0a80*/  STS [R12+0x1a00], R10 ;  /* 0x001a000a0c007388 */ /* 0x000fe80000000800 */
[----:B------:R-:W-:Y:S01]  /*0a90*/  STS [R12+0x1c00], R11 ;  /* 0x001c000b0c007388 */ /* 0x000fe20000000800 */
[----:B------:R-:W-:-:S02]  /*0aa0*/  FMNMX3 R14, R14, R23, R29, !PT ;  /* 0x000000170e0e7276 */ /* 0x000fc4000780001d */
[----:B------:R-:W-:Y:S02]  /*0ab0*/  ISETP.GE.AND P1, PT, R20, R4, PT ;  /* 0x000000041400720c */ /* 0x000fe40003f26270 */
[----:B------:R-:W-:-:S04]  /*0ac0*/  FMNMX3 R14, R14, R28, R27, !PT ;  /* 0x0000001c0e0e7276 */ /* 0x000fc8000780001b */
[----:B------:R-:W-:Y:S01]  /*0ad0*/  FMNMX3 R14, R14, R26, R13, !PT ;  /* 0x0000001a0e0e7276 */ /* 0x000fe2000780000d */
[----:B---3--:R-:W-:Y:S03]  /*0ae0*/  STS [R12+0x1800], R19 ;  /* 0x001800130c007388 */ /* 0x008fe60000000800 */
[----:B------:R-:W-:Y:S01]  /*0af0*/  FMNMX3 R14, R14, R19, R10, !PT ;  /* 0x000000130e0e7276 */ /* 0x000fe2000780000a */
[----:B--2---:R0:W-:Y:S03]  /*0b00*/  STS [R12+0x1e00], R21 ;  /* 0x001e00150c007388 */ /* 0x0041e60000000800 */
[----:B0-----:R-:W-:Y:S01]  /*0b10*/  FMNMX3 R21, R14, R11, R21, !PT ;  /* 0x0000000b0e157276 */ /* 0x001fe20007800015 */
[----:B------:R-:W-:Y:S06]  /*0b20*/  @!P1 BRA `(.L_x_135) ;  /* 0xfffffffc002c9947 */ /* 0x000fec000383ffff */
.L_x_134:
[----:B------:R-:W-:Y:S05]  /*0b30*/  BSYNC.RECONVERGENT B1 ;  /* 0x0000000000017941 */ /* 0x000fea0003800200 */
.L_x_133:
[----:B------:R-:W-:Y:S01]  /*0b40*/  IMAD.IADD R4, R5, 0x1, -R20 ;  /* 0x0000000105047824 */ /* 0x000fe200078e0a14 */
[----:B------:R-:W-:Y:S04]  /*0b50*/  BSSY.RECONVERGENT B1, `(.L_x_136) ;  /* 0x000001f000017945 */ /* 0x000fe80003800200 */
[----:B------:R-:W-:-:S13]  /*0b60*/  ISETP.GT.AND P1, PT, R4, 0x200, PT ;  /* 0x000002000400780c */ /* 0x000fda0003f24270 */
[----:B------:R-:W-:Y:S05]  /*0b70*/  @!P1 BRA `(.L_x_137) ;  /* 0x0000000000709947 */ /* 0x000fea0003800000 */
[----:B0-----:R-:W0:Y:S01]  /*0b80*/  LDC.64 R10, c[0x0][0x398] ;  /* 0x0000e600ff0a7b82 */ /* 0x001e220000000a00 */
[C---:B------:R-:W-:Y:S02]  /*0b90*/  IADD3 R7, PT, PT, R3.reuse, R20, RZ ;  /* 0x0000001403077210 */ /* 0x040fe40007ffe0ff */
[----:B------:R-:W-:-:S03]  /*0ba0*/  IADD3 R13, PT, PT, R3, 0x200, R20 ;  /* 0x00000200030d7810 */ /* 0x000fc60007ffe014 */
[----:B0-----:R-:W-:-:S04]  /*0bb0*/  IMAD.WIDE R6, R7, 0x4, R10 ;  /* 0x0000000407067825 */ /* 0x001fc800078e020a */
[----:B------:R-:W-:Y:S01]  /*0bc0*/  IMAD.WIDE R10, R13, 0x4, R10 ;  /* 0x000000040d0a7825 */ /* 0x000fe200078e020a */
[----:B------:R-:W2:Y:S04]  /*0bd0*/  LDG.E.CONSTANT R4, desc[UR4][R6.64] ;  /* 0x0000000406047981 */ /* 0x000ea8000c1e9900 */
[----:B------:R-:W3:Y:S04]  /*0be0*/  LDG.E.CONSTANT R12, desc[UR4][R6.64+0x200] ;  /* 0x00020004060c7981 */ /* 0x000ee8000c1e9900 */
[----:B------:R-:W4:Y:S04]  /*0bf0*/  LDG.E.CONSTANT R14, desc[UR4][R6.64+0x400] ;  /* 0x00040004060e7981 */ /* 0x000f28000c1e9900 */
[----:B------:R-:W5:Y:S04]  /*0c00*/  LDG.E.CONSTANT R18, desc[UR4][R6.64+0x600] ;  /* 0x0006000406127981 */ /* 0x000f68000c1e9900 */
[----:B------:R-:W5:Y:S04]  /*0c10*/  LDG.E.CONSTANT R22, desc[UR4][R10.64] ;  /* 0x000000040a167981 */ /* 0x000f68000c1e9900 */
[----:B------:R-:W5:Y:S04]  /*0c20*/  LDG.E.CONSTANT R24, desc[UR4][R10.64+0x200] ;  /* 0x000200040a187981 */ /* 0x000f68000c1e9900 */
[----:B------:R-:W5:Y:S04]  /*0c30*/  LDG.E.CONSTANT R26, desc[UR4][R10.64+0x400] ;  /* 0x000400040a1a7981 */ /* 0x000f68000c1e9900 */
[----:B------:R-:W5:Y:S01]  /*0c40*/  LDG.E.CONSTANT R28, desc[UR4][R10.64+0x600] ;  /* 0x000600040a1c7981 */ /* 0x000f62000c1e9900 */
[----:B------:R-:W-:Y:S01]  /*0c50*/  IMAD R13, R20, 0x4, R16 ;  /* 0x00000004140d7824 */ /* 0x000fe200078e0210 */
[----:B------:R-:W-:-:S02]  /*0c60*/  PLOP3.LUT P0, PT, PT, PT, PT, 0x8, 0x80 ;  /* 0x000000000080781c */ /* 0x000fc40003f0e170 */
[----:B------:R-:W-:Y:S02]  /*0c70*/  IADD3 R20, PT, PT, R20, 0x400, RZ ;  /* 0x0000040014147810 */ /* 0x000fe40007ffe0ff */
[----:B--2---:R1:W-:Y:S04]  /*0c80*/  STS [R13], R4 ;  /* 0x000000040d007388 */ /* 0x0043e80000000800 */
[----:B---3--:R1:W-:Y:S01]  /*0c90*/  STS [R13+0x200], R12 ;  /* 0x0002000c0d007388 */ /* 0x0083e20000000800 */
[----:B------:R-:W-:-:S03]  /*0ca0*/  FMNMX3 R21, R21, R4, R12, !PT ;  /* 0x0000000415157276 */ /* 0x000fc6000780000c */
[----:B----4-:R1:W-:Y:S04]  /*0cb0*/  STS [R13+0x400], R14 ;  /* 0x0004000e0d007388 */ /* 0x0103e80000000800 */
[----:B-----5:R1:W-:Y:S01]  /*0cc0*/  STS [R13+0x600], R18 ;  /* 0x000600120d007388 */ /* 0x0203e20000000800 */
[----:B------:R-:W-:-:S03]  /*0cd0*/  FMNMX3 R21, R21, R14, R18, !PT ;  /* 0x0000000e15157276 */ /* 0x000fc60007800012 */
[----:B------:R1:W-:Y:S04]  /*0ce0*/  STS [R13+0x800], R22 ;  /* 0x000800160d007388 */ /* 0x0003e80000000800 */
[----:B------:R1:W-:Y:S01]  /*0cf0*/  STS [R13+0xa00], R24 ;  /* 0x000a00180d007388 */ /* 0x0003e20000000800 */
[----:B------:R-:W-:-:S03]  /*0d00*/  FMNMX3 R21, R21, R22, R24, !PT ;  /* 0x0000001615157276 */ /* 0x000fc60007800018 */
[----:B------:R1:W-:Y:S04]  /*0d10*/  STS [R13+0xc00], R26 ;  /* 0x000c001a0d007388 */ /* 0x0003e80000000800 */
[----:B------:R1:W-:Y:S01]  /*0d20*/  STS [R13+0xe00], R28 ;  /* 0x000e001c0d007388 */ /* 0x0003e20000000800 */
[----:B------:R-:W-:-:S07]  /*0d30*/  FMNMX3 R21, R21, R26, R28, !PT ;  /* 0x0000001a15157276 */ /* 0x000fce000780001c */
.L_x_137:
[----:B------:R-:W-:Y:S05]  /*0d40*/  BSYNC.RECONVERGENT B1 ;  /* 0x0000000000017941 */ /* 0x000fea0003800200 */
.L_x_136:
[----:B------:R-:W-:-:S13]  /*0d50*/  ISETP.LT.OR P0, PT, R20, R5, P0 ;  /* 0x000000051400720c */ /* 0x000fda0000701670 */
[----:B------:R-:W-:Y:S05]  /*0d60*/  @!P0 BRA `(.L_x_129) ;  /* 0x0000000000388947 */ /* 0x000fea0003800000 */
[----:B------:R-:W2:Y:S01]  /*0d70*/  LDC.64 R6, c[0x0][0x398] ;  /* 0x0000e600ff067b82 */ /* 0x000ea20000000a00 */
[----:B------:R-:W-:-:S04]  /*0d80*/  IMAD.IADD R11, R3, 0x1, R20 ;  /* 0x00000001030b7824 */ /* 0x000fc800078e0214 */
[----:B--2---:R-:W-:-:S05]  /*0d90*/  IMAD.WIDE R6, R11, 0x4, R6 ;  /* 0x000000040b067825 */ /* 0x004fca00078e0206 */
[----:B-1----:R-:W2:Y:S04]  /*0da0*/  LDG.E.CONSTANT R4, desc[UR4][R6.64] ;  /* 0x0000000406047981 */ /* 0x002ea8000c1e9900 */
[----:B0-----:R-:W3:Y:S04]  /*0db0*/  LDG.E.CONSTANT R10, desc[UR4][R6.64+0x200] ;  /* 0x00020004060a7981 */ /* 0x001ee8000c1e9900 */
[----:B------:R-:W4:Y:S04]  /*0dc0*/  LDG.E.CONSTANT R12, desc[UR4][R6.64+0x400] ;  /* 0x00040004060c7981 */ /* 0x000f28000c1e9900 */
[----:B------:R-:W5:Y:S01]  /*0dd0*/  LDG.E.CONSTANT R14, desc[UR4][R6.64+0x600] ;  /* 0x00060004060e7981 */ /* 0x000f62000c1e9900 */
[----:B------:R-:W-:-:S05]  /*0de0*/  LEA R11, R20, R16, 0x2 ;  /* 0x00000010140b7211 */ /* 0x000fca00078e10ff */
[----:B--2---:R2:W-:Y:S04]  /*0df0*/  STS [R11], R4 ;  /* 0x000000040b007388 */ /* 0x0045e80000000800 */
[----:B---3--:R2:W-:Y:S01]  /*0e00*/  STS [R11+0x200], R10 ;  /* 0x0002000a0b007388 */ /* 0x0085e20000000800 */
[----:B------:R-:W-:-:S03]  /*0e10*/  FMNMX3 R21, R21, R4, R10, !PT ;  /* 0x0000000415157276 */ /* 0x000fc6000780000a */
[----:B----4-:R2:W-:Y:S04]  /*0e20*/  STS [R11+0x400], R12 ;  /* 0x0004000c0b007388 */ /* 0x0105e80000000800 */
[----:B-----5:R2:W-:Y:S01]  /*0e30*/  STS [R11+0x600], R14 ;  /* 0x0006000e0b007388 */ /* 0x0205e20000000800 */
[----:B------:R-:W-:-:S07]  /*0e40*/  FMNMX3 R21, R21, R12, R14, !PT ;  /* 0x0000000c15157276 */ /* 0x000fce000780000e */
.L_x_129:
[----:B------:R-:W-:Y:S05]  /*0e50*/  BSYNC.RECONVERGENT B0 ;  /* 0x0000000000007941 */ /* 0x000fea0003800200 */
.L_x_128:
[----:B-12---:R-:W1:Y:S01]  /*0e60*/  SHFL.BFLY PT, R4, R21, 0x10, 0x1f ;  /* 0x0e001f0015047f89 */ /* 0x006e6200000e0000 */
[----:B------:R-:W-:Y:S01]  /*0e70*/  MOV R14, 0x400 ;  /* 0x00000400000e7802 */ /* 0x000fe20000000f00 */
[----:B------:R-:W-:Y:S01]  /*0e80*/  BAR.SYNC.DEFER_BLOCKING 0x0 ;  /* 0x0000000000007b1d */ /* 0x000fe20000010000 */
[----:B0-----:R-:W-:-:S05]  /*0e90*/  LOP3.LUT P0, R15, R2, 0x1f, RZ, 0xc0, !PT ;  /* 0x0000001f020f7812 */ /* 0x001fca000780c0ff */
[----:B------:R-:W0:Y:S01]  /*0ea0*/  S2R R13, SR_CgaCtaId ;  /* 0x00000000000d7919 */ /* 0x000e220000008800 */
[----:B-1----:R-:W-:-:S05]  /*0eb0*/  FMNMX R6, R4, R21, !PT ;  /* 0x0000001504067209 */ /* 0x002fca0007800000 */
[----:B------:R-:W1:Y:S01]  /*0ec0*/  SHFL.BFLY PT, R7, R6, 0x8, 0x1f ;  /* 0x0d001f0006077f89 */ /* 0x000e6200000e0000 */
[----:B0-----:R-:W-:Y:S02]  /*0ed0*/  LEA R14, R13, R14, 0x18 ;  /* 0x0000000e0d0e7211 */ /* 0x001fe400078ec0ff */
[----:B-1----:R-:W-:-:S05]  /*0ee0*/  FMNMX R7, R6, R7, !PT ;  /* 0x0000000706077209 */ /* 0x002fca0007800000 */
[----:B------:R-:W0:Y:S02]  /*0ef0*/  SHFL.BFLY PT, R4, R7, 0x4, 0x1f ;  /* 0x0c801f0007047f89 */ /* 0x000e2400000e0000 */
[----:B0-----:R-:W-:Y:S01]  /*0f00*/  FMNMX R10, R7, R4, !PT ;  /* 0x00000004070a7209 */ /* 0x001fe20007800000 */
[----:B------:R-:W-:-:S04]  /*0f10*/  IMAD R4, R9, 0x4, R14 ;  /* 0x0000000409047824 */ /* 0x000fc800078e020e */
[----:B------:R-:W0:Y:S01]  /*0f20*/  SHFL.BFLY PT, R11, R10, 0x2, 0x1f ;  /* 0x0c401f000a0b7f89 */ /* 0x000e2200000e0000 */
[----:B------:R-:W-:-:S04]  /*0f30*/  LEA R16, R9, R4, 0x2 ;  /* 0x0000000409107211 */ /* 0x000fc800078e10ff */
[----:B------:R-:W-:Y:S01]  /*0f40*/  LEA.HI R17, R2, R16, RZ, 0x1d ;  /* 0x0000001002117211 */ /* 0x000fe200078fe8ff */
[----:B------:R-:W-:Y:S01]  /*0f50*/  IMAD R18, R15, 0x4, R16 ;  /* 0x000000040f127824 */ /* 0x000fe200078e0210 */
[----:B0-----:R-:W-:-:S05]  /*0f60*/  FMNMX R11, R10, R11, !PT ;  /* 0x0000000b0a0b7209 */ /* 0x001fca0007800000 */
[----:B------:R-:W0:Y:S02]  /*0f70*/  SHFL.BFLY PT, R12, R11, 0x1, 0x1f ;  /* 0x0c201f000b0c7f89 */ /* 0x000e2400000e0000 */
[----:B0-----:R-:W-:-:S05]  /*0f80*/  FMNMX R12, R11, R12, !PT ;  /* 0x0000000c0b0c7209 */ /* 0x001fca0007800000 */
[----:B------:R0:W-:Y:S01]  /*0f90*/  @!P0 STS [R17], R12 ;  /* 0x0000000c11008388 */ /* 0x0001e20000000800 */
[----:B------:R-:W-:Y:S01]  /*0fa0*/  BAR.SYNC.DEFER_BLOCKING 0x0 ;  /* 0x0000000000007b1d */ /* 0x000fe20000010000 */
[----:B------:R-:W-:-:S13]  /*0fb0*/  ISETP.GT.U32.AND P0, PT, R2, 0x1f, PT ;  /* 0x0000001f0200780c */ /* 0x000fda0003f04070 */
[----:B0-----:R-:W-:Y:S05]  /*0fc0*/  @P0 BRA `(.L_x_138) ;  /* 0x0000000000440947 */ /* 0x001fea0003800000 */
[----:B------:R-:W-:Y:S01]  /*0fd0*/  ISETP.GT.U32.AND P0, PT, R15, 0x3, PT ;  /* 0x000000030f00780c */ /* 0x000fe20003f04070 */
[----:B------:R-:W-:Y:S01]  /*0fe0*/  UMOV UR7, 0xffffffff ;  /* 0xffffffff00077882 */ /* 0x000fe20000000000 */
[----:B------:R-:W-:-:S11]  /*0ff0*/  MOV R6, 0xff7fffff ;  /* 0xff7fffff00067802 */ /* 0x000fd60000000f00 */
[----:B------:R0:W1:Y:S01]  /*1000*/  @!P0 LDS R6, [R18] ;  /* 0x0000000012068984 */ /* 0x0000620000000800 */
[----:B------:R-:W-:Y:S01]  /*1010*/  ISETP.NE.AND P0, PT, R15, RZ, PT ;  /* 0x000000ff0f00720c */ /* 0x000fe20003f05270 */
[----:B------:R-:W-:-:S12]  /*1020*/  BRA.DIV UR7, `(.L_x_139) ;  /* 0x0000001607707947 */ /* 0x000fd8000b800000 */
[----:B-1----:R-:W1:Y:S02]  /*1030*/  SHFL.BFLY PT, R7, R6, 0x10, 0x1f ;  /* 0x0e001f0006077f89 */ /* 0x002e6400000e0000 */
[----:B-1----:R-:W-:-:S05]  /*1040*/  FMNMX R7, R7, R6, !PT ;  /* 0x0000000607077209 */ /* 0x002fca0007800000 */
[----:B------:R-:W1:Y:S02]  /*1050*/  SHFL.BFLY PT, R10, R7, 0x8, 0x1f ;  /* 0x0d001f00070a7f89 */ /* 0x000e6400000e0000 */
[----:B-1----:R-:W-:-:S05]  /*1060*/  FMNMX R10, R7, R10, !PT ;  /* 0x0000000a070a7209 */ /* 0x002fca0007800000 */
[----:B------:R-:W1:Y:S02]  /*1070*/  SHFL.BFLY PT, R11, R10, 0x4, 0x1f ;  /* 0x0c801f000a0b7f89 */ /* 0x000e6400000e0000 */
[----:B-1----:R-:W-:-:S05]  /*1080*/  FMNMX R11, R10, R11, !PT ;  /* 0x0000000b0a0b7209 */ /* 0x002fca0007800000 */
[----:B------:R-:W1:Y:S02]  /*1090*/  SHFL.BFLY PT, R12, R11, 0x2, 0x1f ;  /* 0x0c401f000b0c7f89 */ /* 0x000e6400000e0000 */
[----:B-1----:R-:W-:-:S05]  /*10a0*/  FMNMX R12, R11, R12, !PT ;  /* 0x0000000c0b0c7209 */ /* 0x002fca0007800000 */
[----:B------:R1:W2:Y:S02]  /*10b0*/  SHFL.BFLY PT, R13, R12, 0x1, 0x1f ;  /* 0x0c201f000c0d7f89 */ /* 0x0002a400000e0000 */
.L_x_159:
[----:B--2---:R-:W-:-:S05]  /*10c0*/  FMNMX R13, R12, R13, !PT ;  /* 0x0000000d0c0d7209 */ /* 0x004fca0007800000 */
[----:B------:R2:W-:Y:S02]  /*10d0*/  @!P0 STS [R16], R13 ;  /* 0x0000000d10008388 */ /* 0x0005e40000000800 */
.L_x_138:
[----:B------:R-:W-:Y:S01]  /*10e0*/  ISETP.GE.AND P0, PT, R2, R5, PT ;  /* 0x000000050200720c */ /* 0x000fe20003f06270 */
[----:B------:R-:W-:Y:S05]  /*10f0*/  WARPSYNC.ALL ;  /* 0x0000000000007948 */ /* 0x000fea0003800000 */
[----:B------:R-:W-:Y:S01]  /*1100*/  BAR.SYNC.DEFER_BLOCKING 0x0 ;  /* 0x0000000000007b1d */ /* 0x000fe20000010000 */
[----:B------:R-:W-:-:S05]  /*1110*/  IMAD.MOV.U32 R20, RZ, RZ, RZ ;  /* 0x000000ffff147224 */ /* 0x000fca00078e00ff */
[----:B------:R-:W-:Y:S04]  /*1120*/  BSSY.RECONVERGENT B0, `(.L_x_140) ;  /* 0x000005b000007945 */ /* 0x000fe80003800200 */
[----:B------:R-:W-:Y:S05]  /*1130*/  @P0 BRA `(.L_x_141) ;  /* 0x0000000400640947 */ /* 0x000fea0003800000 */
[----:B------:R3:W4:Y:S01]  /*1140*/  LDS R19, [R16] ;  /* 0x0000000010137984 */ /* 0x0007220000000800 */
[----:B------:R-:W-:Y:S01]  /*1150*/  LOP3.LUT R10, RZ, R2, RZ, 0x33, !PT ;  /* 0x00000002ff0a7212 */ /* 0x000fe200078e33ff */
[----:B------:R-:W0:Y:S01]  /*1160*/  LDC.64 R6, c[0x0][0x390] ;  /* 0x0000e400ff067b82 */ /* 0x000e220000000a00 */
[----:B------:R-:W-:Y:S01]  /*1170*/  BSSY.RECONVERGENT B1, `(.L_x_142) ;  /* 0x0000021000017945 */ /* 0x000fe20003800200 */
[----:B------:R-:W-:Y:S01]  /*1180*/  IMAD.MOV.U32 R20, RZ, RZ, RZ ;  /* 0x000000ffff147224 */ /* 0x000fe200078e00ff */
[----:B------:R-:W-:Y:S02]  /*1190*/  IADD3 R23, PT, PT, R5, R10, RZ ;  /* 0x0000000a05177210 */ /* 0x000fe40007ffe0ff */
[----:B------:R-:W-:Y:S02]  /*11a0*/  MOV R21, R2 ;  /* 0x0000000200157202 */ /* 0x000fe40000000f00 */
[C---:B------:R-:W-:Y:S02]  /*11b0*/  LOP3.LUT R10, R23.reuse, 0x180, RZ, 0xc0, !PT ;  /* 0x00000180170a7812 */ /* 0x040fe400078ec0ff */
[----:B------:R-:W-:-:S02]  /*11c0*/  ISETP.GE.U32.AND P0, PT, R23, 0x180, PT ;  /* 0x000001801700780c */ /* 0x000fc40003f06070 */
[----:B------:R-:W-:-:S13]  /*11d0*/  ISETP.NE.AND P1, PT, R10, 0x180, PT ;  /* 0x000001800a00780c */ /* 0x000fda0003f25270 */
[----:B---3--:R-:W-:Y:S05]  /*11e0*/  @!P1 BRA `(.L_x_143) ;  /* 0x0000000000649947 */ /* 0x008fea0003800000 */
[----:B------:R-:W3:Y:S01]  /*11f0*/  LDC.64 R10, c[0x0][0x390] ;  /* 0x0000e400ff0a7b82 */ /* 0x000ee20000000a00 */
[----:B------:R-:W-:Y:S01]  /*1200*/  LEA.HI R23, R23, 0x1, RZ, 0x19 ;  /* 0x0000000117177811 */ /* 0x000fe200078fc8ff */
[----:B------:R-:W-:Y:S02]  /*1210*/  HFMA2 R20, -RZ, RZ, 0, 0 ;  /* 0x00000000ff147431 */ /* 0x000fe400000001ff */
[----:B------:R-:W-:Y:S01]  /*1220*/  IMAD.MOV.U32 R22, RZ, RZ, RZ ;  /* 0x000000ffff167224 */ /* 0x000fe200078e00ff */
[----:B------:R-:W-:Y:S02]  /*1230*/  MOV R21, R2 ;  /* 0x0000000200157202 */ /* 0x000fe40000000f00 */
[----:B------:R-:W-:-:S07]  /*1240*/  LOP3.LUT R23, R23, 0x3, RZ, 0xc0, !PT ;  /* 0x0000000317177812 */ /* 0x000fce00078ec0ff */
.L_x_144:
[----:B--2---:R-:W-:-:S04]  /*1250*/  IMAD.IADD R13, R3, 0x1, R21 ;  /* 0x00000001030d7824 */ /* 0x004fc800078e0215 */
[----:B-1-3--:R-:W-:-:S06]  /*1260*/  IMAD.WIDE R12, R13, 0x4, R10 ;  /* 0x000000040d0c7825 */ /* 0x00afcc00078e020a */
[----:B------:R-:W2:Y:S01]  /*1270*/  LDG.E.CONSTANT R12, desc[UR4][R12.64] ;  /* 0x000000040c0c7981 */ /* 0x000ea2000c1e9900 */
[C---:B------:R-:W-:Y:S01]  /*1280*/  LEA R24, R21.reuse, R14, 0x2 ;  /* 0x0000000e15187211 */ /* 0x040fe200078e10ff */
[----:B------:R-:W-:Y:S01]  /*1290*/  VIADD R22, R22, 0x1 ;  /* 0x0000000116167836 */ /* 0x000fe20000000000 */
[C---:B------:R-:W-:Y:S02]  /*12a0*/  LEA R26, R21.reuse, R4, 0x2 ;  /* 0x00000004151a7211 */ /* 0x040fe400078e10ff */
[----:B------:R-:W-:Y:S02]  /*12b0*/  IADD3 R21, PT, PT, R21, 0x80, RZ ;  /* 0x0000008015157810 */ /* 0x000fe40007ffe0ff */
[----:B------:R-:W4:Y:S02]  /*12c0*/  LDS R24, [R24] ;  /* 0x0000000018187984 */ /* 0x000f240000000800 */
[----:B----4-:R-:W-:-:S04]  /*12d0*/  FADD R25, -R19, R24 ;  /* 0x0000001813197221 */ /* 0x010fc80000000100 */
[----:B------:R-:W-:-:S05]  /*12e0*/  FMUL R25, R25, 1.4426950216293334961 ;  /* 0x3fb8aa3b19197820 */ /* 0x000fca0000400000 */
[----:B------:R-:W-:-:S13]  /*12f0*/  FSETP.GEU.AND P1, PT, R25, -126, PT ;  /* 0xc2fc00001900780b */ /* 0x000fda0003f2e000 */
[----:B------:R-:W-:-:S04]  /*1300*/  @!P1 FMUL R25, R25, 0.5 ;  /* 0x3f00000019199820 */ /* 0x000fc80000400000 */
[----:B------:R-:W1:Y:S02]  /*1310*/  MUFU.EX2 R27, R25 ;  /* 0x00000019001b7308 */ /* 0x000e640000000800 */
[----:B-1----:R-:W-:Y:S01]  /*1320*/  @!P1 FMUL R27, R27, R27 ;  /* 0x0000001b1b1b9220 */ /* 0x002fe20000400000 */
[----:B------:R-:W-:-:S03]  /*1330*/  ISETP.NE.AND P1, PT, R22, R23, PT ;  /* 0x000000171600720c */ /* 0x000fc60003f25270 */
[----:B--2---:R-:W-:-:S04]  /*1340*/  FMUL R27, R12, R27 ;  /* 0x0000001b0c1b7220 */ /* 0x004fc80000400000 */
[----:B------:R-:W-:Y:S01]  /*1350*/  FADD R20, R27, R20 ;  /* 0x000000141b147221 */ /* 0x000fe20000000000 */
[----:B------:R1:W-:Y:S05]  /*1360*/  STS [R26], R27 ;  /* 0x0000001b1a007388 */ /* 0x0003ea0000000800 */
[----:B------:R-:W-:Y:S05]  /*1370*/  @P1 BRA `(.L_x_144) ;  /* 0xfffffffc00b41947 */ /* 0x000fea000383ffff */
.L_x_143:
[----:B------:R-:W-:Y:S05]  /*1380*/  BSYNC.RECONVERGENT B1 ;  /* 0x0000000000017941 */ /* 0x000fea0003800200 */
.L_x_142:
[----:B------:R-:W-:Y:S05]  /*1390*/  @!P0 BRA `(.L_x_141) ;  /* 0x0000000000cc8947 */ /* 0x000fea0003800000 */
.L_x_145:
[----:B------:R-:W-:-:S05]  /*13a0*/  IADD3 R11, PT, PT, R3, R21, RZ ;  /* 0x00000015030b7210 */ /* 0x000fca0007ffe0ff */
[----:B0-----:R-:W-:-:S05]  /*13b0*/  IMAD.WIDE R10, R11, 0x4, R6 ;  /* 0x000000040b0a7825 */ /* 0x001fca00078e0206 */
[----:B------:R-:W3:Y:S04]  /*13c0*/  LDG.E.CONSTANT R28, desc[UR4][R10.64] ;  /* 0x000000040a1c7981 */ /* 0x000ee8000c1e9900 */
[----:B------:R-:W5:Y:S04]  /*13d0*/  LDG.E.CONSTANT R22, desc[UR4][R10.64+0x200] ;  /* 0x000200040a167981 */ /* 0x000f68000c1e9900 */
[----:B--2---:R-:W2:Y:S01]  /*13e0*/  LDG.E.CONSTANT R13, desc[UR4][R10.64+0x400] ;  /* 0x000400040a0d7981 */ /* 0x004ea2000c1e9900 */
[----:B-1----:R-:W-:-:S03]  /*13f0*/  IMAD R12, R21, 0x4, R14 ;  /* 0x00000004150c7824 */ /* 0x002fc600078e020e */
[----:B------:R5:W2:Y:S04]  /*1400*/  LDG.E.CONSTANT R23, desc[UR4][R10.64+0x600] ;  /* 0x000600040a177981 */ /* 0x000aa8000c1e9900 */
[----:B------:R-:W4:Y:S02]  /*1410*/  LDS R24, [R12] ;  /* 0x000000000c187984 */ /* 0x000f240000000800 */
[----:B----4-:R-:W-:-:S04]  /*1420*/  FADD R24, -R19, R24 ;  /* 0x0000001813187221 */ /* 0x010fc80000000100 */
[----:B------:R-:W-:-:S05]  /*1430*/  FMUL R26, R24, 1.4426950216293334961 ;  /* 0x3fb8aa3b181a7820 */ /* 0x000fca0000400000 */
[----:B------:R-:W-:-:S13]  /*1440*/  FSETP.GEU.AND P0, PT, R26, -126, PT ;  /* 0xc2fc00001a00780b */ /* 0x000fda0003f0e000 */
[----:B------:R-:W-:-:S04]  /*1450*/  @!P0 FMUL R26, R26, 0.5 ;  /* 0x3f0000001a1a8820 */ /* 0x000fc80000400000 */
[----:B------:R-:W0:Y:S01]  /*1460*/  MUFU.EX2 R25, R26 ;  /* 0x0000001a00197308 */ /* 0x000e220000000800 */
[----:B------:R-:W-:Y:S01]  /*1470*/  LEA R24, R21, R4, 0x2 ;  /* 0x0000000415187211 */ /* 0x000fe200078e10ff */
[----:B0-----:R-:W-:-:S04]  /*1480*/  @!P0 FMUL R25, R25, R25 ;  /* 0x0000001919198220 */ /* 0x001fc80000400000 */
[----:B---3--:R-:W-:-:S05]  /*1490*/  FMUL R25, R28, R25 ;  /* 0x000000191c197220 */ /* 0x008fca0000400000 */
[----:B------:R-:W-:Y:S04]  /*14a0*/  STS [R24], R25 ;  /* 0x0000001918007388 */ /* 0x000fe80000000800 */
[----:B------:R-:W0:Y:S02]  /*14b0*/  LDS R28, [R12+0x200] ;  /* 0x000200000c1c7984 */ /* 0x000e240000000800 */
[----:B0-----:R-:W-:-:S04]  /*14c0*/  FADD R28, -R19, R28 ;  /* 0x0000001c131c7221 */ /* 0x001fc80000000100 */
[----:B------:R-:W-:-:S05]  /*14d0*/  FMUL R28, R28, 1.4426950216293334961 ;  /* 0x3fb8aa3b1c1c7820 */ /* 0x000fca0000400000 */
[----:B------:R-:W-:-:S13]  /*14e0*/  FSETP.GEU.AND P0, PT, R28, -126, PT ;  /* 0xc2fc00001c00780b */ /* 0x000fda0003f0e000 */
[----:B------:R-:W-:-:S04]  /*14f0*/  @!P0 FMUL R28, R28, 0.5 ;  /* 0x3f0000001c1c8820 */ /* 0x000fc80000400000 */
[----:B------:R-:W0:Y:S02]  /*1500*/  MUFU.EX2 R27, R28 ;  /* 0x0000001c001b7308 */ /* 0x000e240000000800 */
[----:B0-----:R-:W-:-:S04]  /*1510*/  @!P0 FMUL R27, R27, R27 ;  /* 0x0000001b1b1b8220 */ /* 0x001fc80000400000 */
[----:B-----5:R-:W-:-:S05]  /*1520*/  FMUL R11, R22, R27 ;  /* 0x0000001b160b7220 */ /* 0x020fca0000400000 */
[----:B------:R-:W-:Y:S04]  /*1530*/  STS [R24+0x200], R11 ;  /* 0x0002000b18007388 */ /* 0x000fe80000000800 */
[----:B------:R-:W0:Y:S02]  /*1540*/  LDS R10, [R12+0x400] ;  /* 0x000400000c0a7984 */ /* 0x000e240000000800 */
[----:B0-----:R-:W-:-:S04]  /*1550*/  FADD R10, -R19, R10 ;  /* 0x0000000a130a7221 */ /* 0x001fc80000000100 */
[----:B------:R-:W-:-:S05]  /*1560*/  FMUL R10, R10, 1.4426950216293334961 ;  /* 0x3fb8aa3b0a0a7820 */ /* 0x000fca0000400000 */
[----:B------:R-:W-:-:S13]  /*1570*/  FSETP.GEU.AND P0, PT, R10, -126, PT ;  /* 0xc2fc00000a00780b */ /* 0x000fda0003f0e000 */
[----:B------:R-:W-:-:S04]  /*1580*/  @!P0 FMUL R10, R10, 0.5 ;  /* 0x3f0000000a0a8820 */ /* 0x000fc80000400000 */
[----:B------:R-:W0:Y:S02]  /*1590*/  MUFU.EX2 R22, R10 ;  /* 0x0000000a00167308 */ /* 0x000e240000000800 */
[----:B0-----:R-:W-:-:S04]  /*15a0*/  @!P0 FMUL R22, R22, R22 ;  /* 0x0000001616168220 */ /* 0x001fc80000400000 */
[----:B--2---:R-:W-:-:S05]  /*15b0*/  FMUL R13, R13, R22 ;  /* 0x000000160d0d7220 */ /* 0x004fca0000400000 */
[----:B------:R-:W-:Y:S04]  /*15c0*/  STS [R24+0x400], R13 ;  /* 0x0004000d18007388 */ /* 0x000fe80000000800 */
[----:B------:R-:W0:Y:S02]  /*15d0*/  LDS R22, [R12+0x600] ;  /* 0x000600000c167984 */ /* 0x000e240000000800 */
[----:B0-----:R-:W-:-:S04]  /*15e0*/  FADD R22, -R19, R22 ;  /* 0x0000001613167221 */ /* 0x001fc80000000100 */
[----:B------:R-:W-:-:S05]  /*15f0*/  FMUL R22, R22, 1.4426950216293334961 ;  /* 0x3fb8aa3b16167820 */ /* 0x000fca0000400000 */
[----:B------:R-:W-:-:S13]  /*1600*/  FSETP.GEU.AND P0, PT, R22, -126, PT ;  /* 0xc2fc00001600780b */ /* 0x000fda0003f0e000 */
[----:B------:R-:W-:-:S04]  /*1610*/  @!P0 FMUL R22, R22, 0.5 ;  /* 0x3f00000016168820 */ /* 0x000fc80000400000 */
[----:B------:R-:W0:Y:S01]  /*1620*/  MUFU.EX2 R26, R22 ;  /* 0x00000016001a7308 */ /* 0x000e220000000800 */
[----:B------:R-:W-:Y:S01]  /*1630*/  IADD3 R21, PT, PT, R21, 0x200, RZ ;  /* 0x0000020015157810 */ /* 0x000fe20007ffe0ff */
[----:B0-----:R-:W-:-:S04]  /*1640*/  @!P0 FMUL R26, R26, R26 ;  /* 0x0000001a1a1a8220 */ /* 0x001fc80000400000 */
[----:B------:R-:W-:-:S05]  /*1650*/  FMUL R23, R23, R26 ;  /* 0x0000001a17177220 */ /* 0x000fca0000400000 */
[----:B------:R3:W-:Y:S01]  /*1660*/  STS [R24+0x600], R23 ;  /* 0x0006001718007388 */ /* 0x0007e20000000800 */
[----:B------:R-:W-:Y:S01]  /*1670*/  ISETP.GE.AND P0, PT, R21, R5, PT ;  /* 0x000000051500720c */ /* 0x000fe20003f06270 */
[----:B------:R-:W-:-:S04]  /*1680*/  FADD R20, R25, R20 ;  /* 0x0000001419147221 */ /* 0x000fc80000000000 */
[----:B------:R-:W-:-:S04]  /*1690*/  FADD R20, R20, R11 ;  /* 0x0000000b14147221 */ /* 0x000fc80000000000 */
[----:B------:R-:W-:-:S04]  /*16a0*/  FADD R20, R20, R13 ;  /* 0x0000000d14147221 */ /* 0x000fc80000000000 */
[----:B------:R-:W-:Y:S01]  /*16b0*/  FADD R20, R20, R23 ;  /* 0x0000001714147221 */ /* 0x000fe20000000000 */
[----:B---3--:R-:W-:Y:S06]  /*16c0*/  @!P0 BRA `(.L_x_145) ;  /* 0xfffffffc00348947 */ /* 0x008fec000383ffff */
.L_x_141:
[----:B------:R-:W-:Y:S05]  /*16d0*/  BSYNC.RECONVERGENT B0 ;  /* 0x0000000000007941 */ /* 0x000fea0003800200 */
.L_x_140:
[----:B0-----:R-:W0:Y:S01]  /*16e0*/  SHFL.BFLY PT, R7, R20, 0x10, 0x1f ;  /* 0x0e001f0014077f89 */ /* 0x001e2200000e0000 */
[----:B------:R-:W-:Y:S01]  /*16f0*/  BAR.SYNC.DEFER_BLOCKING 0x0 ;  /* 0x0000000000007b1d */ /* 0x000fe20000010000 */
[----:B------:R-:W-:Y:S02]  /*1700*/  ISETP.NE.AND P0, PT, R15, RZ, PT ;  /* 0x000000ff0f00720c */ /* 0x000fe40003f05270 */
[----:B------:R-:W-:Y:S01]  /*1710*/  ISETP.GT.U32.AND P1, PT, R2, 0x1f, PT ;  /* 0x0000001f0200780c */ /* 0x000fe20003f24070 */
[----:B0-----:R-:W-:-:S05]  /*1720*/  FADD R7, R7, R20 ;  /* 0x0000001407077221 */ /* 0x001fca0000000000 */
[----:B------:R-:W0:Y:S02]  /*1730*/  SHFL.BFLY PT, R6, R7, 0x8, 0x1f ;  /* 0x0d001f0007067f89 */ /* 0x000e2400000e0000 */
[----:B0-----:R-:W-:-:S05]  /*1740*/  FADD R6, R7, R6 ;  /* 0x0000000607067221 */ /* 0x001fca0000000000 */
[----:B------:R-:W0:Y:S02]  /*1750*/  SHFL.BFLY PT, R11, R6, 0x4, 0x1f ;  /* 0x0c801f00060b7f89 */ /* 0x000e2400000e0000 */
[----:B0-----:R-:W-:-:S05]  /*1760*/  FADD R11, R6, R11 ;  /* 0x0000000b060b7221 */ /* 0x001fca0000000000 */
[----:B------:R-:W0:Y:S02]  /*1770*/  SHFL.BFLY PT, R10, R11, 0x2, 0x1f ;  /* 0x0c401f000b0a7f89 */ /* 0x000e2400000e0000 */
[----:B0-----:R-:W-:-:S05]  /*1780*/  FADD R10, R11, R10 ;  /* 0x0000000a0b0a7221 */ /* 0x001fca0000000000 */
[----:B--2---:R-:W1:Y:S02]  /*1790*/  SHFL.BFLY PT, R13, R10, 0x1, 0x1f ;  /* 0x0c201f000a0d7f89 */ /* 0x004e6400000e0000 */
[----:B-1----:R-:W-:-:S05]  /*17a0*/  FADD R12, R10, R13 ;  /* 0x0000000d0a0c7221 */ /* 0x002fca0000000000 */
[----:B------:R0:W-:Y:S01]  /*17b0*/  @!P0 STS [R17], R12 ;  /* 0x0000000c11008388 */ /* 0x0001e20000000800 */
[----:B------:R-:W-:Y:S06]  /*17c0*/  BAR.SYNC.DEFER_BLOCKING 0x0 ;  /* 0x0000000000007b1d */ /* 0x000fec0000010000 */
[----:B------:R-:W-:Y:S05]  /*17d0*/  @P1 BRA `(.L_x_146) ;  /* 0x0000000000401947 */ /* 0x000fea0003800000 */
[----:B------:R-:W-:Y:S01]  /*17e0*/  ISETP.GT.U32.AND P1, PT, R15, 0x3, PT ;  /* 0x000000030f00780c */ /* 0x000fe20003f24070 */
[----:B------:R-:W-:Y:S01]  /*17f0*/  IMAD.MOV.U32 R6, RZ, RZ, RZ ;  /* 0x000000ffff067224 */ /* 0x000fe200078e00ff */
[----:B------:R-:W-:-:S11]  /*1800*/  UMOV UR7, 0xffffffff ;  /* 0xffffffff00077882 */ /* 0x000fd60000000000 */
[----:B------:R1:W2:Y:S01]  /*1810*/  @!P1 LDS R6, [R18] ;  /* 0x0000000012069984 */ /* 0x0002a20000000800 */
[----:B------:R-:W-:Y:S05]  /*1820*/  BRA.DIV UR7, `(.L_x_147) ;  /* 0x0000000e07fc7947 */ /* 0x000fea000b800000 */
[----:B--2---:R-:W2:Y:S02]  /*1830*/  SHFL.BFLY PT, R7, R6, 0x10, 0x1f ;  /* 0x0e001f0006077f89 */ /* 0x004ea400000e0000 */
[----:B--2---:R-:W-:-:S05]  /*1840*/  FADD R7, R7, R6 ;  /* 0x0000000607077221 */ /* 0x004fca0000000000 */
[----:B------:R-:W2:Y:S02]  /*1850*/  SHFL.BFLY PT, R10, R7, 0x8, 0x1f ;  /* 0x0d001f00070a7f89 */ /* 0x000ea400000e0000 */
[----:B--2---:R-:W-:-:S05]  /*1860*/  FADD R10, R7, R10 ;  /* 0x0000000a070a7221 */ /* 0x004fca0000000000 */
[----:B------:R-:W2:Y:S02]  /*1870*/  SHFL.BFLY PT, R11, R10, 0x4, 0x1f ;  /* 0x0c801f000a0b7f89 */ /* 0x000ea400000e0000 */
[----:B--2---:R-:W-:-:S05]  /*1880*/  FADD R11, R10, R11 ;  /* 0x0000000b0a0b7221 */ /* 0x004fca0000000000 */
[----:B0-----:R-:W0:Y:S02]  /*1890*/  SHFL.BFLY PT, R12, R11, 0x2, 0x1f ;  /* 0x0c401f000b0c7f89 */ /* 0x001e2400000e0000 */
[----:B0-----:R-:W-:-:S05]  /*18a0*/  FADD R12, R11, R12 ;  /* 0x0000000c0b0c7221 */ /* 0x001fca0000000000 */
[----:B------:R0:W2:Y:S02]  /*18b0*/  SHFL.BFLY PT, R13, R12, 0x1, 0x1f ;  /* 0x0c201f000c0d7f89 */ /* 0x0000a400000e0000 */
.L_x_165:
[----:B--2---:R-:W-:-:S05]  /*18c0*/  FADD R13, R12, R13 ;  /* 0x0000000d0c0d7221 */ /* 0x004fca0000000000 */
[----:B------:R2:W-:Y:S02]  /*18d0*/  @!P0 STS [R16], R13 ;  /* 0x0000000d10008388 */ /* 0x0005e40000000800 */
.L_x_146:
[----:B------:R-:W-:Y:S05]  /*18e0*/  WARPSYNC.ALL ;  /* 0x0000000000007948 */ /* 0x000fea0003800000 */
[----:B------:R-:W-:Y:S06]  /*18f0*/  BAR.SYNC.DEFER_BLOCKING 0x0 ;  /* 0x0000000000007b1d */ /* 0x000fec0000010000 */
[----:B------:R-:W3:Y:S01]  /*1900*/  LDCU UR7, c[0x0][0x3ac] ;  /* 0x00007580ff0777ac */ /* 0x000ee20008000800 */
[----:B--2---:R-:W2:Y:S01]  /*1910*/  LDS R16, [R16] ;  /* 0x0000000010107984 */ /* 0x004ea20000000800 */
[----:B---3--:R-:W-:Y:S01]  /*1920*/  ISETP.GE.AND P0, PT, R2, UR7, PT ;  /* 0x0000000702007c0c */ /* 0x008fe2000bf06270 */
[----:B--2---:R-:W-:-:S12]  /*1930*/  FADD R10, R16, 9.9999999747524270788e-07 ;  /* 0x358637bd100a7421 */ /* 0x004fd80000000000 */
[----:B------:R-:W-:Y:S05]  /*1940*/  @P0 EXIT ;  /* 0x000000000000094d */ /* 0x000fea0003800000 */
[----:B------:R-:W-:Y:S01]  /*1950*/  FSETP.GEU.AND P0, PT, |R10|, 1.175494350822287508e-38, PT ;  /* 0x008000000a00780b */ /* 0x000fe20003f0e200 */
[----:B------:R-:W-:Y:S01]  /*1960*/  HFMA2 R13, -RZ, RZ, 15, 0 ;  /* 0x4b800000ff0d7431 */ /* 0x000fe200000001ff */
[----:B0-----:R-:W-:Y:S01]  /*1970*/  VIMNMX R12, PT, PT, R5, 0x1, !PT ;  /* 0x00000001050c7848 */ /* 0x001fe20007fe0100 */
[----:B------:R-:W-:-:S03]  /*1980*/  IMAD R14, R9, UR7, RZ ;  /* 0x00000007090e7c24 */ /* 0x000fc6000f8e02ff */
[C---:B------:R-:W-:Y:S02]  /*1990*/  LOP3.LUT R5, R12.reuse, 0xf, RZ, 0xc0, !PT ;  /* 0x0000000f0c057812 */ /* 0x040fe400078ec0ff */
[----:B------:R-:W-:Y:S02]  /*19a0*/  LOP3.LUT R6, R12, 0x7, RZ, 0xc0, !PT ;  /* 0x000000070c067812 */ /* 0x000fe400078ec0ff */
[----:B------:R-:W-:Y:S02]  /*19b0*/  IADD3 R7, PT, PT, R5, -0x1, RZ ;  /* 0xffffffff05077810 */ /* 0x000fe40007ffe0ff */
[----:B------:R-:W-:Y:S01]  /*19c0*/  FSEL R13, R13, 1, !P0 ;  /* 0x3f8000000d0d7808 */ /* 0x000fe20004000000 */
[----:B------:R-:W-:Y:S01]  /*19d0*/  @!P0 FMUL R10, R10, 16777216 ;  /* 0x4b8000000a0a8820 */ /* 0x000fe20000400000 */
[----:B------:R-:W-:Y:S01]  /*19e0*/  VIADD R11, R6, 0xffffffff ;  /* 0xffffffff060b7836 */ /* 0x000fe20000000000 */
[----:B------:R-:W-:Y:S02]  /*19f0*/  ISETP.GE.U32.AND P0, PT, R7, 0x7, PT ;  /* 0x000000070700780c */ /* 0x000fe40003f06070 */
[----:B------:R-:W-:-:S02]  /*1a00*/  IADD3 R7, PT, PT, R8, UR6, RZ ;  /* 0x0000000608077c10 */ /* 0x000fc4000fffe0ff */
[----:B------:R-:W0:Y:S01]  /*1a10*/  MUFU.RCP R10, R10 ;  /* 0x0000000a000a7308 */ /* 0x000e220000001000 */
[C---:B------:R-:W-:Y:S02]  /*1a20*/  LOP3.LUT R9, R12.reuse, 0x3ffff0, RZ, 0xc0, !PT ;  /* 0x003ffff00c097812 */ /* 0x040fe400078ec0ff */
[----:B------:R-:W-:Y:S01]  /*1a30*/  ISETP.GE.U32.AND P1, PT, R11, 0x3, PT ;  /* 0x000000030b00780c */ /* 0x000fe20003f26070 */
[----:B------:R-:W-:Y:S01]  /*1a40*/  IMAD R11, R7, R14, RZ ;  /* 0x0000000e070b7224 */ /* 0x000fe200078e02ff */
[----:B------:R-:W-:Y:S01]  /*1a50*/  LOP3.LUT R12, R12, 0x3, RZ, 0xc0, !PT ;  /* 0x000000030c0c7812 */ /* 0x000fe200078ec0ff */
[----:B0-----:R-:W-:Y:S01]  /*1a60*/  FMUL R8, R10, R13 ;  /* 0x0000000d0a087220 */ /* 0x001fe20000400000 */
[----:B------:R-:W-:Y:S01]  /*1a70*/  IADD3 R10, PT, PT, R4, 0x20, RZ ;  /* 0x00000020040a7810 */ /* 0x000fe20007ffe0ff */
[----:B------:R-:W-:-:S08]  /*1a80*/  IMAD.MOV R13, RZ, RZ, -R9 ;  /* 0x000000ffff0d7224 */ /* 0x000fd000078e0a09 */
.L_x_153:
[----:B------:R-:W-:Y:S02]  /*1a90*/  ISETP.GE.AND P2, PT, R0, 0x1, PT ;  /* 0x000000010000780c */ /* 0x000fe40003f46270 */
[----:B0-----:R-:W-:-:S11]  /*1aa0*/  MOV R23, RZ ;  /* 0x000000ff00177202 */ /* 0x001fd60000000f00 */
[----:B------:R-:W-:Y:S05]  /*1ab0*/  @!P2 BRA `(.L_x_148) ;  /* 0x0000000800a0a947 */ /* 0x000fea0003800000 */
[----:B------:R-:W-:Y:S01]  /*1ac0*/  ISETP.GE.AND P2, PT, R0, 0x1e01, PT ;  /* 0x00001e010000780c */ /* 0x000fe20003f46270 */
[----:B------:R-:W-:Y:S01]  /*1ad0*/  IMAD.MOV.U32 R20, RZ, RZ, RZ ;  /* 0x000000ffff147224 */ /* 0x000fe200078e00ff */
[----:B------:R-:W-:-:S11]  /*1ae0*/  MOV R23, RZ ;  /* 0x000000ff00177202 */ /* 0x000fd60000000f00 */
[----:B------:R-:W-:Y:S05]  /*1af0*/  @!P2 BRA `(.L_x_149) ;  /* 0x000000040030a947 */ /* 0x000fea0003800000 */
[----:B------:R-:W-:Y:S01]  /*1b00*/  HFMA2 R23, -RZ, RZ, 0, 0 ;  /* 0x00000000ff177431 */ /* 0x000fe200000001ff */
[----:B------:R-:W-:Y:S01]  /*1b10*/  IADD3 R21, PT, PT, R11, R2, RZ ;  /* 0x000000020b157210 */ /* 0x000fe20007ffe0ff */
[----:B------:R-:W-:Y:S01]  /*1b20*/  IMAD.MOV.U32 R20, RZ, RZ, R10 ;  /* 0x000000ffff147224 */ /* 0x000fe200078e000a */
[----:B------:R-:W-:-:S07]  /*1b30*/  MOV R22, R13 ;  /* 0x0000000d00167202 */ /* 0x000fce0000000f00 */
.L_x_150:
[----:B------:R-:W0:Y:S01]  /*1b40*/  LDC.64 R16, c[0x0][0x388] ;  /* 0x0000e200ff107b82 */ /* 0x000e220000000a00 */
[----:B----4-:R-:W2:Y:S07]  /*1b50*/  LDS R19, [R20+-0x20] ;  /* 0xffffe00014137984 */ /* 0x010eae0000000800 */
[----:B------:R-:W3:Y:S01]  /*1b60*/  LDC R25, c[0x0][0x3ac] ;  /* 0x0000eb00ff197b82 */ /* 0x000ee20000000800 */
[----:B0-----:R-:W-:-:S05]  /*1b70*/  IMAD.WIDE R16, R21, 0x4, R16 ;  /* 0x0000000415107825 */ /* 0x001fca00078e0210 */
[----:B-1----:R0:W2:Y:S01]  /*1b80*/  LDG.E.CONSTANT R18, desc[UR4][R16.64] ;  /* 0x0000000410127981 */ /* 0x0020a2000c1e9900 */
[----:B---3--:R-:W-:-:S05]  /*1b90*/  IMAD.WIDE R28, R25, 0x4, R16 ;  /* 0x00000004191c7825 */ /* 0x008fca00078e0210 */
[----:B------:R1:W3:Y:S04]  /*1ba0*/  LDG.E.CONSTANT R16, desc[UR4][R28.64] ;  /* 0x000000041c107981 */ /* 0x0002e8000c1e9900 */
[----:B0-----:R-:W3:Y:S01]  /*1bb0*/  LDS R17, [R20+-0x1c] ;  /* 0xffffe40014117984 */ /* 0x001ee20000000800 */
[----:B-1----:R-:W-:-:S05]  /*1bc0*/  IMAD.WIDE R28, R25, 0x4, R28 ;  /* 0x00000004191c7825 */ /* 0x002fca00078e021c */
[----:B------:R0:W4:Y:S01]  /*1bd0*/  LDG.E.CONSTANT R26, desc[UR4][R28.64] ;  /* 0x000000041c1a7981 */ /* 0x000122000c1e9900 */
[----:B------:R-:W-:-:S05]  /*1be0*/  IMAD.WIDE R14, R25, 0x4, R28 ;  /* 0x00000004190e7825 */ /* 0x000fca00078e021c */
[----:B------:R1:W5:Y:S04]  /*1bf0*/  LDG.E.CONSTANT R27, desc[UR4][R14.64] ;  /* 0x000000040e1b7981 */ /* 0x000368000c1e9900 */
[----:B0-----:R-:W-:Y:S01]  /*1c00*/  LDS R29, [R20+-0x14] ;  /* 0xffffec00141d7984 */ /* 0x001fe20000000800 */
[----:B-1----:R-:W-:-:S05]  /*1c10*/  IMAD.WIDE R14, R25, 0x4, R14 ;  /* 0x00000004190e7825 */ /* 0x002fca00078e020e */
[----:B------:R0:W5:Y:S01]  /*1c20*/  LDG.E.CONSTANT R24, desc[UR4][R14.64] ;  /* 0x000000040e187981 */ /* 0x000162000c1e9900 */
[----:B--2---:R-:W-:Y:S01]  /*1c30*/  FFMA R23, R18, R19, R23 ;  /* 0x0000001312177223 */ /* 0x004fe20000000017 */
[C---:B------:R-:W-:Y:S02]  /*1c40*/  IMAD.WIDE R18, R25.reuse, 0x4, R14 ;  /* 0x0000000419127825 */ /* 0x040fe400078e020e */
[----:B0-----:R-:W4:Y:S04]  /*1c50*/  LDS R14, [R20+-0x18] ;  /* 0xffffe800140e7984 */ /* 0x001f280000000800 */
[----:B------:R-:W2:Y:S01]  /*1c60*/  LDG.E.CONSTANT R28, desc[UR4][R18.64] ;  /* 0x00000004121c7981 */ /* 0x000ea2000c1e9900 */
[----:B---3--:R-:W-:Y:S01]  /*1c70*/  FFMA R23, R16, R17, R23 ;  /* 0x0000001110177223 */ /* 0x008fe20000000017 */
[----:B------:R-:W-:-:S04]  /*1c80*/  IMAD.WIDE R16, R25, 0x4, R18 ;  /* 0x0000000419107825 */ /* 0x000fc800078e0212 */
[----:B----4-:R-:W-:Y:S02]  /*1c90*/  FFMA R26, R26, R14, R23 ;  /* 0x0000000e1a1a7223 */ /* 0x010fe40000000017 */
[----:B------:R0:W3:Y:S01]  /*1ca0*/  LDG.E.CONSTANT R23, desc[UR4][R16.64] ;  /* 0x0000000410177981 */ /* 0x0000e2000c1e9900 */
[----:B------:R-:W-:-:S04]  /*1cb0*/  IMAD.WIDE R14, R25, 0x4, R16 ;  /* 0x00000004190e7825 */ /* 0x000fc800078e0210 */
[----:B-----5:R-:W-:Y:S02]  /*1cc0*/  FFMA R27, R27, R29, R26 ;  /* 0x0000001d1b1b7223 */ /* 0x020fe4000000001a */
[----:B------:R-:W1:Y:S04]  /*1cd0*/  LDS R29, [R20+-0x10] ;  /* 0xfffff000141d7984 */ /* 0x000e680000000800 */
[----:B------:R-:W4:Y:S01]  /*1ce0*/  LDG.E.CONSTANT R26, desc[UR4][R14.64] ;  /* 0x000000040e1a7981 */ /* 0x000f22000c1e9900 */
[----:B0-----:R-:W-:-:S05]  /*1cf0*/  IMAD.WIDE R16, R25, 0x4, R14 ;  /* 0x0000000419107825 */ /* 0x001fca00078e020e */
[----:B------:R0:W5:Y:S01]  /*1d00*/  LDG.E.CONSTANT R14, desc[UR4][R16.64] ;  /* 0x00000004100e7981 */ /* 0x000162000c1e9900 */
[----:B------:R-:W-:-:S03]  /*1d10*/  IMAD.WIDE R18, R25, 0x4, R16 ;  /* 0x0000000419127825 */ /* 0x000fc600078e0210 */
[----:B0-----:R-:W-:Y:S01]  /*1d20*/  LDS R16, [R20+-0x8] ;  /* 0xfffff80014107984 */ /* 0x001fe20000000800 */
[----:B-1----:R-:W-:-:S03]  /*1d30*/  FFMA R27, R24, R29, R27 ;  /* 0x0000001d181b7223 */ /* 0x002fc6000000001b */
[----:B------:R0:W5:Y:S04]  /*1d40*/  LDG.E.CONSTANT R24, desc[UR4][R18.64] ;  /* 0x0000000412187981 */ /* 0x000168000c1e9900 */
[----:B------:R-:W2:Y:S02]  /*1d50*/  LDS R29, [R20+-0xc] ;  /* 0xfffff400141d7984 */ /* 0x000ea40000000800 */
[----:B--2---:R-:W-:Y:S01]  /*1d60*/  FFMA R27, R28, R29, R27 ;  /* 0x0000001d1c1b7223 */ /* 0x004fe2000000001b */
[----:B------:R-:W-:Y:S02]  /*1d70*/  IMAD.WIDE R28, R25, 0x4, R18 ;  /* 0x00000004191c7825 */ /* 0x000fe400078e0212 */
[----:B0-----:R-:W4:Y:S04]  /*1d80*/  LDS R19, [R20+-0x4] ;  /* 0xfffffc0014137984 */ /* 0x001f280000000800 */
[----:B------:R0:W2:Y:S01]  /*1d90*/  LDG.E.CONSTANT R15, desc[UR4][R28.64] ;  /* 0x000000041c0f7981 */ /* 0x0000a2000c1e9900 */
[----:B---3--:R-:W-:-:S03]  /*1da0*/  FFMA R27, R23, R16, R27 ;  /* 0x00000010171b7223 */ /* 0x008fc6000000001b */
[----:B------:R-:W5:Y:S01]  /*1db0*/  LDS R23, [R20] ;  /* 0x0000000014177984 */ /* 0x000f620000000800 */
[----:B----4-:R-:W-:Y:S01]  /*1dc0*/  FFMA R19, R26, R19, R27 ;  /* 0x000000131a137223 */ /* 0x010fe2000000001b */
[C---:B------:R-:W-:Y:S02]  /*1dd0*/  IMAD.WIDE R26, R25.reuse, 0x4, R28 ;  /* 0x00000004191a7825 */ /* 0x040fe400078e021c */
[----:B0-----:R-:W0:Y:S04]  /*1de0*/  LDS R29, [R20+0x4] ;  /* 0x00000400141d7984 */ /* 0x001e280000000800 */
[----:B------:R1:W3:Y:S01]  /*1df0*/  LDG.E.CONSTANT R18, desc[UR4][R26.64] ;  /* 0x000000041a127981 */ /* 0x0002e2000c1e9900 */
[----:B------:R-:W-:-:S03]  /*1e00*/  IMAD.WIDE R16, R25, 0x4, R26 ;  /* 0x0000000419107825 */ /* 0x000fc600078e021a */
[----:B-1----:R-:W2:Y:S01]  /*1e10*/  LDS R26, [R20+0x8] ;  /* 0x00000800141a7984 */ /* 0x002ea20000000800 */
[----:B-----5:R-:W-:-:S03]  /*1e20*/  FFMA R19, R14, R23, R19 ;  /* 0x000000170e137223 */ /* 0x020fc60000000013 */
[----:B------:R1:W4:Y:S02]  /*1e30*/  LDG.E.CONSTANT R14, desc[UR4][R16.64] ;  /* 0x00000004100e7981 */ /* 0x000324000c1e9900 */
[----:B-1----:R-:W-:-:S04]  /*1e40*/  IMAD.WIDE R16, R25, 0x4, R16 ;  /* 0x0000000419107825 */ /* 0x002fc800078e0210 */
[----:B0-----:R-:W-:Y:S01]  /*1e50*/  FFMA R24, R24, R29, R19 ;  /* 0x0000001d18187223 */ /* 0x001fe20000000013 */
[----:B------:R-:W5:Y:S01]  /*1e60*/  LDG.E.CONSTANT R23, desc[UR4][R16.64] ;  /* 0x0000000410177981 */ /* 0x000f62000c1e9900 */
[----:B------:R-:W-:-:S05]  /*1e70*/  IMAD.WIDE R28, R25, 0x4, R16 ;  /* 0x00000004191c7825 */ /* 0x000fca00078e0210 */
[----:B------:R0:W5:Y:S02]  /*1e80*/  LDG.E.CONSTANT R19, desc[UR4][R28.64] ;  /* 0x000000041c137981 */ /* 0x000164000c1e9900 */
[----:B0-----:R-:W-:-:S06]  /*1e90*/  IMAD.WIDE R28, R25, 0x4, R28 ;  /* 0x00000004191c7825 */ /* 0x001fcc00078e021c */
[----:B------:R-:W5:Y:S01]  /*1ea0*/  LDG.E.CONSTANT R28, desc[UR4][R28.64] ;  /* 0x000000041c1c7981 */ /* 0x000f62000c1e9900 */
[----:B------:R-:W-:-:S04]  /*1eb0*/  IADD3 R22, PT, PT, R22, 0x10, RZ ;  /* 0x0000001016167810 */ /* 0x000fc80007ffe0ff */
[----:B------:R-:W-:Y:S01]  /*1ec0*/  ISETP.NE.AND P2, PT, R22, RZ, PT ;  /* 0x000000ff1600720c */ /* 0x000fe20003f45270 */
[----:B------:R-:W-:Y:S02]  /*1ed0*/  IMAD R21, R25, 0x10, R21 ;  /* 0x0000001019157824 */ /* 0x000fe400078e0215 */
[----:B--2---:R-:W-:Y:S02]  /*1ee0*/  FFMA R15, R15, R26, R24 ;  /* 0x0000001a0f0f7223 */ /* 0x004fe40000000018 */
[----:B------:R-:W3:Y:S04]  /*1ef0*/  LDS R24, [R20+0xc] ;  /* 0x00000c0014187984 */ /* 0x000ee80000000800 */
[----:B------:R-:W4:Y:S01]  /*1f00*/  LDS R26, [R20+0x10] ;  /* 0x00001000141a7984 */ /* 0x000f220000000800 */
[----:B---3--:R-:W-:-:S03]  /*1f10*/  FFMA R15, R18, R24, R15 ;  /* 0x00000018120f7223 */ /* 0x008fc6000000000f */
[----:B------:R-:W5:Y:S04]  /*1f20*/  LDS R18, [R20+0x14] ;  /* 0x0000140014127984 */ /* 0x000f680000000800 */
[----:B------:R-:W0:Y:S01]  /*1f30*/  LDS R24, [R20+0x18] ;  /* 0x0000180014187984 */ /* 0x000e220000000800 */
[----:B----4-:R-:W-:-:S03]  /*1f40*/  FFMA R14, R14, R26, R15 ;  /* 0x0000001a0e0e7223 */ /* 0x010fc6000000000f */
[----:B------:R1:W2:Y:S01]  /*1f50*/  LDS R15, [R20+0x1c] ;  /* 0x00001c00140f7984 */ /* 0x0002a20000000800 */
[----:B-----5:R-:W-:Y:S01]  /*1f60*/  FFMA R14, R23, R18, R14 ;  /* 0x00000012170e7223 */ /* 0x020fe2000000000e */
[----:B-1----:R-:W-:-:S03]  /*1f70*/  IADD3 R20, PT, PT, R20, 0x40, RZ ;  /* 0x0000004014147810 */ /* 0x002fc60007ffe0ff */
[----:B0-----:R-:W-:-:S04]  /*1f80*/  FFMA R19, R19, R24, R14 ;  /* 0x0000001813137223 */ /* 0x001fc8000000000e */
[----:B--2---:R-:W-:Y:S01]  /*1f90*/  FFMA R23, R28, R15, R19 ;  /* 0x0000000f1c177223 */ /* 0x004fe20000000013 */
[----:B------:R-:W-:Y:S06]  /*1fa0*/  @P2 BRA `(.L_x_150) ;  /* 0xfffffff800e42947 */ /* 0x000fec000383ffff */
[----:B------:R-:W-:-:S07]  /*1fb0*/  MOV R20, R9 ;  /* 0x0000000900147202 */ /* 0x000fce0000000f00 */
.L_x_149:
[----:B------:R-:W-:-:S13]  /*1fc0*/  ISETP.NE.AND P2, PT, R5, RZ, PT ;  /* 0x000000ff0500720c */ /* 0x000fda0003f45270 */
[----:B------:R-:W-:Y:S05]  /*1fd0*/  @!P2 BRA `(.L_x_148) ;  /* 0x000000040058a947 */ /* 0x000fea0003800000 */
[----:B------:R-:W-:Y:S01]  /*1fe0*/  ISETP.NE.AND P2, PT, R6, RZ, PT ;  /* 0x000000ff0600720c */ /* 0x000fe20003f45270 */
[----:B------:R-:W-:-:S12]  /*1ff0*/  @!P0 BRA `(.L_x_151) ;  /* 0x0000000000988947 */ /* 0x000fd80003800000 */
[----:B------:R-:W0:Y:S01]  /*2000*/  LDC R21, c[0x0][0x3ac] ;  /* 0x0000eb00ff157b82 */ /* 0x000e220000000800 */
[----:B------:R-:W-:-:S07]  /*2010*/  IMAD.IADD R14, R3, 0x1, R20 ;  /* 0x00000001030e7824 */ /* 0x000fce00078e0214 */
[----:B-1--4-:R-:W1:Y:S01]  /*2020*/  LDC.64 R18, c[0x0][0x388] ;  /* 0x0000e200ff127b82 */ /* 0x012e620000000a00 */
[----:B0-----:R-:W-:-:S04]  /*2030*/  IMAD R15, R14, R21, R2 ;  /* 0x000000150e0f7224 */ /* 0x001fc800078e0202 */
[----:B-1----:R-:W-:-:S05]  /*2040*/  IMAD.WIDE R18, R15, 0x4, R18 ;  /* 0x000000040f127825 */ /* 0x002fca00078e0212 */
[----:B------:R0:W2:Y:S02]  /*2050*/  LDG.E.CONSTANT R26, desc[UR4][R18.64] ;  /* 0x00000004121a7981 */ /* 0x0000a4000c1e9900 */
[----:B0-----:R-:W-:-:S05]  /*2060*/  IMAD.WIDE R18, R21, 0x4, R18 ;  /* 0x0000000415127825 */ /* 0x001fca00078e0212 */
[----:B------:R-:W3:Y:S01]  /*2070*/  LDG.E.CONSTANT R25, desc[UR4][R18.64] ;  /* 0x0000000412197981 */ /* 0x000ee2000c1e9900 */
[----:B------:R-:W-:Y:S01]  /*2080*/  LEA R24, R20, R4, 0x2 ;  /* 0x0000000414187211 */ /* 0x000fe200078e10ff */
[----:B------:R-:W-:-:S04]  /*2090*/  IMAD.WIDE R16, R21, 0x4, R18 ;  /* 0x0000000415107825 */ /* 0x000fc800078e0212 */
[----:B------:R-:W2:Y:S04]  /*20a0*/  LDS R27, [R24] ;  /* 0x00000000181b7984 */ /* 0x000ea80000000800 */
[----:B------:R-:W4:Y:S01]  /*20b0*/  LDG.E.CONSTANT R22, desc[UR4][R16.64] ;  /* 0x0000000410167981 */ /* 0x000f22000c1e9900 */
[----:B------:R-:W-:-:S05]  /*20c0*/  IMAD.WIDE R14, R21, 0x4, R16 ;  /* 0x00000004150e7825 */ /* 0x000fca00078e0210 */
[----:B------:R0:W5:Y:S02]  /*20d0*/  LDG.E.CONSTANT R28, desc[UR4][R14.64] ;  /* 0x000000040e1c7981 */ /* 0x000164000c1e9900 */
[----:B0-----:R-:W-:-:S04]  /*20e0*/  IMAD.WIDE R14, R21, 0x4, R14 ;  /* 0x00000004150e7825 */ /* 0x001fc800078e020e */
[C---:B------:R-:W-:Y:S02]  /*20f0*/  IMAD.WIDE R16, R21.reuse, 0x4, R14 ;  /* 0x0000000415107825 */ /* 0x040fe400078e020e */
[----:B------:R0:W5:Y:S02]  /*2100*/  LDG.E.CONSTANT R14, desc[UR4][R14.64] ;  /* 0x000000040e0e7981 */ /* 0x000164000c1e9900 */
[C---:B------:R-:W-:Y:S02]  /*2110*/  IMAD.WIDE R18, R21.reuse, 0x4, R16 ;  /* 0x0000000415127825 */ /* 0x040fe400078e0210 */
[----:B------:R1:W5:Y:S04]  /*2120*/  LDG.E.CONSTANT R29, desc[UR4][R16.64] ;  /* 0x00000004101d7981 */ /* 0x000368000c1e9900 */
[----:B0-----:R-:W-:Y:S04]  /*2130*/  LDS R15, [R24+0x10] ;  /* 0x00001000180f7984 */ /* 0x001fe80000000800 */
[----:B-1----:R-:W-:Y:S04]  /*2140*/  LDS R16, [R24+0x14] ;  /* 0x0000140018107984 */ /* 0x002fe80000000800 */
[----:B------:R-:W-:Y:S01]  /*2150*/  LDS R17, [R24+0x18] ;  /* 0x0000180018117984 */ /* 0x000fe20000000800 */
[----:B--2---:R-:W-:Y:S01]  /*2160*/  FFMA R23, R26, R27, R23 ;  /* 0x0000001b1a177223 */ /* 0x004fe20000000017 */
[----:B------:R-:W-:-:S02]  /*2170*/  IMAD.WIDE R26, R21, 0x4, R18 ;  /* 0x00000004151a7825 */ /* 0x000fc400078e0212 */
[----:B------:R-:W2:Y:S04]  /*2180*/  LDG.E.CONSTANT R18, desc[UR4][R18.64] ;  /* 0x0000000412127981 */ /* 0x000ea8000c1e9900 */
[----:B------:R-:W2:Y:S01]  /*2190*/  LDG.E.CONSTANT R26, desc[UR4][R26.64] ;  /* 0x000000041a1a7981 */ /* 0x000ea2000c1e9900 */
[----:B------:R-:W-:-:S03]  /*21a0*/  IADD3 R20, PT, PT, R20, 0x8, RZ ;  /* 0x0000000814147810 */ /* 0x000fc60007ffe0ff */
[----:B------:R-:W3:Y:S02]  /*21b0*/  LDS R21, [R24+0x4] ;  /* 0x0000040018157984 */ /* 0x000ee40000000800 */
[----:B---3--:R-:W-:Y:S02]  /*21c0*/  FFMA R21, R25, R21, R23 ;  /* 0x0000001519157223 */ /* 0x008fe40000000017 */
[----:B------:R-:W4:Y:S04]  /*21d0*/  LDS R23, [R24+0x8] ;  /* 0x0000080018177984 */ /* 0x000f280000000800 */
[----:B------:R-:W5:Y:S01]  /*21e0*/  LDS R25, [R24+0xc] ;  /* 0x00000c0018197984 */ /* 0x000f620000000800 */
[----:B----4-:R-:W-:-:S03]  /*21f0*/  FFMA R21, R22, R23, R21 ;  /* 0x0000001716157223 */ /* 0x010fc60000000015 */
[----:B------:R-:W0:Y:S01]  /*2200*/  LDS R23, [R24+0x1c] ;  /* 0x00001c0018177984 */ /* 0x000e220000000800 */
[----:B-----5:R-:W-:-:S04]  /*2210*/  FFMA R21, R28, R25, R21 ;  /* 0x000000191c157223 */ /* 0x020fc80000000015 */
[----:B------:R-:W-:-:S04]  /*2220*/  FFMA R14, R14, R15, R21 ;  /* 0x0000000f0e0e7223 */ /* 0x000fc80000000015 */
[----:B------:R-:W-:-:S04]  /*2230*/  FFMA R29, R29, R16, R14 ;  /* 0x000000101d1d7223 */ /* 0x000fc8000000000e */
[----:B--2---:R-:W-:-:S04]  /*2240*/  FFMA R17, R18, R17, R29 ;  /* 0x0000001112117223 */ /* 0x004fc8000000001d */
[----:B0-----:R-:W-:-:S07]  /*2250*/  FFMA R23, R26, R23, R17 ;  /* 0x000000171a177223 */ /* 0x001fce0000000011 */
.L_x_151:
[----:B------:R-:W-:Y:S05]  /*2260*/  @!P2 BRA `(.L_x_148) ;  /* 0x0000000000b4a947 */ /* 0x000fea0003800000 */
[----:B------:R-:W-:Y:S01]  /*2270*/  ISETP.NE.AND P2, PT, R12, RZ, PT ;  /* 0x000000ff0c00720c */ /* 0x000fe20003f45270 */
[----:B------:R-:W-:-:S12]  /*2280*/  @!P1 BRA `(.L_x_152) ;  /* 0x0000000000589947 */ /* 0x000fd80003800000 */
[----:B------:R-:W0:Y:S01]  /*2290*/  LDC R21, c[0x0][0x3ac] ;  /* 0x0000eb00ff157b82 */ /* 0x000e220000000800 */
[----:B------:R-:W-:-:S07]  /*22a0*/  IMAD.IADD R15, R3, 0x1, R20 ;  /* 0x00000001030f7824 */ /* 0x000fce00078e0214 */
[----:B------:R-:W2:Y:S01]  /*22b0*/  LDC.64 R24, c[0x0][0x388] ;  /* 0x0000e200ff187b82 */ /* 0x000ea20000000a00 */
[----:B0-----:R-:W-:-:S04]  /*22c0*/  IMAD R15, R15, R21, R2 ;  /* 0x000000150f0f7224 */ /* 0x001fc800078e0202 */
[----:B--2---:R-:W-:-:S04]  /*22d0*/  IMAD.WIDE R24, R15, 0x4, R24 ;  /* 0x000000040f187825 */ /* 0x004fc800078e0218 */
[C---:B-1--4-:R-:W-:Y:S02]  /*22e0*/  IMAD.WIDE R18, R21.reuse, 0x4, R24 ;  /* 0x0000000415127825 */ /* 0x052fe400078e0218 */
[----:B------:R-:W2:Y:S02]  /*22f0*/  LDG.E.CONSTANT R24, desc[UR4][R24.64] ;  /* 0x0000000418187981 */ /* 0x000ea4000c1e9900 */
[C---:B------:R-:W-:Y:S02]  /*2300*/  IMAD.WIDE R16, R21.reuse, 0x4, R18 ;  /* 0x0000000415107825 */ /* 0x040fe400078e0212 */
[----:B------:R-:W3:Y:S02]  /*2310*/  LDG.E.CONSTANT R18, desc[UR4][R18.64] ;  /* 0x0000000412127981 */ /* 0x000ee4000c1e9900 */
[----:B------:R-:W-:Y:S02]  /*2320*/  IMAD.WIDE R14, R21, 0x4, R16 ;  /* 0x00000004150e7825 */ /* 0x000fe400078e0210 */
[----:B------:R-:W4:Y:S04]  /*2330*/  LDG.E.CONSTANT R16, desc[UR4][R16.64] ;  /* 0x0000000410107981 */ /* 0x000f28000c1e9900 */
[----:B------:R-:W5:Y:S01]  /*2340*/  LDG.E.CONSTANT R14, desc[UR4][R14.64] ;  /* 0x000000040e0e7981 */ /* 0x000f62000c1e9900 */
[----:B------:R-:W-:-:S02]  /*2350*/  LEA R21, R20, R4, 0x2 ;  /* 0x0000000414157211 */ /* 0x000fc400078e10ff */
[----:B------:R-:W-:-:S03]  /*2360*/  IADD3 R20, PT, PT, R20, 0x4, RZ ;  /* 0x0000000414147810 */ /* 0x000fc60007ffe0ff */
[----:B------:R-:W2:Y:S04]  /*2370*/  LDS R22, [R21] ;  /* 0x0000000015167984 */ /* 0x000ea80000000800 */
[----:B------:R-:W3:Y:S04]  /*2380*/  LDS R26, [R21+0x4] ;  /* 0x00000400151a7984 */ /* 0x000ee80000000800 */
[----:B------:R-:W4:Y:S04]  /*2390*/  LDS R27, [R21+0x8] ;  /* 0x00000800151b7984 */ /* 0x000f280000000800 */
[----:B------:R-:W5:Y:S01]  /*23a0*/  LDS R28, [R21+0xc] ;  /* 0x00000c00151c7984 */ /* 0x000f620000000800 */
[----:B--2---:R-:W-:-:S04]  /*23b0*/  FFMA R23, R24, R22, R23 ;  /* 0x0000001618177223 */ /* 0x004fc80000000017 */
[----:B---3--:R-:W-:-:S04]  /*23c0*/  FFMA R23, R18, R26, R23 ;  /* 0x0000001a12177223 */ /* 0x008fc80000000017 */
[----:B----4-:R-:W-:-:S04]  /*23d0*/  FFMA R23, R16, R27, R23 ;  /* 0x0000001b10177223 */ /* 0x010fc80000000017 */
[----:B-----5:R-:W-:-:S07]  /*23e0*/  FFMA R23, R14, R28, R23 ;  /* 0x0000001c0e177223 */ /* 0x020fce0000000017 */
.L_x_152:
[----:B------:R-:W-:Y:S05]  /*23f0*/  @!P2 BRA `(.L_x_148) ;  /* 0x000000000050a947 */ /* 0x000fea0003800000 */
[----:B----4-:R-:W0:Y:S01]  /*2400*/  LDC R19, c[0x0][0x3ac] ;  /* 0x0000eb00ff137b82 */ /* 0x010e220000000800 */
[----:B------:R-:W-:-:S07]  /*2410*/  IMAD.IADD R17, R3, 0x1, R20 ;  /* 0x0000000103117824 */ /* 0x000fce00078e0214 */
[----:B------:R-:W2:Y:S01]  /*2420*/  LDC.64 R14, c[0x0][0x388] ;  /* 0x0000e200ff0e7b82 */ /* 0x000ea20000000a00 */
[----:B0-----:R-:W-:-:S04]  /*2430*/  IMAD R17, R17, R19, R2 ;  /* 0x0000001311117224 */ /* 0x001fc800078e0202 */
[----:B--2---:R-:W-:-:S05]  /*2440*/  IMAD.WIDE R14, R17, 0x4, R14 ;  /* 0x00000004110e7825 */ /* 0x004fca00078e020e */
[----:B------:R-:W2:Y:S01]  /*2450*/  LDG.E.CONSTANT R16, desc[UR4][R14.64] ;  /* 0x000000040e107981 */ /* 0x000ea2000c1e9900 */
[----:B------:R-:W-:Y:S02]  /*2460*/  LEA R20, R20, R4, 0x2 ;  /* 0x0000000414147211 */ /* 0x000fe400078e10ff */
[----:B------:R-:W-:-:S03]  /*2470*/  ISETP.NE.AND P2, PT, R12, 0x1, PT ;  /* 0x000000010c00780c */ /* 0x000fc60003f45270 */
[----:B------:R-:W2:Y:S02]  /*2480*/  LDS R17, [R20] ;  /* 0x0000000014117984 */ /* 0x000ea40000000800 */
[----:B--2---:R-:W-:-:S08]  /*2490*/  FFMA R23, R16, R17, R23 ;  /* 0x0000001110177223 */ /* 0x004fd00000000017 */
[----:B------:R-:W-:Y:S05]  /*24a0*/  @!P2 BRA `(.L_x_148) ;  /* 0x000000000024a947 */ /* 0x000fea0003800000 */
[----:B------:R-:W-:Y:S01]  /*24b0*/  ISETP.NE.AND P2, PT, R12, 0x2, PT ;  /* 0x000000020c00780c */ /* 0x000fe20003f45270 */
[C---:B------:R-:W-:Y:S01]  /*24c0*/  IMAD.WIDE R14, R19.reuse, 0x4, R14 ;  /* 0x00000004130e7825 */ /* 0x040fe200078e020e */
[----:B-1----:R-:W0:Y:S11]  /*24d0*/  LDS R18, [R20+0x4] ;  /* 0x0000040014127984 */ /* 0x002e360000000800 */
[----:B------:R-:W-:-:S02]  /*24e0*/  @P2 IMAD.WIDE R16, R19, 0x4, R14 ;  /* 0x0000000413102825 */ /* 0x000fc400078e020e */
[----:B------:R-:W0:Y:S04]  /*24f0*/  LDG.E.CONSTANT R14, desc[UR4][R14.64] ;  /* 0x000000040e0e7981 */ /* 0x000e28000c1e9900 */
[----:B------:R-:W2:Y:S04]  /*2500*/  @P2 LDG.E.CONSTANT R16, desc[UR4][R16.64] ;  /* 0x0000000410102981 */ /* 0x000ea8000c1e9900 */
[----:B------:R-:W2:Y:S01]  /*2510*/  @P2 LDS R19, [R20+0x8] ;  /* 0x0000080014132984 */ /* 0x000ea20000000800 */
[----:B0-----:R-:W-:-:S04]  /*2520*/  FFMA R23, R14, R18, R23 ;  /* 0x000000120e177223 */ /* 0x001fc80000000017 */
[----:B--2---:R-:W-:-:S07]  /*2530*/  @P2 FFMA R23, R16, R19, R23 ;  /* 0x0000001310172223 */ /* 0x004fce0000000017 */
.L_x_148:
[----:B------:R-:W0:Y:S01]  /*2540*/  LDC.64 R14, c[0x0][0x380] ;  /* 0x0000e000ff0e7b82 */ /* 0x000e220000000a00 */
[----:B------:R-:W2:Y:S01]  /*2550*/  LDCU UR6, c[0x0][0x3ac] ;  /* 0x00007580ff0677ac */ /* 0x000ea20008000800 */
[----:B------:R-:W-:-:S05]  /*2560*/  FMUL R23, R8, R23 ;  /* 0x0000001708177220 */ /* 0x000fca0000400000 */
[----:B------:R-:W-:Y:S01]  /*2570*/  F2FP.BF16.F32.PACK_AB R23, RZ, R23 ;  /* 0x00000017ff17723e */ /* 0x000fe200000010ff */
[----:B--2---:R-:W-:Y:S01]  /*2580*/  IMAD R17, R7, UR6, R2 ;  /* 0x0000000607117c24 */ /* 0x004fe2000f8e0202 */
[----:B------:R-:W-:-:S03]  /*2590*/  IADD3 R2, PT, PT, R2, 0x80, RZ ;  /* 0x0000008002027810 */ /* 0x000fc60007ffe0ff */
[----:B0-----:R-:W-:Y:S01]  /*25a0*/  IMAD.WIDE R14, R17, 0x2, R14 ;  /* 0x00000002110e7825 */ /* 0x001fe200078e020e */
[----:B------:R-:W-:-:S04]  /*25b0*/  ISETP.GE.AND P2, PT, R2, UR6, PT ;  /* 0x0000000602007c0c */ /* 0x000fc8000bf46270 */
[----:B------:R0:W-:Y:S09]  /*25c0*/  STG.E.U16 desc[UR4][R14.64], R23 ;  /* 0x000000170e007986 */ /* 0x0001f2000c101504 */
[----:B------:R-:W-:Y:S05]  /*25d0*/  @!P2 BRA `(.L_x_153) ;  /* 0xfffffff4002ca947 */ /* 0x000fea000383ffff */
[----:B------:R-:W-:Y:S05]  /*25e0*/  EXIT ;  /* 0x000000000000794d */ /* 0x000fea0003800000 */
.L_x_139:
[----:B------:R-:W-:Y:S02]  /*25f0*/  HFMA2 R21, -RZ, RZ, 0, 1.847743988037109375e-06 ;  /* 0x0000001fff157431 */ /* 0x000fe400000001ff */
[----:B------:R-:W-:Y:S01]  /*2600*/  IMAD.MOV.U32 R20, RZ, RZ, 0x10 ;  /* 0x00000010ff147424 */ /* 0x000fe200078e00ff */
[----:B------:R-:W-:-:S07]  /*2610*/  MOV R19, 0xffffffff ;  /* 0xffffffff00137802 */ /* 0x000fce0000000f00 */
[----:B01----:R-:W-:Y:S05]  /*2620*/  WARPSYNC.COLLECTIVE R19, `(.L_x_154) ;  /* 0x0000000013087348 */ /* 0x003fea0003c00000 */
[----:B-1----:R1:W2:Y:S02]  /*2630*/  SHFL.BFLY P1, R13, R6, R20, R21 ;  /* 0x0c000014060d7389 */ /* 0x0022a40000020015 */
[----:B012---:R-:W-:Y:S05]  /*2640*/  ENDCOLLECTIVE ;  /* 0x000000000000791b */ /* 0x007fea0003800000 */
.L_x_154:
[----:B------:R-:W-:Y:S02]  /*2650*/  HFMA2 R20, -RZ, RZ, 0, 4.76837158203125e-07 ;  /* 0x00000008ff147431 */ /* 0x000fe400000001ff */
[----:B------:R-:W-:-:S05]  /*2660*/  IMAD.MOV.U32 R7, RZ, RZ, R13 ;  /* 0x000000ffff077224 */ /* 0x000fca00078e000d */
[----:B------:R-:W-:-:S04]  /*2670*/  FMNMX R7, R7, R6, !PT ;  /* 0x0000000607077209 */ /* 0x000fc80007800000 */
[----:B------:R-:W-:-:S07]  /*2680*/  MOV R6, R7 ;  /* 0x0000000700067202 */ /* 0x000fce0000000f00 */
[----:B------:R-:W-:Y:S05]  /*2690*/  WARPSYNC.COLLECTIVE R19, `(.L_x_155) ;  /* 0x0000000013087348 */ /* 0x000fea0003c00000 */
[----:B------:R0:W1:Y:S02]  /*26a0*/  SHFL.BFLY P1, R13, R6, R20, R21 ;  /* 0x0c000014060d7389 */ /* 0x0000640000020015 */
[----:B01----:R-:W-:Y:S05]  /*26b0*/  ENDCOLLECTIVE ;  /* 0x000000000000791b */ /* 0x003fea0003800000 */
.L_x_155:
[----:B------:R-:W-:Y:S02]  /*26c0*/  HFMA2 R20, -RZ, RZ, 0, 2.384185791015625e-07 ;  /* 0x00000004ff147431 */ /* 0x000fe400000001ff */
[----:B------:R-:W-:-:S05]  /*26d0*/  IMAD.MOV.U32 R10, RZ, RZ, R13 ;  /* 0x000000ffff0a7224 */ /* 0x000fca00078e000d */
[----:B------:R-:W-:-:S04]  /*26e0*/  FMNMX R10, R7, R10, !PT ;  /* 0x0000000a070a7209 */ /* 0x000fc80007800000 */
[----:B------:R-:W-:-:S07]  /*26f0*/  MOV R6, R10 ;  /* 0x0000000a00067202 */ /* 0x000fce0000000f00 */
[----:B------:R-:W-:Y:S05]  /*2700*/  WARPSYNC.COLLECTIVE R19, `(.L_x_156) ;  /* 0x0000000013087348 */ /* 0x000fea0003c00000 */
[----:B------:R0:W1:Y:S02]  /*2710*/  SHFL.BFLY P1, R13, R6, R20, R21 ;  /* 0x0c000014060d7389 */ /* 0x0000640000020015 */
[----:B01----:R-:W-:Y:S05]  /*2720*/  ENDCOLLECTIVE ;  /* 0x000000000000791b */ /* 0x003fea0003800000 */
.L_x_156:
[----:B------:R-:W-:Y:S02]  /*2730*/  HFMA2 R20, -RZ, RZ, 0, 1.1920928955078125e-07 ;  /* 0x00000002ff147431 */ /* 0x000fe400000001ff */
[----:B------:R-:W-:-:S05]  /*2740*/  IMAD.MOV.U32 R11, RZ, RZ, R13 ;  /* 0x000000ffff0b7224 */ /* 0x000fca00078e000d */
[----:B------:R-:W-:-:S04]  /*2750*/  FMNMX R11, R10, R11, !PT ;  /* 0x0000000b0a0b7209 */ /* 0x000fc80007800000 */
[----:B------:R-:W-:-:S07]  /*2760*/  MOV R6, R11 ;  /* 0x0000000b00067202 */ /* 0x000fce0000000f00 */
[----:B------:R-:W-:Y:S05]  /*2770*/  WARPSYNC.COLLECTIVE R19, `(.L_x_157) ;  /* 0x0000000013087348 */ /* 0x000fea0003c00000 */
[----:B------:R0:W1:Y:S02]  /*2780*/  SHFL.BFLY P1, R13, R6, R20, R21 ;  /* 0x0c000014060d7389 */ /* 0x0000640000020015 */
[----:B01----:R-:W-:Y:S05]  /*2790*/  ENDCOLLECTIVE ;  /* 0x000000000000791b */ /* 0x003fea0003800000 */
.L_x_157:
[----:B------:R-:W-:Y:S02]  /*27a0*/  HFMA2 R20, -RZ, RZ, 0, 5.9604644775390625e-08 ;  /* 0x00000001ff147431 */ /* 0x000fe400000001ff */
[----:B------:R-:W-:-:S05]  /*27b0*/  IMAD.MOV.U32 R12, RZ, RZ, R13 ;  /* 0x000000ffff0c7224 */ /* 0x000fca00078e000d */
[----:B------:R-:W-:-:S04]  /*27c0*/  FMNMX R12, R11, R12, !PT ;  /* 0x0000000c0b0c7209 */ /* 0x000fc80007800000 */
[----:B------:R-:W-:-:S07]  /*27d0*/  MOV R6, R12 ;  /* 0x0000000c00067202 */ /* 0x000fce0000000f00 */
[----:B------:R-:W-:Y:S05]  /*27e0*/  WARPSYNC.COLLECTIVE R19, `(.L_x_158) ;  /* 0x0000000013087348 */ /* 0x000fea0003c00000 */
[----:B------:R0:W1:Y:S02]  /*27f0*/  SHFL.BFLY P1, R13, R6, R20, R21 ;  /* 0x0c000014060d7389 */ /* 0x0000640000020015 */
[----:B01----:R-:W-:Y:S05]  /*2800*/  ENDCOLLECTIVE ;  /* 0x000000000000791b */ /* 0x003fea0003800000 */
.L_x_158:
[----:B------:R-:W-:Y:S05]  /*2810*/  BRA `(.L_x_159) ;  /* 0xffffffe800287947 */ /* 0x000fea000383ffff */
.L_x_147:
[----:B------:R-:W-:Y:S01]  /*2820*/  IMAD.MOV.U32 R20, RZ, RZ, 0x10 ;  /* 0x00000010ff147424 */ /* 0x000fe200078e00ff */
[----:B------:R-:W-:Y:S02]  /*2830*/  MOV R21, 0x1f ;  /* 0x0000001f00157802 */ /* 0x000fe40000000f00 */
[----:B----4-:R-:W-:-:S07]  /*2840*/  MOV R19, 0xffffffff ;  /* 0xffffffff00137802 */ /* 0x010fce0000000f00 */
[----:B012---:R-:W-:Y:S05]  /*2850*/  WARPSYNC.COLLECTIVE R19, `(.L_x_160) ;  /* 0x0000000013087348 */ /* 0x007fea0003c00000 */
[----:B--2---:R2:W3:Y:S02]  /*2860*/  SHFL.BFLY P1, R13, R6, R20, R21 ;  /* 0x0c000014060d7389 */ /* 0x0044e40000020015 */
[----:B0123--:R-:W-:Y:S05]  /*2870*/  ENDCOLLECTIVE ;  /* 0x000000000000791b */ /* 0x00ffea0003800000 */
.L_x_160:
[----:B------:R-:W-:Y:S02]  /*2880*/  HFMA2 R20, -RZ, RZ, 0, 4.76837158203125e-07 ;  /* 0x00000008ff147431 */ /* 0x000fe400000001ff */
[----:B------:R-:W-:-:S04]  /*2890*/  IMAD.MOV.U32 R7, RZ, RZ, R13 ;  /* 0x000000ffff077224 */ /* 0x000fc800078e000d */
[----:B------:R-:W-:-:S05]  /*28a0*/  FADD R7, R7, R6 ;  /* 0x0000000607077221 */ /* 0x000fca0000000000 */
[----:B------:R-:W-:-:S07]  /*28b0*/  MOV R6, R7 ;  /* 0x0000000700067202 */ /* 0x000fce0000000f00 */
[----:B------:R-:W-:Y:S05]  /*28c0*/  WARPSYNC.COLLECTIVE R19, `(.L_x_161) ;  /* 0x0000000013087348 */ /* 0x000fea0003c00000 */
[----:B------:R0:W1:Y:S02]  /*28d0*/  SHFL.BFLY P1, R13, R6, R20, R21 ;  /* 0x0c000014060d7389 */ /* 0x0000640000020015 */
[----:B01----:R-:W-:Y:S05]  /*28e0*/  ENDCOLLECTIVE ;  /* 0x000000000000791b */ /* 0x003fea0003800000 */
.L_x_161:
[----:B------:R-:W-:Y:S02]  /*28f0*/  HFMA2 R20, -RZ, RZ, 0, 2.384185791015625e-07 ;  /* 0x00000004ff147431 */ /* 0x000fe400000001ff */
[----:B------:R-:W-:-:S04]  /*2900*/  IMAD.MOV.U32 R10, RZ, RZ, R13 ;  /* 0x000000ffff0a7224 */ /* 0x000fc800078e000d */
[----:B------:R-:W-:-:S05]  /*2910*/  FADD R10, R7, R10 ;  /* 0x0000000a070a7221 */ /* 0x000fca0000000000 */
[----:B------:R-:W-:-:S07]  /*2920*/  MOV R6, R10 ;  /* 0x0000000a00067202 */ /* 0x000fce0000000f00 */
[----:B------:R-:W-:Y:S05]  /*2930*/  WARPSYNC.COLLECTIVE R19, `(.L_x_162) ;  /* 0x0000000013087348 */ /* 0x000fea0003c00000 */
[----:B------:R0:W1:Y:S02]  /*2940*/  SHFL.BFLY P1, R13, R6, R20, R21 ;  /* 0x0c000014060d7389 */ /* 0x0000640000020015 */
[----:B01----:R-:W-:Y:S05]  /*2950*/  ENDCOLLECTIVE ;  /* 0x000000000000791b */ /* 0x003fea0003800000 */
.L_x_162:
[----:B------:R-:W-:Y:S02]  /*2960*/  HFMA2 R20, -RZ, RZ, 0, 1.1920928955078125e-07 ;  /* 0x00000002ff147431 */ /* 0x000fe400000001ff */
[----:B------:R-:W-:-:S04]  /*2970*/  IMAD.MOV.U32 R11, RZ, RZ, R13 ;  /* 0x000000ffff0b7224 */ /* 0x000fc800078e000d */
[----:B------:R-:W-:-:S05]  /*2980*/  FADD R11, R10, R11 ;  /* 0x0000000b0a0b7221 */ /* 0x000fca0000000000 */
[----:B------:R-:W-:-:S07]  /*2990*/  MOV R6, R11 ;  /* 0x0000000b00067202 */ /* 0x000fce0000000f00 */
[----:B------:R-:W-:Y:S05]  /*29a0*/  WARPSYNC.COLLECTIVE R19, `(.L_x_163) ;  /* 0x0000000013087348 */ /* 0x000fea0003c00000 */
[----:B------:R0:W1:Y:S02]  /*29b0*/  SHFL.BFLY P1, R13, R6, R20, R21 ;  /* 0x0c000014060d7389 */ /* 0x0000640000020015 */
[----:B01----:R-:W-:Y:S05]  /*29c0*/  ENDCOLLECTIVE ;  /* 0x000000000000791b */ /* 0x003fea0003800000 */
.L_x_163:
[----:B------:R-:W-:Y:S02]  /*29d0*/  HFMA2 R20, -RZ, RZ, 0, 5.9604644775390625e-08 ;  /* 0x00000001ff147431 */ /* 0x000fe400000001ff */
[----:B------:R-:W-:-:S04]  /*29e0*/  IMAD.MOV.U32 R12, RZ, RZ, R13 ;  /* 0x000000ffff0c7224 */ /* 0x000fc800078e000d */
[----:B------:R-:W-:-:S05]  /*29f0*/  FADD R12, R11, R12 ;  /* 0x0000000c0b0c7221 */ /* 0x000fca0000000000 */
[----:B------:R-:W-:-:S07]  /*2a00*/  MOV R6, R12 ;  /* 0x0000000c00067202 */ /* 0x000fce0000000f00 */
[----:B------:R-:W-:Y:S05]  /*2a10*/  WARPSYNC.COLLECTIVE R19, `(.L_x_164) ;  /* 0x0000000013087348 */ /* 0x000fea0003c00000 */
[----:B------:R0:W1:Y:S02]  /*2a20*/  SHFL.BFLY P1, R13, R6, R20, R21 ;  /* 0x0c000014060d7389 */ /* 0x0000640000020015 */
[----:B01----:R-:W-:Y:S05]  /*2a30*/  ENDCOLLECTIVE ;  /* 0x000000000000791b */ /* 0x003fea0003800000 */
.L_x_164:
[----:B------:R-:W-:Y:S05]  /*2a40*/  BRA `(.L_x_165) ;  /* 0xffffffec009c7947 */ /* 0x000fea000383ffff */
.L_x_166:
        /* <DEDUP_REMOVED lines=11> */
.L_x_294:


//--------------------- .text.paged_attention_v1_bf16_alibi --------------------------
	.section	.text.paged_attention_v1_bf16_alibi,"ax",@progbits
	.align	128
        .global         paged_attention_v1_bf16_alibi
        .type           paged_attention_v1_bf16_alibi,@function
        .size           paged_attention_v1_bf16_alibi,(.L_x_295 - paged_attention_v1_bf16_alibi)
        .other          paged_attention_v1_bf16_alibi,@"STO_CUDA_ENTRY STV_DEFAULT"
paged_attention_v1_bf16_alibi:
.text.paged_attention_v1_bf16_alibi:
[----:B------:R-:W-:Y:S08]  /*0000*/  LDC R1, c[0x0][0x37c] ;  /* 0x0000df00ff017b82 */ /* 0x000ff00000000800 */
[----:B------:R-:W0:Y:S01]  /*0010*/  S2UR UR9, SR_CTAID.Y ;  /* 0x00000000000979c3 */ /* 0x000e220000002600 */
[----:B------:R-:W0:Y:S01]  /*0020*/  LDCU.64 UR4, c[0x0][0x3a8] ;  /* 0x00007500ff0477ac */ /* 0x000e220008000a00 */
[----:B------:R-:W1:Y:S06]  /*0030*/  LDCU.64 UR10, c[0x0][0x358] ;  /* 0x00006b00ff0a77ac */ /* 0x000e6c0008000a00 */
[----:B------:R-:W2:Y:S08]  /*0040*/  LDC R2, c[0x0][0x3b8] ;  /* 0x0000ee00ff027b82 */ /* 0x000eb00000000800 */
[----:B------:R-:W3:Y:S01]  /*0050*/  LDC R3, c[0x0][0x3b4] ;  /* 0x0000ed00ff037b82 */ /* 0x000ee20000000800 */
[----:B0-----:R-:W-:-:S06]  /*0060*/  UIMAD.WIDE.U32 UR4, UR9, 0x4, UR4 ;  /* 0x00000004090478a5 */ /* 0x001fcc000f8e0004 */
[----:B------:R-:W-:Y:S01]  /*0070*/  MOV R4, UR4 ;  /* 0x0000000400047c02 */ /* 0x000fe20008000f00 */
[----:B------:R-:W-:-:S05]  /*0080*/  IMAD.U32 R5, RZ, RZ, UR5 ;  /* 0x00000005ff057e24 */ /* 0x000fca000f8e00ff */
[----:B-1----:R3:W4:Y:S01]  /*0090*/  LDG.E.CONSTANT R9, desc[UR10][R4.64] ;  /* 0x0000000a04097981 */ /* 0x002722000c1e9900 */
[----:B--2---:R-:W-:Y:S01]  /*00a0*/  IABS R11, R2 ;  /* 0x00000002000b7213 */ /* 0x004fe20000000000 */
[----:B------:R-:W0:Y:S03]  /*00b0*/  S2UR UR8, SR_CTAID.X ;  /* 0x00000000000879c3 */ /* 0x000e260000002500 */
[----:B------:R-:W1:Y:S01]  /*00c0*/  I2F.RP R0, R11 ;  /* 0x0000000b00007306 */ /* 0x000e620000209400 */
[----:B---3--:R-:W-:-:S07]  /*00d0*/  IABS R4, R3 ;  /* 0x0000000300047213 */ /* 0x008fce0000000000 */
[----:B-1----:R-:W1:Y:S02]  /*00e0*/  MUFU.RCP R0, R0 ;  /* 0x0000000000007308 */ /* 0x002e640000001000 */
[----:B-1----:R-:W-:-:S06]  /*00f0*/  IADD3 R6, PT, PT, R0, 0xffffffe, RZ ;  /* 0x0ffffffe00067810 */ /* 0x002fcc0007ffe0ff */
[----:B------:R1:W2:Y:S02]  /*0100*/  F2I.FTZ.U32.TRUNC.NTZ R7, R6 ;  /* 0x0000000600077305 */ /* 0x0002a4000021f000 */
[----:B-1----:R-:W-:Y:S02]  /*0110*/  HFMA2 R6, -RZ, RZ, 0, 0 ;  /* 0x00000000ff067431 */ /* 0x002fe400000001ff */
[----:B--2---:R-:W-:-:S04]  /*0120*/  IMAD.MOV R8, RZ, RZ, -R7 ;  /* 0x000000ffff087224 */ /* 0x004fc800078e0a07 */
        /* <DEDUP_REMOVED lines=15> */
[----:B------:R-:W-:-:S04]  /*0220*/  @!P1 LOP3.LUT R8, RZ, R2, RZ, 0x33, !PT ;  /* 0x00000002ff089212 */ /* 0x000fc800078e33ff */
[----:B------:R-:W-:-:S04]  /*0230*/  IABS R11, R8 ;  /* 0x00000008000b7213 */ /* 0x000fc80000000000 */
[----:B------:R-:W1:Y:S08]  /*0240*/  I2F.RP R0, R11 ;  /* 0x0000000b00007306 */ /* 0x000e700000209400 */
[----:B-1----:R-:W1:Y:S02]  /*0250*/  MUFU.RCP R0, R0 ;  /* 0x0000000000007308 */ /* 0x002e640000001000 */
[----:B-1----:R-:W-:Y:S01]  /*0260*/  VIADD R4, R0, 0xffffffe ;  /* 0x0ffffffe00047836 */ /* 0x002fe20000000000 */
[----:B0-----:R-:W-:-:S05]  /*0270*/  IABS R0, UR8 ;  /* 0x0000000800007c13 */ /* 0x001fca0008000000 */
[----:B------:R0:W1:Y:S02]  /*0280*/  F2I.FTZ.U32.TRUNC.NTZ R5, R4 ;  /* 0x0000000400057305 */ /* 0x000064000021f000 */
[----:B0-----:R-:W-:Y:S01]  /*0290*/  IMAD.MOV.U32 R4, RZ, RZ, RZ ;  /* 0x000000ffff047224 */ /* 0x001fe200078e00ff */
[----:B-1----:R-:W-:-:S05]  /*02a0*/  IADD3 R6, PT, PT, RZ, -R5, RZ ;  /* 0x80000005ff067210 */ /* 0x002fca0007ffe0ff */
[----:B------:R-:W-:Y:S01]  /*02b0*/  IMAD R7, R6, R11, RZ ;  /* 0x0000000b06077224 */ /* 0x000fe200078e02ff */
[----:B------:R-:W-:-:S03]  /*02c0*/  IABS R6, R8 ;  /* 0x0000000800067213 */ /* 0x000fc60000000000 */
[----:B------:R-:W-:Y:S01]  /*02d0*/  IMAD.HI.U32 R5, R5, R7, R4 ;  /* 0x0000000705057227 */ /* 0x000fe200078e0004 */
[----:B------:R-:W-:-:S05]  /*02e0*/  IADD3 R4, PT, PT, RZ, -R6, RZ ;  /* 0x80000006ff047210 */ /* 0x000fca0007ffe0ff */
[----:B------:R-:W-:-:S04]  /*02f0*/  IMAD.HI.U32 R7, R5, R0, RZ ;  /* 0x0000000005077227 */ /* 0x000fc800078e00ff */
[----:B------:R-:W-:Y:S01]  /*0300*/  IMAD R0, R7, R4, R0 ;  /* 0x0000000407007224 */ /* 0x000fe200078e0200 */
[----:B----4-:R-:W-:-:S13]  /*0310*/  ISETP.NE.AND P0, PT, R9, RZ, PT ;  /* 0x000000ff0900720c */ /* 0x010fda0003f05270 */
[----:B------:R-:W-:Y:S05]  /*0320*/  @!P0 EXIT ;  /* 0x000000000000894d */ /* 0x000fea0003800000 */
[----:B------:R-:W-:Y:S01]  /*0330*/  ISETP.GT.U32.AND P2, PT, R11, R0, PT ;  /* 0x000000000b00720c */ /* 0x000fe20003f44070 */
[----:B------:R-:W0:Y:S01]  /*0340*/  LDCU.64 UR4, c[0x0][0x3c8] ;  /* 0x00007900ff0477ac */ /* 0x000e220008000a00 */
[----:B------:R-:W1:Y:S01]  /*0350*/  S2R R6, SR_TID.X ;  /* 0x0000000000067919 */ /* 0x000e620000002100 */
[----:B------:R-:W1:Y:S10]  /*0360*/  LDC R17, c[0x0][0x3c0] ;  /* 0x0000f000ff117b82 */ /* 0x000e740000000800 */
[----:B------:R-:W-:Y:S01]  /*0370*/  @!P2 IMAD.IADD R0, R0, 0x1, -R11 ;  /* 0x000000010000a824 */ /* 0x000fe200078e0a0b */
[----:B------:R-:W-:-:S04]  /*0380*/  @!P2 IADD3 R7, PT, PT, R7, 0x1, RZ ;  /* 0x000000010707a810 */ /* 0x000fc80007ffe0ff */
[----:B------:R-:W-:Y:S01]  /*0390*/  ISETP.GE.U32.AND P1, PT, R0, R11, PT ;  /* 0x0000000b0000720c */ /* 0x000fe20003f26070 */
[----:B0-----:R-:W-:Y:S01]  /*03a0*/  UISETP.NE.U32.AND UP0, UPT, UR4, URZ, UPT ;  /* 0x000000ff0400728c */ /* 0x001fe2000bf05070 */
[----:B------:R-:W-:-:S03]  /*03b0*/  LOP3.LUT R0, R8, UR8, RZ, 0x3c, !PT ;  /* 0x0000000808007c12 */ /* 0x000fc6000f8e3cff */
[----:B------:R-:W-:Y:S01]  /*03c0*/  UISETP.NE.AND.EX UP0, UPT, UR5, URZ, UPT, UP0 ;  /* 0x000000ff0500728c */ /* 0x000fe2000bf05300 */
[----:B------:R-:W-:Y:S01]  /*03d0*/  ISETP.GE.AND P0, PT, R0, RZ, PT ;  /* 0x000000ff0000720c */ /* 0x000fe20003f06270 */
[----:B------:R-:W-:-:S06]  /*03e0*/  IMAD.MOV.U32 R0, RZ, RZ, RZ ;  /* 0x000000ffff007224 */ /* 0x000fcc00078e00ff */
[----:B------:R-:W-:Y:S01]  /*03f0*/  @P1 VIADD R7, R7, 0x1 ;  /* 0x0000000107071836 */ /* 0x000fe20000000000 */
[----:B------:R-:W-:Y:S02]  /*0400*/  ISETP.NE.AND P1, PT, R8, RZ, PT ;  /* 0x000000ff0800720c */ /* 0x000fe40003f25270 */
[----:B-1----:R-:W-:-:S03]  /*0410*/  ISETP.GE.AND P2, PT, R6, R17, PT ;  /* 0x000000110600720c */ /* 0x002fc60003f46270 */
[----:B------:R-:W-:Y:S01]  /*0420*/  @!P0 IADD3 R7, PT, PT, -R7, RZ, RZ ;  /* 0x000000ff07078210 */ /* 0x000fe20007ffe1ff */
[----:B------:R-:W-:Y:S09]  /*0430*/  BRA.U !UP0, `(.L_x_167) ;  /* 0x0000000108147547 */ /* 0x000ff2000b800000 */
[----:B------:R-:W0:Y:S02]  /*0440*/  LDCU.64 UR4, c[0x0][0x3c8] ;  /* 0x00007900ff0477ac */ /* 0x000e240008000a00 */
[----:B0-----:R-:W-:-:S06]  /*0450*/  UIMAD.WIDE.U32 UR4, UR8, 0x4, UR4 ;  /* 0x00000004080478a5 */ /* 0x001fcc000f8e0004 */
[----:B------:R-:W-:Y:S01]  /*0460*/  MOV R4, UR4 ;  /* 0x0000000400047c02 */ /* 0x000fe20008000f00 */
[----:B------:R-:W-:-:S05]  /*0470*/  IMAD.U32 R5, RZ, RZ, UR5 ;  /* 0x00000005ff057e24 */ /* 0x000fca000f8e00ff */
[----:B------:R0:W5:Y:S02]  /*0480*/  LDG.E.CONSTANT R0, desc[UR10][R4.64] ;  /* 0x0000000a04007981 */ /* 0x000164000c1e9900 */
.L_x_167:
[----:B------:R-:W-:Y:S01]  /*0490*/  BSSY.RECONVERGENT B0, `(.L_x_168) ;  /* 0x00000a5000007945 */ /* 0x000fe20003800200 */
[----:B------:R-:W-:Y:S01]  /*04a0*/  @!P1 LOP3.LUT R7, RZ, R8, RZ, 0x33, !PT ;  /* 0x00000008ff079212 */ /* 0x000fe200078e33ff */
[----:B0-----:R-:W-:Y:S02]  /*04b0*/  IMAD R5, R2, R17, RZ ;  /* 0x0000001102057224 */ /* 0x001fe400078e02ff */
[----:B------:R-:W-:Y:S05]  /*04c0*/  @P2 BRA `(.L_x_169) ;  /* 0x0000000800842947 */ /* 0x000fea0003800000 */
[-C--:B------:R-:W-:Y:S01]  /*04d0*/  LOP3.LUT R2, RZ, R6.reuse, RZ, 0x33, !PT ;  /* 0x00000006ff027212 */ /* 0x080fe200078e33ff */
[----:B------:R-:W-:Y:S01]  /*04e0*/  IMAD.U32 R4, RZ, RZ, UR9 ;  /* 0x00000009ff047e24 */ /* 0x000fe2000f8e00ff */
[----:B------:R-:W-:Y:S01]  /*04f0*/  BSSY.RECONVERGENT B1, `(.L_x_170) ;  /* 0x000001a000017945 */ /* 0x000fe20003800200 */
[----:B------:R-:W-:Y:S02]  /*0500*/  MOV R19, R6 ;  /* 0x0000000600137202 */ /* 0x000fe40000000f00 */
[----:B------:R-:W-:Y:S01]  /*0510*/  IADD3 R8, PT, PT, R2, R17, RZ ;  /* 0x0000001102087210 */ /* 0x000fe20007ffe0ff */
        /* <DEDUP_REMOVED lines=9> */
[----:B------:R-:W-:Y:S02]  /*05b0*/  LEA.HI R8, R8, 0x1, RZ, 0x19 ;  /* 0x0000000108087811 */ /* 0x000fe400078fc8ff */
[----:B------:R-:W-:Y:S02]  /*05c0*/  MOV R19, R6 ;  /* 0x0000000600137202 */ /* 0x000fe40000000f00 */
[----:B------:R-:W-:Y:S02]  /*05d0*/  LOP3.LUT R15, R8, 0x3, RZ, 0xc0, !PT ;  /* 0x00000003080f7812 */ /* 0x000fe400078ec0ff */
[----:B0-----:R-:W-:-:S07]  /*05e0*/  LEA R14, R11, R10, 0x18 ;  /* 0x0000000a0b0e7211 */ /* 0x001fce00078ec0ff */
.L_x_172:
[----:B------:R-:W-:-:S04]  /*05f0*/  IMAD R11, R4, R17, R19 ;  /* 0x00000011040b7224 */ /* 0x000fc800078e0213 */
        /* <DEDUP_REMOVED lines=9> */
.L_x_171:
[----:B------:R-:W-:Y:S05]  /*0690*/  BSYNC.RECONVERGENT B1 ;  /* 0x0000000000017941 */ /* 0x000fea0003800200 */
.L_x_170:
[----:B------:R-:W-:Y:S05]  /*06a0*/  @!P1 BRA `(.L_x_169) ;  /* 0x00000008000c9947 */ /* 0x000fea0003800000 */
[----:B------:R-:W1:Y:S01]  /*06b0*/  S2R R3, SR_CgaCtaId ;  /* 0x0000000000037919 */ /* 0x000e620000008800 */
[----:B------:R-:W-:Y:S01]  /*06c0*/  IADD3 R2, PT, PT, -R19, R17, RZ ;  /* 0x0000001113027210 */ /* 0x000fe20007ffe1ff */
[----:B------:R-:W-:Y:S01]  /*06d0*/  BSSY.RECONVERGENT B1, `(.L_x_173) ;  /* 0x0000048000017945 */ /* 0x000fe20003800200 */
[----:B------:R-:W-:Y:S02]  /*06e0*/  MOV R16, 0x400 ;  /* 0x0000040000107802 */ /* 0x000fe40000000f00 */
[----:B------:R-:W-:Y:S02]  /*06f0*/  ISETP.GT.AND P1, PT, R2, 0x600, PT ;  /* 0x000006000200780c */ /* 0x000fe40003f24270 */
[----:B------:R-:W-:Y:S02]  /*0700*/  PLOP3.LUT P0, PT, PT, PT, PT, 0x80, 0x8 ;  /* 0x000000000008781c */ /* 0x000fe40003f0f070 */
[----:B-1----:R-:W-:-:S09]  /*0710*/  LEA R16, R3, R16, 0x18 ;  /* 0x0000001003107211 */ /* 0x002fd200078ec0ff */
[----:B------:R-:W-:Y:S05]  /*0720*/  @!P1 BRA `(.L_x_174) ;  /* 0x0000000400089947 */ /* 0x000fea0003800000 */
[----:B------:R-:W-:Y:S01]  /*0730*/  PLOP3.LUT P0, PT, PT, PT, PT, 0x8, 0x80 ;  /* 0x000000000080781c */ /* 0x000fe20003f0e170 */
[----:B0-----:R-:W-:-:S12]  /*0740*/  VIADD R8, R17, 0xfffffa00 ;  /* 0xfffffa0011087836 */ /* 0x001fd80000000000 */
.L_x_175:
[----:B-1----:R-:W0:Y:S01]  /*0750*/  LDC.64 R10, c[0x0][0x388] ;  /* 0x0000e200ff0a7b82 */ /* 0x002e220000000a00 */
[----:B------:R-:W-:-:S04]  /*0760*/  IMAD R15, R4, R17, R19 ;  /* 0x00000011040f7224 */ /* 0x000fc800078e0213 */
[----:B0-----:R-:W-:-:S05]  /*0770*/  IMAD.WIDE R14, R15, 0x2, R10 ;  /* 0x000000020f0e7825 */ /* 0x001fca00078e020a */
[----:B------:R-:W2:Y:S04]  /*0780*/  LDG.E.U16.CONSTANT R21, desc[UR10][R14.64] ;  /* 0x0000000a0e157981 */ /* 0x000ea8000c1e9500 */
[----:B------:R-:W3:Y:S01]  /*0790*/  LDG.E.U16.CONSTANT R18, desc[UR10][R14.64+0x100] ;  /* 0x0001000a0e127981 */ /* 0x000ee2000c1e9500 */
[C---:B------:R-:W-:Y:S01]  /*07a0*/  IADD3 R2, PT, PT, R19.reuse, 0x200, RZ ;  /* 0x0000020013027810 */ /* 0x040fe20007ffe0ff */
[C---:B------:R-:W-:Y:S01]  /*07b0*/  VIADD R22, R19.reuse, 0x600 ;  /* 0x0000060013167836 */ /* 0x040fe20000000000 */
[----:B------:R-:W-:Y:S01]  /*07c0*/  IADD3 R12, PT, PT, R19, 0x400, RZ ;  /* 0x00000400130c7810 */ /* 0x000fe20007ffe0ff */
[----:B------:R-:W4:Y:S02]  /*07d0*/  LDG.E.U16.CONSTANT R20, desc[UR10][R14.64+0x200] ;  /* 0x0002000a0e147981 */ /* 0x000f24000c1e9500 */
[----:B------:R-:W-:-:S02]  /*07e0*/  IMAD R3, R4, R17, R2 ;  /* 0x0000001104037224 */ /* 0x000fc400078e0202 */
[----:B------:R-:W-:Y:S01]  /*07f0*/  IMAD R13, R4, R17, R12 ;  /* 0x00000011040d7224 */ /* 0x000fe200078e020c */
[----:B------:R0:W4:Y:S01]  /*0800*/  LDG.E.U16.CONSTANT R24, desc[UR10][R14.64+0x300] ;  /* 0x0003000a0e187981 */ /* 0x000122000c1e9500 */
[----:B------:R-:W-:-:S04]  /*0810*/  IMAD.WIDE R2, R3, 0x2, R10 ;  /* 0x0000000203027825 */ /* 0x000fc800078e020a */
[----:B------:R-:W-:Y:S01]  /*0820*/  IMAD R25, R4, R17, R22 ;  /* 0x0000001104197224 */ /* 0x000fe200078e0216 */
[----:B------:R-:W4:Y:S01]  /*0830*/  LDG.E.U16.CONSTANT R23, desc[UR10][R2.64] ;  /* 0x0000000a02177981 */ /* 0x000f22000c1e9500 */
[----:B------:R-:W-:Y:S01]  /*0840*/  IMAD.WIDE R12, R13, 0x2, R10 ;  /* 0x000000020d0c7825 */ /* 0x000fe200078e020a */
[----:B0-----:R-:W-:-:S03]  /*0850*/  LEA R15, R19, R16, 0x2 ;  /* 0x00000010130f7211 */ /* 0x001fc600078e10ff */
[----:B------:R-:W-:Y:S01]  /*0860*/  IMAD.WIDE R10, R25, 0x2, R10 ;  /* 0x00000002190a7825 */ /* 0x000fe200078e020a */
[----:B------:R-:W4:Y:S04]  /*0870*/  LDG.E.U16.CONSTANT R22, desc[UR10][R2.64+0x100] ;  /* 0x0001000a02167981 */ /* 0x000f28000c1e9500 */
[----:B------:R-:W4:Y:S04]  /*0880*/  LDG.E.U16.CONSTANT R25, desc[UR10][R2.64+0x200] ;  /* 0x0002000a02197981 */ /* 0x000f28000c1e9500 */
[----:B------:R-:W4:Y:S04]  /*0890*/  LDG.E.U16.CONSTANT R26, desc[UR10][R2.64+0x300] ;  /* 0x0003000a021a7981 */ /* 0x000f28000c1e9500 */
[----:B------:R-:W4:Y:S04]  /*08a0*/  LDG.E.U16.CONSTANT R29, desc[UR10][R12.64] ;  /* 0x0000000a0c1d7981 */ /* 0x000f28000c1e9500 */
[----:B------:R-:W4:Y:S04]  /*08b0*/  LDG.E.U16.CONSTANT R28, desc[UR10][R12.64+0x100] ;  /* 0x0001000a0c1c7981 */ /* 0x000f28000c1e9500 */
[----:B------:R-:W4:Y:S04]  /*08c0*/  LDG.E.U16.CONSTANT R27, desc[UR10][R12.64+0x200] ;  /* 0x0002000a0c1b7981 */ /* 0x000f28000c1e9500 */
[----:B------:R0:W4:Y:S04]  /*08d0*/  LDG.E.U16.CONSTANT R14, desc[UR10][R12.64+0x300] ;  /* 0x0003000a0c0e7981 */ /* 0x000128000c1e9500 */
[----:B------:R-:W4:Y:S04]  /*08e0*/  LDG.E.U16.CONSTANT R3, desc[UR10][R10.64+0x100] ;  /* 0x0001000a0a037981 */ /* 0x000f28000c1e9500 */
[----:B------:R-:W4:Y:S01]  /*08f0*/  LDG.E.U16.CONSTANT R2, desc[UR10][R10.64+0x200] ;  /* 0x0002000a0a027981 */ /* 0x000f22000c1e9500 */
[----:B--2---:R-:W-:Y:S01]  /*0900*/  SHF.L.U32 R21, R21, 0x10, RZ ;  /* 0x0000001015157819 */ /* 0x004fe200000006ff */
[----:B---3--:R-:W-:-:S04]  /*0910*/  IMAD.U32 R18, R18, 0x10000, RZ ;  /* 0x0001000012127824 */ /* 0x008fc800078e00ff */
[----:B------:R1:W-:Y:S04]  /*0920*/  STS [R15], R21 ;  /* 0x000000150f007388 */ /* 0x0003e80000000800 */
[----:B------:R2:W-:Y:S04]  /*0930*/  STS [R15+0x200], R18 ;  /* 0x000200120f007388 */ /* 0x0005e80000000800 */
[----:B-1----:R-:W3:Y:S04]  /*0940*/  LDG.E.U16.CONSTANT R21, desc[UR10][R10.64+0x300] ;  /* 0x0003000a0a157981 */ /* 0x002ee8000c1e9500 */
[----:B--2---:R1:W2:Y:S01]  /*0950*/  LDG.E.U16.CONSTANT R18, desc[UR10][R10.64] ;  /* 0x0000000a0a127981 */ /* 0x0042a2000c1e9500 */
[----:B----4-:R-:W-:Y:S01]  /*0960*/  SHF.L.U32 R20, R20, 0x10, RZ ;  /* 0x0000001014147819 */ /* 0x010fe200000006ff */
[----:B0-----:R-:W-:Y:S01]  /*0970*/  IMAD.U32 R12, R23, 0x10000, RZ ;  /* 0x00010000170c7824 */ /* 0x001fe200078e00ff */
[----:B------:R-:W-:-:S03]  /*0980*/  SHF.L.U32 R24, R24, 0x10, RZ ;  /* 0x0000001018187819 */ /* 0x000fc600000006ff */
[----:B------:R-:W-:Y:S01]  /*0990*/  STS [R15+0x400], R20 ;  /* 0x000400140f007388 */ /* 0x000fe20000000800 */
[----:B------:R-:W-:-:S03]  /*09a0*/  SHF.L.U32 R22, R22, 0x10, RZ ;  /* 0x0000001016167819 */ /* 0x000fc600000006ff */
[----:B------:R0:W-:Y:S01]  /*09b0*/  STS [R15+0x800], R12 ;  /* 0x0008000c0f007388 */ /* 0x0001e20000000800 */
[----:B------:R-:W-:Y:S01]  /*09c0*/  SHF.L.U32 R25, R25, 0x10, RZ ;  /* 0x0000001019197819 */ /* 0x000fe200000006ff */
[----:B------:R-:W-:Y:S01]  /*09d0*/  IMAD.U32 R26, R26, 0x10000, RZ ;  /* 0x000100001a1a7824 */ /* 0x000fe200078e00ff */
[----:B-1----:R-:W-:Y:S02]  /*09e0*/  SHF.L.U32 R10, R29, 0x10, RZ ;  /* 0x000000101d0a7819 */ /* 0x002fe400000006ff */
[----:B------:R-:W-:Y:S01]  /*09f0*/  SHF.L.U32 R28, R28, 0x10, RZ ;  /* 0x000000101c1c7819 */ /* 0x000fe200000006ff */
[----:B------:R-:W-:Y:S01]  /*0a00*/  IMAD.U32 R27, R27, 0x10000, RZ ;  /* 0x000100001b1b7824 */ /* 0x000fe200078e00ff */
[----:B------:R-:W-:Y:S01]  /*0a10*/  SHF.L.U32 R14, R14, 0x10, RZ ;  /* 0x000000100e0e7819 */ /* 0x000fe200000006ff */
[----:B0-----:R-:W-:Y:S01]  /*0a20*/  IMAD.U32 R12, R3, 0x10000, RZ ;  /* 0x00010000030c7824 */ /* 0x001fe200078e00ff */
[----:B------:R-:W-:Y:S01]  /*0a30*/  SHF.L.U32 R2, R2, 0x10, RZ ;  /* 0x0000001002027819 */ /* 0x000fe200000006ff */
[----:B------:R1:W-:Y:S01]  /*0a40*/  STS [R15+0x600], R24 ;  /* 0x000600180f007388 */ /* 0x0003e20000000800 */
[----:B------:R-:W-:-:S03]  /*0a50*/  VIADD R19, R19, 0x800 ;  /* 0x0000080013137836 */ /* 0x000fc60000000000 */
        /* <DEDUP_REMOVED lines=10> */
[----:B---3--:R-:W-:Y:S02]  /*0b00*/  SHF.L.U32 R20, R21, 0x10, RZ ;  /* 0x0000001015147819 */ /* 0x008fe400000006ff */
[----:B--2---:R-:W-:-:S03]  /*0b10*/  SHF.L.U32 R18, R18, 0x10, RZ ;  /* 0x0000001012127819 */ /* 0x004fc600000006ff */
[----:B------:R1:W-:Y:S04]  /*0b20*/  STS [R15+0x1e00], R20 ;  /* 0x001e00140f007388 */ /* 0x0003e80000000800 */
[----:B------:R1:W-:Y:S02]  /*0b30*/  STS [R15+0x1800], R18 ;  /* 0x001800120f007388 */ /* 0x0003e40000000800 */
[----:B------:R-:W-:Y:S05]  /*0b40*/  @!P1 BRA `(.L_x_175) ;  /* 0xfffffffc00009947 */ /* 0x000fea000383ffff */
.L_x_174:
[----:B------:R-:W-:Y:S05]  /*0b50*/  BSYNC.RECONVERGENT B1 ;  /* 0x0000000000017941 */ /* 0x000fea0003800200 */
.L_x_173:
[----:B-1----:R-:W-:Y:S01]  /*0b60*/  IADD3 R2, PT, PT, -R19, R17, RZ ;  /* 0x0000001113027210 */ /* 0x002fe20007ffe1ff */
[----:B------:R-:W-:Y:S03]  /*0b70*/  BSSY.RECONVERGENT B1, `(.L_x_176) ;  /* 0x0000024000017945 */ /* 0x000fe60003800200 */
[----:B------:R-:W-:-:S13]  /*0b80*/  ISETP.GT.AND P1, PT, R2, 0x200, PT ;  /* 0x000002000200780c */ /* 0x000fda0003f24270 */
[----:B------:R-:W-:Y:S05]  /*0b90*/  @!P1 BRA `(.L_x_177) ;  /* 0x0000000000849947 */ /* 0x000fea0003800000 */
[----:B------:R-:W1:Y:S01]  /*0ba0*/  LDC.64 R10, c[0x0][0x388] ;  /* 0x0000e200ff0a7b82 */ /* 0x000e620000000a00 */
[----:B0-----:R-:W-:Y:S01]  /*0bb0*/  IADD3 R8, PT, PT, R19, 0x200, RZ ;  /* 0x0000020013087810 */ /* 0x001fe20007ffe0ff */
[----:B------:R-:W-:-:S04]  /*0bc0*/  IMAD R3, R4, R17, R19 ;  /* 0x0000001104037224 */ /* 0x000fc800078e0213 */
[----:B------:R-:W-:Y:S02]  /*0bd0*/  IMAD R13, R4, R17, R8 ;  /* 0x00000011040d7224 */ /* 0x000fe400078e0208 */
        /* <DEDUP_REMOVED lines=10> */
[C---:B------:R-:W-:Y:S01]  /*0c80*/  IMAD R13, R19.reuse, 0x4, R16 ;  /* 0x00000004130d7824 */ /* 0x040fe200078e0210 */
[----:B------:R-:W-:Y:S01]  /*0c90*/  PLOP3.LUT P0, PT, PT, PT, PT, 0x8, 0x80 ;  /* 0x000000000080781c */ /* 0x000fe20003f0e170 */
[----:B------:R-:W-:Y:S01]  /*0ca0*/  VIADD R19, R19, 0x400 ;  /* 0x0000040013137836 */ /* 0x000fe20000000000 */
[----:B--2---:R-:W-:-:S02]  /*0cb0*/  SHF.L.U32 R8, R8, 0x10, RZ ;  /* 0x0000001008087819 */ /* 0x004fc400000006ff */
[----:B---3--:R-:W-:-:S03]  /*0cc0*/  SHF.L.U32 R12, R12, 0x10, RZ ;  /* 0x000000100c0c7819 */ /* 0x008fc600000006ff */
[----:B------:R1:W-:Y:S01]  /*0cd0*/  STS [R13], R8 ;  /* 0x000000080d007388 */ /* 0x0003e20000000800 */
[----:B----4-:R-:W-:-:S03]  /*0ce0*/  IMAD.U32 R14, R14, 0x10000, RZ ;  /* 0x000100000e0e7824 */ /* 0x010fc600078e00ff */
[----:B------:R1:W-:Y:S01]  /*0cf0*/  STS [R13+0x200], R12 ;  /* 0x0002000c0d007388 */ /* 0x0003e20000000800 */
[----:B------:R-:W-:-:S03]  /*0d00*/  SHF.L.U32 R2, R15, 0x10, RZ ;  /* 0x000000100f027819 */ /* 0x000fc600000006ff */
[----:B------:R1:W-:Y:S01]  /*0d10*/  STS [R13+0x400], R14 ;  /* 0x0004000e0d007388 */ /* 0x0003e20000000800 */
[----:B------:R-:W-:-:S03]  /*0d20*/  SHF.L.U32 R18, R18, 0x10, RZ ;  /* 0x0000001012127819 */ /* 0x000fc600000006ff */
[----:B------:R1:W-:Y:S01]  /*0d30*/  STS [R13+0x600], R2 ;  /* 0x000600020d007388 */ /* 0x0003e20000000800 */
[----:B------:R-:W-:-:S03]  /*0d40*/  IMAD.U32 R20, R20, 0x10000, RZ ;  /* 0x0001000014147824 */ /* 0x000fc600078e00ff */
[----:B------:R1:W-:Y:S01]  /*0d50*/  STS [R13+0x800], R18 ;  /* 0x000800120d007388 */ /* 0x0003e20000000800 */
[----:B0-----:R-:W-:-:S03]  /*0d60*/  SHF.L.U32 R10, R21, 0x10, RZ ;  /* 0x00000010150a7819 */ /* 0x001fc600000006ff */
[----:B------:R1:W-:Y:S01]  /*0d70*/  STS [R13+0xa00], R20 ;  /* 0x000a00140d007388 */ /* 0x0003e20000000800 */
[----:B------:R-:W-:-:S03]  /*0d80*/  SHF.L.U32 R22, R22, 0x10, RZ ;  /* 0x0000001016167819 */ /* 0x000fc600000006ff */
[----:B------:R1:W-:Y:S04]  /*0d90*/  STS [R13+0xc00], R10 ;  /* 0x000c000a0d007388 */ /* 0x0003e80000000800 */
[----:B------:R1:W-:Y:S02]  /*0da0*/  STS [R13+0xe00], R22 ;  /* 0x000e00160d007388 */ /* 0x0003e40000000800 */
.L_x_177:
[----:B------:R-:W-:Y:S05]  /*0db0*/  BSYNC.RECONVERGENT B1 ;  /* 0x0000000000017941 */ /* 0x000fea0003800200 */
.L_x_176:
[----:B------:R-:W-:-:S13]  /*0dc0*/  ISETP.LT.OR P0, PT, R19, R17, P0 ;  /* 0x000000111300720c */ /* 0x000fda0000701670 */
[----:B------:R-:W-:Y:S05]  /*0dd0*/  @!P0 BRA `(.L_x_169) ;  /* 0x0000000000408947 */ /* 0x000fea0003800000 */
[----:B-1----:R-:W1:Y:S01]  /*0de0*/  LDC.64 R2, c[0x0][0x388] ;  /* 0x0000e200ff027b82 */ /* 0x002e620000000a00 */
[----:B------:R-:W-:-:S04]  /*0df0*/  IMAD R11, R4, R17, R19 ;  /* 0x00000011040b7224 */ /* 0x000fc800078e0213 */
[----:B-1----:R-:W-:-:S05]  /*0e00*/  IMAD.WIDE R2, R11, 0x2, R2 ;  /* 0x000000020b027825 */ /* 0x002fca00078e0202 */
[----:B------:R-:W2:Y:S04]  /*0e10*/  LDG.E.U16.CONSTANT R4, desc[UR10][R2.64] ;  /* 0x0000000a02047981 */ /* 0x000ea8000c1e9500 */
[----:B0-----:R-:W3:Y:S04]  /*0e20*/  LDG.E.U16.CONSTANT R8, desc[UR10][R2.64+0x100] ;  /* 0x0001000a02087981 */ /* 0x001ee8000c1e9500 */
[----:B------:R-:W4:Y:S04]  /*0e30*/  LDG.E.U16.CONSTANT R10, desc[UR10][R2.64+0x200] ;  /* 0x0002000a020a7981 */ /* 0x000f28000c1e9500 */
[----:B------:R-:W4:Y:S01]  /*0e40*/  LDG.E.U16.CONSTANT R12, desc[UR10][R2.64+0x300] ;  /* 0x0003000a020c7981 */ /* 0x000f22000c1e9500 */
[----:B------:R-:W-:-:S02]  /*0e50*/  LEA R11, R19, R16, 0x2 ;  /* 0x00000010130b7211 */ /* 0x000fc400078e10ff */
[----:B--2---:R-:W-:Y:S01]  /*0e60*/  SHF.L.U32 R4, R4, 0x10, RZ ;  /* 0x0000001004047819 */ /* 0x004fe200000006ff */
[----:B---3--:R-:W-:-:S04]  /*0e70*/  IMAD.U32 R8, R8, 0x10000, RZ ;  /* 0x0001000008087824 */ /* 0x008fc800078e00ff */
[----:B------:R2:W-:Y:S01]  /*0e80*/  STS [R11], R4 ;  /* 0x000000040b007388 */ /* 0x0005e20000000800 */
[----:B----4-:R-:W-:-:S03]  /*0e90*/  SHF.L.U32 R10, R10, 0x10, RZ ;  /* 0x000000100a0a7819 */ /* 0x010fc600000006ff */
[----:B------:R2:W-:Y:S01]  /*0ea0*/  STS [R11+0x200], R8 ;  /* 0x000200080b007388 */ /* 0x0005e20000000800 */
[----:B------:R-:W-:-:S03]  /*0eb0*/  SHF.L.U32 R12, R12, 0x10, RZ ;  /* 0x000000100c0c7819 */ /* 0x000fc600000006ff */
[----:B------:R2:W-:Y:S04]  /*0ec0*/  STS [R11+0x400], R10 ;  /* 0x0004000a0b007388 */ /* 0x0005e80000000800 */
[----:B------:R2:W-:Y:S02]  /*0ed0*/  STS [R11+0x600], R12 ;  /* 0x0006000c0b007388 */ /* 0x0005e40000000800 */
.L_x_169:
[----:B------:R-:W-:Y:S05]  /*0ee0*/  BSYNC.RECONVERGENT B0 ;  /* 0x0000000000007941 */ /* 0x000fea0003800200 */
.L_x_168:
[----:B------:R-:W1:Y:S02]  /*0ef0*/  LDCU UR4, c[0x0][0x3c4] ;  /* 0x00007880ff0477ac */ /* 0x000e640008000800 */
[----:B-1----:R-:W-:-:S04]  /*0f00*/  IMAD.U32 R14, RZ, RZ, UR4 ;  /* 0x00000004ff0e7e24 */ /* 0x002fc8000f8e00ff */
[----:B------:R-:W-:Y:S01]  /*0f10*/  IMAD.IADD R2, R9, 0x1, R14 ;  /* 0x0000000109027824 */ /* 0x000fe200078e020e */
[----:B0-----:R-:W-:-:S04]  /*0f20*/  IABS R13, R14 ;  /* 0x0000000e000d7213 */ /* 0x001fc80000000000 */
[----:B--2---:R-:W0:Y:S01]  /*0f30*/  I2F.RP R4, R13 ;  /* 0x0000000d00047306 */ /* 0x004e220000209400 */
[----:B------:R-:W-:Y:S01]  /*0f40*/  IADD3 R11, PT, PT, R2, -0x1, RZ ;  /* 0xffffffff020b7810 */ /* 0x000fe20007ffe0ff */
[----:B------:R-:W-:-:S06]  /*0f50*/  HFMA2 R2, -RZ, RZ, 0, 0 ;  /* 0x00000000ff027431 */ /* 0x000fcc00000001ff */
[----:B0-----:R-:W0:Y:S02]  /*0f60*/  MUFU.RCP R4, R4 ;  /* 0x0000000400047308 */ /* 0x001e240000001000 */
[----:B0-----:R-:W-:-:S06]  /*0f70*/  IADD3 R3, PT, PT, R4, 0xffffffe, RZ ;  /* 0x0ffffffe04037810 */ /* 0x001fcc0007ffe0ff */
[----:B------:R-:W0:Y:S02]  /*0f80*/  F2I.FTZ.U32.TRUNC.NTZ R3, R3 ;  /* 0x0000000300037305 */ /* 0x000e24000021f000 */
[----:B0-----:R-:W-:-:S05]  /*0f90*/  IADD3 R8, PT, PT, RZ, -R3, RZ ;  /* 0x80000003ff087210 */ /* 0x001fca0007ffe0ff */
[----:B------:R-:W-:Y:S01]  /*0fa0*/  IMAD R15, R8, R13, RZ ;  /* 0x0000000d080f7224 */ /* 0x000fe200078e02ff */
[----:B------:R-:W-:Y:S02]  /*0fb0*/  IABS R8, R11 ;  /* 0x0000000b00087213 */ /* 0x000fe40000000000 */
[----:B------:R-:W-:Y:S01]  /*0fc0*/  LOP3.LUT R11, R11, R14, RZ, 0x3c, !PT ;  /* 0x0000000e0b0b7212 */ /* 0x000fe200078e3cff */
[----:B------:R-:W-:Y:S02]  /*0fd0*/  IMAD.HI.U32 R2, R3, R15, R2 ;  /* 0x0000000f03027227 */ /* 0x000fe400078e0002 */
[----:B------:R-:W0:Y:S01]  /*0fe0*/  S2R R3, SR_CgaCtaId ;  /* 0x0000000000037919 */ /* 0x000e220000008800 */
[----:B------:R-:W-:Y:S03]  /*0ff0*/  BAR.SYNC.DEFER_BLOCKING 0x0 ;  /* 0x0000000000007b1d */ /* 0x000fe60000010000 */
[----:B------:R-:W-:Y:S01]  /*1000*/  IMAD.HI.U32 R4, R2, R8, RZ ;  /* 0x0000000802047227 */ /* 0x000fe200078e00ff */
[----:B------:R-:W-:-:S03]  /*1010*/  ISETP.GE.AND P2, PT, R11, RZ, PT ;  /* 0x000000ff0b00720c */ /* 0x000fc60003f46270 */
[----:B------:R-:W-:-:S04]  /*1020*/  IMAD.MOV R2, RZ, RZ, -R4 ;  /* 0x000000ffff027224 */ /* 0x000fc800078e0a04 */
[----:B------:R-:W-:-:S05]  /*1030*/  IMAD R2, R13, R2, R8 ;  /* 0x000000020d027224 */ /* 0x000fca00078e0208 */
[----:B------:R-:W-:-:S13]  /*1040*/  ISETP.GT.U32.AND P1, PT, R13, R2, PT ;  /* 0x000000020d00720c */ /* 0x000fda0003f24070 */
[-C--:B------:R-:W-:Y:S02]  /*1050*/  @!P1 IADD3 R2, PT, PT, R2, -R13.reuse, RZ ;  /* 0x8000000d02029210 */ /* 0x080fe40007ffe0ff */
[----:B------:R-:W-:Y:S02]  /*1060*/  @!P1 IADD3 R4, PT, PT, R4, 0x1, RZ ;  /* 0x0000000104049810 */ /* 0x000fe40007ffe0ff */
[----:B------:R-:W-:Y:S02]  /*1070*/  ISETP.GE.U32.AND P0, PT, R2, R13, PT ;  /* 0x0000000d0200720c */ /* 0x000fe40003f06070 */
[----:B------:R-:W-:Y:S02]  /*1080*/  ISETP.NE.AND P1, PT, R14, RZ, PT ;  /* 0x000000ff0e00720c */ /* 0x000fe40003f25270 */
[----:B------:R-:W-:-:S04]  /*1090*/  MOV R2, 0x400 ;  /* 0x0000040000027802 */ /* 0x000fc80000000f00 */
[----:B0-----:R-:W-:Y:S01]  /*10a0*/  LEA R2, R3, R2, 0x18 ;  /* 0x0000000203027211 */ /* 0x001fe200078ec0ff */
[----:B------:R-:W-:-:S03]  /*10b0*/  IMAD R3, R5, R14, RZ ;  /* 0x0000000e05037224 */ /* 0x000fc600078e02ff */
[----:B------:R-:W-:Y:S01]  /*10c0*/  LEA R11, R17, R2, 0x2 ;  /* 0x00000002110b7211 */ /* 0x000fe200078e10ff */
[----:B------:R-:W-:Y:S02]  /*10d0*/  @P0 VIADD R4, R4, 0x1 ;  /* 0x0000000104040836 */ /* 0x000fe40000000000 */
[----:B------:R-:W-:Y:S01]  /*10e0*/  IMAD.MOV.U32 R2, RZ, RZ, -0x800001 ;  /* 0xff7fffffff027424 */ /* 0x000fe200078e00ff */
[----:B------:R-:W-:Y:S02]  /*10f0*/  LEA.HI R8, R6, R11, RZ, 0x1d ;  /* 0x0000000b06087211 */ /* 0x000fe400078fe8ff */
[----:B------:R-:W-:Y:S02]  /*1100*/  @!P2 IADD3 R4, PT, PT, -R4, RZ, RZ ;  /* 0x000000ff0404a210 */ /* 0x000fe40007ffe1ff */
[----:B------:R-:W-:-:S04]  /*1110*/  @!P1 LOP3.LUT R4, RZ, R14, RZ, 0x33, !PT ;  /* 0x0000000eff049212 */ /* 0x000fc800078e33ff */
[----:B------:R-:W-:-:S13]  /*1120*/  ISETP.GE.AND P0, PT, R4, 0x1, PT ;  /* 0x000000010400780c */ /* 0x000fda0003f06270 */
[----:B------:R-:W-:Y:S05]  /*1130*/  @!P0 BRA `(.L_x_178) ;  /* 0x0000001000688947 */ /* 0x000fea0003800000 */
[----:B------:R-:W-:Y:S01]  /*1140*/  LOP3.LUT R10, RZ, R6, RZ, 0x33, !PT ;  /* 0x00000006ff0a7212 */ /* 0x000fe200078e33ff */
[----:B------:R-:W-:Y:S01]  /*1150*/  IMAD.MOV.U32 R13, RZ, RZ, R9 ;  /* 0x000000ffff0d7224 */ /* 0x000fe200078e0009 */
[----:B------:R-:W-:Y:S01]  /*1160*/  LOP3.LUT R12, R6, 0x1f, RZ, 0xc0, !PT ;  /* 0x0000001f060c7812 */ /* 0x000fe200078ec0ff */
[----:B------:R-:W-:Y:S01]  /*1170*/  UMOV UR4, URZ ;  /* 0x000000ff00047c82 */ /* 0x000fe20008000000 */
[----:B------:R-:W-:Y:S02]  /*1180*/  IADD3 R10, PT, PT, R10, R17, RZ ;  /* 0x000000110a0a7210 */ /* 0x000fe40007ffe0ff */
[----:B------:R-:W-:Y:S02]  /*1190*/  MOV R2, 0xff7fffff ;  /* 0xff7fffff00027802 */ /* 0x000fe40000000f00 */
[----:B------:R-:W-:-:S04]  /*11a0*/  LEA.HI R16, R10, 0x1, RZ, 0x19 ;  /* 0x000000010a107811 */ /* 0x000fc800078fc8ff */
[----:B------:R-:W-:-:S07]  /*11b0*/  LOP3.LUT R16, R16, 0x3fffff0, RZ, 0xc0, !PT ;  /* 0x03fffff010107812 */ /* 0x000fce00078ec0ff */
.L_x_194:
[----:B0-----:R-:W0:Y:S01]  /*11c0*/  LDCU UR5, c[0x0][0x3c4] ;  /* 0x00007880ff0577ac */ /* 0x001e220008000800 */
[----:B------:R-:W-:-:S05]  /*11d0*/  IADD3 R14, PT, PT, RZ, -UR4, RZ ;  /* 0x80000004ff0e7c10 */ /* 0x000fca000fffe0ff */
[----:B0-----:R-:W-:-:S05]  /*11e0*/  IMAD R14, R14, UR5, R9 ;  /* 0x000000050e0e7c24 */ /* 0x001fca000f8e0209 */
[----:B------:R-:W-:-:S04]  /*11f0*/  VIMNMX R14, PT, PT, R14, UR5, PT ;  /* 0x000000050e0e7c48 */ /* 0x000fc8000bfe0100 */
[----:B------:R-:W-:-:S13]  /*1200*/  ISETP.GE.AND P0, PT, R14, 0x1, PT ;  /* 0x000000010e00780c */ /* 0x000fda0003f06270 */
[----:B--2---:R-:W-:Y:S05]  /*1210*/  @!P0 BRA `(.L_x_179) ;  /* 0x00000010001c8947 */ /* 0x004fea0003800000 */
[----:B------:R-:W0:Y:S01]  /*1220*/  LDCU UR5, c[0x0][0x3bc] ;  /* 0x00007780ff0577ac */ /* 0x000e220008000800 */
[----:B------:R-:W1:Y:S01]  /*1230*/  LDCU.64 UR6, c[0x0][0x3a0] ;  /* 0x00007400ff0677ac */ /* 0x000e620008000a00 */
[----:B0-----:R-:W-:-:S04]  /*1240*/  UIMAD UR5, UR9, UR5, UR4 ;  /* 0x00000005090572a4 */ /* 0x001fc8000f8e0204 */
[----:B-1----:R-:W-:-:S06]  /*1250*/  UIMAD.WIDE UR6, UR5, 0x4, UR6 ;  /* 0x00000004050678a5 */ /* 0x002fcc000f8e0206 */
[----:B------:R-:W-:Y:S01]  /*1260*/  MOV R14, UR6 ;  /* 0x00000006000e7c02 */ /* 0x000fe20008000f00 */
[----:B------:R-:W-:Y:S01]  /*1270*/  IMAD.U32 R15, RZ, RZ, UR7 ;  /* 0x00000007ff0f7e24 */ /* 0x000fe2000f8e00ff */
[----:B------:R-:W0:Y:S04]  /*1280*/  LDCU UR5, c[0x0][0x3c0] ;  /* 0x00007800ff0577ac */ /* 0x000e280008000800 */
[----:B------:R-:W2:Y:S01]  /*1290*/  LDG.E.CONSTANT R14, desc[UR10][R14.64] ;  /* 0x0000000a0e0e7981 */ /* 0x000ea2000c1e9900 */
[----:B------:R-:W-:Y:S01]  /*12a0*/  MOV R18, RZ ;  /* 0x000000ff00127202 */ /* 0x000fe20000000f00 */
[----:B0-----:R-:W-:-:S04]  /*12b0*/  IMAD R17, R7, UR5, RZ ;  /* 0x0000000507117c24 */ /* 0x001fc8000f8e02ff */
[----:B--2---:R-:W-:-:S07]  /*12c0*/  IMAD R17, R14, R3, R17 ;  /* 0x000000030e117224 */ /* 0x004fce00078e0211 */
.L_x_193:
[----:B0-----:R-:W0:Y:S01]  /*12d0*/  LDCU UR5, c[0x0][0x3c0] ;  /* 0x00007800ff0577ac */ /* 0x001e220008000800 */
[----:B------:R-:W-:Y:S01]  /*12e0*/  BSSY.RECONVERGENT B0, `(.L_x_180) ;  /* 0x00000c3000007945 */ /* 0x000fe20003800200 */
[----:B------:R-:W-:Y:S01]  /*12f0*/  HFMA2 R21, -RZ, RZ, 0, 0 ;  /* 0x00000000ff157431 */ /* 0x000fe200000001ff */
[----:B0-----:R-:W-:-:S13]  /*1300*/  ISETP.GE.AND P0, PT, R6, UR5, PT ;  /* 0x0000000506007c0c */ /* 0x001fda000bf06270 */
[----:B--2---:R-:W-:Y:S05]  /*1310*/  @P0 BRA `(.L_x_181) ;  /* 0x0000000800fc0947 */ /* 0x004fea0003800000 */
[----:B------:R-:W-:Y:S01]  /*1320*/  ISETP.GE.U32.AND P0, PT, R10, 0x780, PT ;  /* 0x000007800a00780c */ /* 0x000fe20003f06070 */
[----:B------:R-:W-:Y:S01]  /*1330*/  BSSY.RECONVERGENT B1, `(.L_x_182) ;  /* 0x0000053000017945 */ /* 0x000fe20003800200 */
[----:B------:R-:W-:Y:S01]  /*1340*/  IMAD R19, R5, R18, R17 ;  /* 0x0000001205137224 */ /* 0x000fe200078e0211 */
[----:B------:R-:W-:Y:S01]  /*1350*/  MOV R20, R6 ;  /* 0x0000000600147202 */ /* 0x000fe20000000f00 */
[----:B------:R-:W-:-:S09]  /*1360*/  IMAD.MOV.U32 R21, RZ, RZ, RZ ;  /* 0x000000ffff157224 */ /* 0x000fd200078e00ff */
[----:B------:R-:W-:Y:S05]  /*1370*/  @!P0 BRA `(.L_x_183) ;  /* 0x0000000400388947 */ /* 0x000fea0003800000 */
[----:B------:R-:W0:Y:S01]  /*1380*/  S2R R14, SR_CgaCtaId ;  /* 0x00000000000e7919 */ /* 0x000e220000008800 */
[----:B------:R-:W-:Y:S01]  /*1390*/  MOV R23, 0x400 ;  /* 0x0000040000177802 */ /* 0x000fe20000000f00 */
[----:B------:R-:W-:Y:S01]  /*13a0*/  IMAD.MOV.U32 R21, RZ, RZ, RZ ;  /* 0x000000ffff157224 */ /* 0x000fe200078e00ff */
[----:B------:R-:W-:Y:S02]  /*13b0*/  MOV R25, RZ ;  /* 0x000000ff00197202 */ /* 0x000fe40000000f00 */
[----:B------:R-:W-:Y:S02]  /*13c0*/  MOV R20, R6 ;  /* 0x0000000600147202 */ /* 0x000fe40000000f00 */
[----:B0-----:R-:W-:-:S07]  /*13d0*/  LEA R23, R14, R23, 0x18 ;  /* 0x000000170e177211 */ /* 0x001fce00078ec0ff */
.L_x_184:
[----:B------:R-:W0:Y:S01]  /*13e0*/  LDC.64 R14, c[0x0][0x390] ;  /* 0x0000e400ff0e7b82 */ /* 0x000e220000000a00 */
[----:B------:R-:W-:-:S05]  /*13f0*/  IADD3 R27, PT, PT, R19, R20, RZ ;  /* 0x00000014131b7210 */ /* 0x000fca0007ffe0ff */
[----:B0-----:R-:W-:-:S05]  /*1400*/  IMAD.WIDE R14, R27, 0x2, R14 ;  /* 0x000000021b0e7825 */ /* 0x001fca00078e020e */
[----:B------:R-:W2:Y:S04]  /*1410*/  LDG.E.U16.CONSTANT R26, desc[UR10][R14.64] ;  /* 0x0000000a0e1a7981 */ /* 0x000ea8000c1e9500 */
[----:B------:R-:W3:Y:S01]  /*1420*/  LDG.E.U16.CONSTANT R24, desc[UR10][R14.64+0x100] ;  /* 0x0001000a0e187981 */ /* 0x000ee2000c1e9500 */
[----:B------:R-:W-:-:S03]  /*1430*/  IMAD R22, R20, 0x4, R23 ;  /* 0x0000000414167824 */ /* 0x000fc600078e0217 */
[----:B------:R-:W4:Y:S04]  /*1440*/  LDG.E.U16.CONSTANT R29, desc[UR10][R14.64+0x200] ;  /* 0x0002000a0e1d7981 */ /* 0x000f28000c1e9500 */
[----:B------:R-:W0:Y:S04]  /*1450*/  LDS R27, [R22] ;  /* 0x00000000161b7984 */ /* 0x000e280000000800 */
[----:B------:R-:W1:Y:S01]  /*1460*/  LDS R28, [R22+0x200] ;  /* 0x00020000161c7984 */ /* 0x000e620000000800 */
[----:B--2---:R-:W-:-:S05]  /*1470*/  SHF.L.U32 R26, R26, 0x10, RZ ;  /* 0x000000101a1a7819 */ /* 0x004fca00000006ff */
[----:B0-----:R-:W-:Y:S01]  /*1480*/  FFMA R26, R26, R27, R21 ;  /* 0x0000001b1a1a7223 */ /* 0x001fe20000000015 */
[----:B---3--:R-:W-:Y:S01]  /*1490*/  SHF.L.U32 R21, R24, 0x10, RZ ;  /* 0x0000001018157819 */ /* 0x008fe200000006ff */
[----:B------:R-:W0:Y:S04]  /*14a0*/  LDS R27, [R22+0x400] ;  /* 0x00040000161b7984 */ /* 0x000e280000000800 */
[----:B-1----:R-:W-:Y:S01]  /*14b0*/  FFMA R28, R21, R28, R26 ;  /* 0x0000001c151c7223 */ /* 0x002fe2000000001a */
[----:B------:R-:W2:Y:S04]  /*14c0*/  LDG.E.U16.CONSTANT R24, desc[UR10][R14.64+0x400] ;  /* 0x0004000a0e187981 */ /* 0x000ea8000c1e9500 */
[----:B------:R-:W3:Y:S04]  /*14d0*/  LDG.E.U16.CONSTANT R26, desc[UR10][R14.64+0x300] ;  /* 0x0003000a0e1a7981 */ /* 0x000ee8000c1e9500 */
[----:B------:R-:W2:Y:S01]  /*14e0*/  LDG.E.U16.CONSTANT R21, desc[UR10][R14.64+0x500] ;  /* 0x0005000a0e157981 */ /* 0x000ea2000c1e9500 */
[----:B----4-:R-:W-:-:S04]  /*14f0*/  IMAD.U32 R29, R29, 0x10000, RZ ;  /* 0x000100001d1d7824 */ /* 0x010fc800078e00ff */
[----:B0-----:R-:W-:Y:S02]  /*1500*/  FFMA R27, R29, R27, R28 ;  /* 0x0000001b1d1b7223 */ /* 0x001fe4000000001c */
[----:B------:R-:W0:Y:S04]  /*1510*/  LDS R28, [R22+0x600] ;  /* 0x00060000161c7984 */ /* 0x000e280000000800 */
[----:B------:R-:W4:Y:S01]  /*1520*/  LDG.E.U16.CONSTANT R29, desc[UR10][R14.64+0x600] ;  /* 0x0006000a0e1d7981 */ /* 0x000f22000c1e9500 */
[----:B---3--:R-:W-:-:S05]  /*1530*/  SHF.L.U32 R26, R26, 0x10, RZ ;  /* 0x000000101a1a7819 */ /* 0x008fca00000006ff */
[----:B0-----:R-:W-:Y:S02]  /*1540*/  FFMA R26, R26, R28, R27 ;  /* 0x0000001c1a1a7223 */ /* 0x001fe4000000001b */
[----:B------:R-:W0:Y:S01]  /*1550*/  LDS R28, [R22+0x800] ;  /* 0x00080000161c7984 */ /* 0x000e220000000800 */
[----:B--2---:R-:W-:-:S03]  /*1560*/  SHF.L.U32 R27, R24, 0x10, RZ ;  /* 0x00000010181b7819 */ /* 0x004fc600000006ff */
[----:B------:R-:W1:Y:S01]  /*1570*/  LDS R24, [R22+0xa00] ;  /* 0x000a000016187984 */ /* 0x000e620000000800 */
[----:B------:R-:W-:Y:S02]  /*1580*/  IMAD.U32 R21, R21, 0x10000, RZ ;  /* 0x0001000015157824 */ /* 0x000fe400078e00ff */
[----:B0-----:R-:W-:Y:S02]  /*1590*/  FFMA R28, R27, R28, R26 ;  /* 0x0000001c1b1c7223 */ /* 0x001fe4000000001a */
[----:B------:R-:W2:Y:S02]  /*15a0*/  LDG.E.U16.CONSTANT R26, desc[UR10][R14.64+0x700] ;  /* 0x0007000a0e1a7981 */ /* 0x000ea4000c1e9500 */
[----:B-1----:R-:W-:Y:S02]  /*15b0*/  FFMA R28, R21, R24, R28 ;  /* 0x00000018151c7223 */ /* 0x002fe4000000001c */
[----:B------:R-:W3:Y:S04]  /*15c0*/  LDG.E.U16.CONSTANT R24, desc[UR10][R14.64+0x800] ;  /* 0x0008000a0e187981 */ /* 0x000ee8000c1e9500 */
[----:B------:R-:W3:Y:S04]  /*15d0*/  LDG.E.U16.CONSTANT R21, desc[UR10][R14.64+0x900] ;  /* 0x0009000a0e157981 */ /* 0x000ee8000c1e9500 */
[----:B------:R-:W0:Y:S01]  /*15e0*/  LDS R27, [R22+0xc00] ;  /* 0x000c0000161b7984 */ /* 0x000e220000000800 */
[----:B----4-:R-:W-:-:S05]  /*15f0*/  SHF.L.U32 R29, R29, 0x10, RZ ;  /* 0x000000101d1d7819 */ /* 0x010fca00000006ff */
[----:B0-----:R-:W-:Y:S02]  /*1600*/  FFMA R27, R29, R27, R28 ;  /* 0x0000001b1d1b7223 */ /* 0x001fe4000000001c */
[----:B------:R-:W0:Y:S04]  /*1610*/  LDS R28, [R22+0xe00] ;  /* 0x000e0000161c7984 */ /* 0x000e280000000800 */
[----:B------:R-:W4:Y:S01]  /*1620*/  LDG.E.U16.CONSTANT R29, desc[UR10][R14.64+0xa00] ;  /* 0x000a000a0e1d7981 */ /* 0x000f22000c1e9500 */
[----:B--2---:R-:W-:-:S05]  /*1630*/  SHF.L.U32 R26, R26, 0x10, RZ ;  /* 0x000000101a1a7819 */ /* 0x004fca00000006ff */
[----:B0-----:R-:W-:Y:S02]  /*1640*/  FFMA R26, R26, R28, R27 ;  /* 0x0000001c1a1a7223 */ /* 0x001fe4000000001b */
[----:B------:R-:W0:Y:S01]  /*1650*/  LDS R28, [R22+0x1000] ;  /* 0x00100000161c7984 */ /* 0x000e220000000800 */
[----:B---3--:R-:W-:-:S03]  /*1660*/  IMAD.U32 R27, R24, 0x10000, RZ ;  /* 0x00010000181b7824 */ /* 0x008fc600078e00ff */
[----:B------:R-:W1:Y:S01]  /*1670*/  LDS R24, [R22+0x1200] ;  /* 0x0012000016187984 */ /* 0x000e620000000800 */
[----:B------:R-:W-:Y:S01]  /*1680*/  SHF.L.U32 R21, R21, 0x10, RZ ;  /* 0x0000001015157819 */ /* 0x000fe200000006ff */
        /* <DEDUP_REMOVED lines=8> */
[----:B------:R-:W0:Y:S01]  /*1710*/  LDS R28, [R22+0x1600] ;  /* 0x00160000161c7984 */ /* 0x000e220000000800 */
[----:B--2---:R-:W-:-:S04]  /*1720*/  IMAD.U32 R26, R26, 0x10000, RZ ;  /* 0x000100001a1a7824 */ /* 0x004fc800078e00ff */
[----:B0-----:R-:W-:Y:S02]  /*1730*/  FFMA R26, R26, R28, R27 ;  /* 0x0000001c1a1a7223 */ /* 0x001fe4000000001b */
[----:B------:R-:W0:Y:S01]  /*1740*/  LDS R28, [R22+0x1800] ;  /* 0x00180000161c7984 */ /* 0x000e220000000800 */
[----:B---3--:R-:W-:-:S03]  /*1750*/  SHF.L.U32 R27, R24, 0x10, RZ ;  /* 0x00000010181b7819 */ /* 0x008fc600000006ff */
[----:B------:R-:W1:Y:S01]  /*1760*/  LDS R24, [R22+0x1a00] ;  /* 0x001a000016187984 */ /* 0x000e620000000800 */
[----:B------:R-:W-:Y:S01]  /*1770*/  SHF.L.U32 R21, R21, 0x10, RZ ;  /* 0x0000001015157819 */ /* 0x000fe200000006ff */
[----:B0-----:R-:W-:Y:S02]  /*1780*/  FFMA R26, R27, R28, R26 ;  /* 0x0000001c1b1a7223 */ /* 0x001fe4000000001a */
[----:B------:R-:W2:Y:S02]  /*1790*/  LDG.E.U16.CONSTANT R27, desc[UR10][R14.64+0xf00] ;  /* 0x000f000a0e1b7981 */ /* 0x000ea4000c1e9500 */
[----:B-1----:R-:W-:Y:S02]  /*17a0*/  FFMA R21, R21, R24, R26 ;  /* 0x0000001815157223 */ /* 0x002fe4000000001a */
[----:B------:R-:W3:Y:S04]  /*17b0*/  LDG.E.U16.CONSTANT R24, desc[UR10][R14.64+0xe00] ;  /* 0x000e000a0e187981 */ /* 0x000ee8000c1e9500 */
[----:B------:R-:W0:Y:S04]  /*17c0*/  LDS R26, [R22+0x1c00] ;  /* 0x001c0000161a7984 */ /* 0x000e280000000800 */
[----:B------:R-:W1:Y:S01]  /*17d0*/  LDS R28, [R22+0x1e00] ;  /* 0x001e0000161c7984 */ /* 0x000e620000000800 */
[----:B------:R-:W-:-:S04]  /*17e0*/  IADD3 R25, PT, PT, R25, 0x10, RZ ;  /* 0x0000001019197810 */ /* 0x000fc80007ffe0ff */
[----:B------:R-:W-:Y:S01]  /*17f0*/  ISETP.NE.AND P0, PT, R25, R16, PT ;  /* 0x000000101900720c */ /* 0x000fe20003f05270 */
[----:B------:R-:W-:Y:S02]  /*1800*/  VIADD R20, R20, 0x800 ;  /* 0x0000080014147836 */ /* 0x000fe40000000000 */
[----:B---3--:R-:W-:-:S04]  /*1810*/  IMAD.U32 R24, R24, 0x10000, RZ ;  /* 0x0001000018187824 */ /* 0x008fc800078e00ff */
[----:B0-----:R-:W-:Y:S01]  /*1820*/  FFMA R21, R24, R26, R21 ;  /* 0x0000001a18157223 */ /* 0x001fe20000000015 */
[----:B--2---:R-:W-:-:S05]  /*1830*/  SHF.L.U32 R24, R27, 0x10, RZ ;  /* 0x000000101b187819 */ /* 0x004fca00000006ff */
[----:B-1----:R-:W-:Y:S01]  /*1840*/  FFMA R21, R24, R28, R21 ;  /* 0x0000001c18157223 */ /* 0x002fe20000000015 */
[----:B------:R-:W-:Y:S06]  /*1850*/  @P0 BRA `(.L_x_184) ;  /* 0xfffffff800e00947 */ /* 0x000fec000383ffff */
.L_x_183:
[----:B------:R-:W-:Y:S05]  /*1860*/  BSYNC.RECONVERGENT B1 ;  /* 0x0000000000017941 */ /* 0x000fea0003800200 */
.L_x_182:
[----:B------:R-:W-:-:S04]  /*1870*/  LEA.HI R22, R10, 0x1, RZ, 0x19 ;  /* 0x000000010a167811 */ /* 0x000fc800078fc8ff */
[----:B------:R-:W-:-:S04]  /*1880*/  LOP3.LUT R14, R22, 0xf, RZ, 0xc0, !PT ;  /* 0x0000000f160e7812 */ /* 0x000fc800078ec0ff */
[----:B------:R-:W-:-:S13]  /*1890*/  ISETP.NE.AND P0, PT, R14, RZ, PT ;  /* 0x000000ff0e00720c */ /* 0x000fda0003f05270 */
[----:B------:R-:W-:Y:S05]  /*18a0*/  @!P0 BRA `(.L_x_181) ;  /* 0x0000000400988947 */ /* 0x000fea0003800000 */
[----:B------:R-:W-:Y:S01]  /*18b0*/  IADD3 R14, PT, PT, R14, -0x1, RZ ;  /* 0xffffffff0e0e7810 */ /* 0x000fe20007ffe0ff */
[----:B------:R-:W-:Y:S03]  /*18c0*/  BSSY.RECONVERGENT B1, `(.L_x_185) ;  /* 0x000002b000017945 */ /* 0x000fe60003800200 */
[----:B------:R-:W-:-:S13]  /*18d0*/  ISETP.GE.U32.AND P0, PT, R14, 0x7, PT ;  /* 0x000000070e00780c */ /* 0x000fda0003f06070 */
[----:B------:R-:W-:Y:S05]  /*18e0*/  @!P0 BRA `(.L_x_186) ;  /* 0x0000000000a08947 */ /* 0x000fea0003800000 */
[----:B------:R-:W0:Y:S01]  /*18f0*/  LDC.64 R14, c[0x0][0x390] ;  /* 0x0000e400ff0e7b82 */ /* 0x000e220000000a00 */
[----:B------:R-:W-:-:S05]  /*1900*/  IADD3 R23, PT, PT, R19, R20, RZ ;  /* 0x0000001413177210 */ /* 0x000fca0007ffe0ff */
[----:B0-----:R-:W-:-:S05]  /*1910*/  IMAD.WIDE R14, R23, 0x2, R14 ;  /* 0x00000002170e7825 */ /* 0x001fca00078e020e */
[----:B------:R-:W2:Y:S01]  /*1920*/  LDG.E.U16.CONSTANT R25, desc[UR10][R14.64] ;  /* 0x0000000a0e197981 */ /* 0x000ea2000c1e9500 */
[----:B------:R-:W0:Y:S01]  /*1930*/  S2UR UR6, SR_CgaCtaId ;  /* 0x00000000000679c3 */ /* 0x000e220000008800 */
[----:B------:R-:W-:Y:S02]  /*1940*/  UMOV UR5, 0x400 ;  /* 0x0000040000057882 */ /* 0x000fe40000000000 */
[----:B------:R-:W3:Y:S01]  /*1950*/  LDG.E.U16.CONSTANT R24, desc[UR10][R14.64+0x100] ;  /* 0x0001000a0e187981 */ /* 0x000ee2000c1e9500 */
[----:B0-----:R-:W-:-:S06]  /*1960*/  ULEA UR5, UR6, UR5, 0x18 ;  /* 0x0000000506057291 */ /* 0x001fcc000f8ec0ff */
[----:B------:R-:W-:-:S05]  /*1970*/  LEA R23, R20, UR5, 0x2 ;  /* 0x0000000514177c11 */ /* 0x000fca000f8e10ff */
[----:B------:R-:W0:Y:S04]  /*1980*/  LDS R27, [R23] ;  /* 0x00000000171b7984 */ /* 0x000e280000000800 */
[----:B------:R-:W1:Y:S01]  /*1990*/  LDS R28, [R23+0x200] ;  /* 0x00020000171c7984 */ /* 0x000e620000000800 */
[----:B--2---:R-:W-:-:S03]  /*19a0*/  IMAD.U32 R26, R25, 0x10000, RZ ;  /* 0x00010000191a7824 */ /* 0x004fc600078e00ff */
[----:B------:R-:W2:Y:S01]  /*19b0*/  LDG.E.U16.CONSTANT R25, desc[UR10][R14.64+0x300] ;  /* 0x0003000a0e197981 */ /* 0x000ea2000c1e9500 */
[----:B0-----:R-:W-:-:S03]  /*19c0*/  FFMA R27, R26, R27, R21 ;  /* 0x0000001b1a1b7223 */ /* 0x001fc60000000015 */
[----:B------:R-:W4:Y:S04]  /*19d0*/  LDG.E.U16.CONSTANT R26, desc[UR10][R14.64+0x200] ;  /* 0x0002000a0e1a7981 */ /* 0x000f28000c1e9500 */
[----:B------:R-:W2:Y:S01]  /*19e0*/  LDG.E.U16.CONSTANT R21, desc[UR10][R14.64+0x400] ;  /* 0x0004000a0e157981 */ /* 0x000ea2000c1e9500 */
[----:B---3--:R-:W-:-:S05]  /*19f0*/  SHF.L.U32 R24, R24, 0x10, RZ ;  /* 0x0000001018187819 */ /* 0x008fca00000006ff */
[----:B-1----:R-:W-:Y:S02]  /*1a00*/  FFMA R24, R24, R28, R27 ;  /* 0x0000001c18187223 */ /* 0x002fe4000000001b */
[----:B------:R-:W0:Y:S01]  /*1a10*/  LDS R28, [R23+0x400] ;  /* 0x00040000171c7984 */ /* 0x000e220000000800 */
[----:B----4-:R-:W-:-:S03]  /*1a20*/  SHF.L.U32 R27, R26, 0x10, RZ ;  /* 0x000000101a1b7819 */ /* 0x010fc600000006ff */
[----:B------:R-:W1:Y:S01]  /*1a30*/  LDS R26, [R23+0x600] ;  /* 0x00060000171a7984 */ /* 0x000e620000000800 */
[----:B--2---:R-:W-:Y:S02]  /*1a40*/  IMAD.U32 R25, R25, 0x10000, RZ ;  /* 0x0001000019197824 */ /* 0x004fe400078e00ff */
[----:B0-----:R-:W-:Y:S02]  /*1a50*/  FFMA R24, R27, R28, R24 ;  /* 0x0000001c1b187223 */ /* 0x001fe40000000018 */
[----:B------:R-:W0:Y:S04]  /*1a60*/  LDS R27, [R23+0x800] ;  /* 0x00080000171b7984 */ /* 0x000e280000000800 */
[----:B------:R-:W2:Y:S01]  /*1a70*/  LDS R28, [R23+0xa00] ;  /* 0x000a0000171c7984 */ /* 0x000ea20000000800 */
[----:B-1----:R-:W-:-:S03]  /*1a80*/  FFMA R25, R25, R26, R24 ;  /* 0x0000001a19197223 */ /* 0x002fc60000000018 */
[----:B------:R-:W3:Y:S01]  /*1a90*/  LDG.E.U16.CONSTANT R24, desc[UR10][R14.64+0x500] ;  /* 0x0005000a0e187981 */ /* 0x000ee2000c1e9500 */
[----:B------:R-:W-:-:S03]  /*1aa0*/  SHF.L.U32 R26, R21, 0x10, RZ ;  /* 0x00000010151a7819 */ /* 0x000fc600000006ff */
[----:B------:R-:W4:Y:S02]  /*1ab0*/  LDG.E.U16.CONSTANT R21, desc[UR10][R14.64+0x600] ;  /* 0x0006000a0e157981 */ /* 0x000f24000c1e9500 */
[----:B0-----:R-:W-:Y:S02]  /*1ac0*/  FFMA R26, R26, R27, R25 ;  /* 0x0000001b1a1a7223 */ /* 0x001fe40000000019 */
[----:B------:R-:W4:Y:S01]  /*1ad0*/  LDG.E.U16.CONSTANT R25, desc[UR10][R14.64+0x700] ;  /* 0x0007000a0e197981 */ /* 0x000f22000c1e9500 */
[----:B------:R-:W-:Y:S02]  /*1ae0*/  IADD3 R20, PT, PT, R20, 0x400, RZ ;  /* 0x0000040014147810 */ /* 0x000fe40007ffe0ff */
[----:B---3--:R-:W-:Y:S02]  /*1af0*/  SHF.L.U32 R27, R24, 0x10, RZ ;  /* 0x00000010181b7819 */ /* 0x008fe400000006ff */
[----:B------:R-:W0:Y:S03]  /*1b00*/  LDS R24, [R23+0xc00] ;  /* 0x000c000017187984 */ /* 0x000e260000000800 */
[----:B--2---:R-:W-:-:S02]  /*1b10*/  FFMA R26, R27, R28, R26 ;  /* 0x0000001c1b1a7223 */ /* 0x004fc4000000001a */
[----:B------:R-:W1:Y:S01]  /*1b20*/  LDS R27, [R23+0xe00] ;  /* 0x000e0000171b7984 */ /* 0x000e620000000800 */
[----:B----4-:R-:W-:Y:S01]  /*1b30*/  IMAD.U32 R21, R21, 0x10000, RZ ;  /* 0x0001000015157824 */ /* 0x010fe200078e00ff */
[----:B------:R-:W-:-:S03]  /*1b40*/  SHF.L.U32 R28, R25, 0x10, RZ ;  /* 0x00000010191c7819 */ /* 0x000fc600000006ff */
[----:B0-----:R-:W-:-:S04]  /*1b50*/  FFMA R21, R21, R24, R26 ;  /* 0x0000001815157223 */ /* 0x001fc8000000001a */
[----:B-1----:R-:W-:-:S07]  /*1b60*/  FFMA R21, R28, R27, R21 ;  /* 0x0000001b1c157223 */ /* 0x002fce0000000015 */
.L_x_186:
[----:B------:R-:W-:Y:S05]  /*1b70*/  BSYNC.RECONVERGENT B1 ;  /* 0x0000000000017941 */ /* 0x000fea0003800200 */
.L_x_185:
[----:B------:R-:W-:-:S04]  /*1b80*/  LOP3.LUT R14, R22, 0x7, RZ, 0xc0, !PT ;  /* 0x00000007160e7812 */ /* 0x000fc800078ec0ff */
[----:B------:R-:W-:-:S13]  /*1b90*/  ISETP.NE.AND P0, PT, R14, RZ, PT ;  /* 0x000000ff0e00720c */ /* 0x000fda0003f05270 */
[----:B------:R-:W-:Y:S05]  /*1ba0*/  @!P0 BRA `(.L_x_181) ;  /* 0x0000000000d88947 */ /* 0x000fea0003800000 */
[----:B------:R-:W-:Y:S01]  /*1bb0*/  VIADD R14, R14, 0xffffffff ;  /* 0xffffffff0e0e7836 */ /* 0x000fe20000000000 */
[----:B------:R-:W-:Y:S01]  /*1bc0*/  LOP3.LUT R22, R22, 0x3, RZ, 0xc0, !PT ;  /* 0x0000000316167812 */ /* 0x000fe200078ec0ff */
[----:B------:R-:W-:Y:S03]  /*1bd0*/  BSSY.RECONVERGENT B1, `(.L_x_187) ;  /* 0x000001c000017945 */ /* 0x000fe60003800200 */
[----:B------:R-:W-:Y:S02]  /*1be0*/  ISETP.GE.U32.AND P0, PT, R14, 0x3, PT ;  /* 0x000000030e00780c */ /* 0x000fe40003f06070 */
[----:B------:R-:W-:-:S11]  /*1bf0*/  ISETP.NE.AND P1, PT, R22, RZ, PT ;  /* 0x000000ff1600720c */ /* 0x000fd60003f25270 */
        /* <DEDUP_REMOVED lines=12> */
[----:B--2---:R-:W-:-:S03]  /*1cc0*/  SHF.L.U32 R26, R25, 0x10, RZ ;  /* 0x00000010191a7819 */ /* 0x004fc600000006ff */
[----:B------:R-:W2:Y:S02]  /*1cd0*/  LDG.E.U16.CONSTANT R25, desc[UR10][R14.64+0x300] ;  /* 0x0003000a0e197981 */ /* 0x000ea4000c1e9500 */
[----:B0-----:R-:W-:Y:S02]  /*1ce0*/  FFMA R26, R26, R27, R21 ;  /* 0x0000001b1a1a7223 */ /* 0x001fe40000000015 */
[----:B------:R-:W4:Y:S01]  /*1cf0*/  LDG.E.U16.CONSTANT R21, desc[UR10][R14.64+0x200] ;  /* 0x0002000a0e157981 */ /* 0x000f22000c1e9500 */
[----:B---3--:R-:W-:-:S03]  /*1d00*/  IMAD.U32 R27, R24, 0x10000, RZ ;  /* 0x00010000181b7824 */ /* 0x008fc600078e00ff */
[----:B------:R-:W0:Y:S01]  /*1d10*/  LDS R24, [R23+0x400] ;  /* 0x0004000017187984 */ /* 0x000e220000000800 */
[----:B-1----:R-:W-:-:S03]  /*1d20*/  FFMA R26, R27, R28, R26 ;  /* 0x0000001c1b1a7223 */ /* 0x002fc6000000001a */
[----:B------:R-:W1:Y:S01]  /*1d30*/  LDS R27, [R23+0x600] ;  /* 0x00060000171b7984 */ /* 0x000e620000000800 */
[----:B------:R-:W-:Y:S01]  /*1d40*/  VIADD R20, R20, 0x200 ;  /* 0x0000020014147836 */ /* 0x000fe20000000000 */
[----:B--2---:R-:W-:Y:S02]  /*1d50*/  SHF.L.U32 R28, R25, 0x10, RZ ;  /* 0x00000010191c7819 */ /* 0x004fe400000006ff */
[----:B----4-:R-:W-:-:S05]  /*1d60*/  SHF.L.U32 R21, R21, 0x10, RZ ;  /* 0x0000001015157819 */ /* 0x010fca00000006ff */
[----:B0-----:R-:W-:-:S04]  /*1d70*/  FFMA R21, R21, R24, R26 ;  /* 0x0000001815157223 */ /* 0x001fc8000000001a */
[----:B-1----:R-:W-:-:S07]  /*1d80*/  FFMA R21, R28, R27, R21 ;  /* 0x0000001b1c157223 */ /* 0x002fce0000000015 */
.L_x_188:
[----:B------:R-:W-:Y:S05]  /*1d90*/  BSYNC.RECONVERGENT B1 ;  /* 0x0000000000017941 */ /* 0x000fea0003800200 */
.L_x_187:
[----:B------:R-:W-:Y:S05]  /*1da0*/  @!P1 BRA `(.L_x_181) ;  /* 0x0000000000589947 */ /* 0x000fea0003800000 */
[----:B------:R-:W0:Y:S01]  /*1db0*/  LDC.64 R14, c[0x0][0x390] ;  /* 0x0000e400ff0e7b82 */ /* 0x000e220000000a00 */
[----:B------:R-:W-:-:S05]  /*1dc0*/  IADD3 R19, PT, PT, R19, R20, RZ ;  /* 0x0000001413137210 */ /* 0x000fca0007ffe0ff */
        /* <DEDUP_REMOVED lines=20> */
.L_x_181:
[----:B------:R-:W-:Y:S05]  /*1f10*/  BSYNC.RECONVERGENT B0 ;  /* 0x0000000000007941 */ /* 0x000fea0003800200 */
.L_x_180:
[----:B------:R-:W0:Y:S01]  /*1f20*/  SHFL.BFLY PT, R14, R21, 0x10, 0x1f ;  /* 0x0e001f00150e7f89 */ /* 0x000e2200000e0000 */
        /* <DEDUP_REMOVED lines=15> */
[----:B------:R-:W-:Y:S01]  /*2020*/  HFMA2 R14, -RZ, RZ, 0, 0 ;  /* 0x00000000ff0e7431 */ /* 0x000fe200000001ff */
[----:B------:R-:W-:-:S11]  /*2030*/  UMOV UR5, 0xffffffff ;  /* 0xffffffff00057882 */ /* 0x000fd60000000000 */
[----:B------:R-:W-:-:S05]  /*2040*/  @!P0 IMAD R15, R12, 0x4, R11 ;  /* 0x000000040c0f8824 */ /* 0x000fca00078e020b */
[----:B------:R1:W2:Y:S01]  /*2050*/  @!P0 LDS R14, [R15] ;  /* 0x000000000f0e8984 */ /* 0x0002a20000000800 */
[----:B------:R-:W-:Y:S05]  /*2060*/  BRA.DIV UR5, `(.L_x_190) ;  /* 0x0000001e05247947 */ /* 0x000fea000b800000 */
[----:B--2---:R-:W2:Y:S02]  /*2070*/  SHFL.BFLY PT, R21, R14, 0x10, 0x1f ;  /* 0x0e001f000e157f89 */ /* 0x004ea400000e0000 */
[----:B--2---:R-:W-:-:S05]  /*2080*/  FADD R21, R21, R14 ;  /* 0x0000000e15157221 */ /* 0x004fca0000000000 */
[----:B------:R-:W2:Y:S02]  /*2090*/  SHFL.BFLY PT, R22, R21, 0x8, 0x1f ;  /* 0x0d001f0015167f89 */ /* 0x000ea400000e0000 */
[----:B--2---:R-:W-:-:S05]  /*20a0*/  FADD R22, R21, R22 ;  /* 0x0000001615167221 */ /* 0x004fca0000000000 */
[----:B0-----:R-:W0:Y:S02]  /*20b0*/  SHFL.BFLY PT, R23, R22, 0x4, 0x1f ;  /* 0x0c801f0016177f89 */ /* 0x001e2400000e0000 */
[----:B0-----:R-:W-:-:S05]  /*20c0*/  FADD R23, R22, R23 ;  /* 0x0000001716177221 */ /* 0x001fca0000000000 */
[----:B------:R-:W0:Y:S02]  /*20d0*/  SHFL.BFLY PT, R24, R23, 0x2, 0x1f ;  /* 0x0c401f0017187f89 */ /* 0x000e2400000e0000 */
[----:B0-----:R-:W-:-:S05]  /*20e0*/  FADD R24, R23, R24 ;  /* 0x0000001817187221 */ /* 0x001fca0000000000 */
[----:B------:R0:W2:Y:S02]  /*20f0*/  SHFL.BFLY PT, R25, R24, 0x1, 0x1f ;  /* 0x0c201f0018197f89 */ /* 0x0000a400000e0000 */
.L_x_222:
[----:B0-2---:R-:W-:-:S05]  /*2100*/  FADD R24, R24, R25 ;  /* 0x0000001918187221 */ /* 0x005fca0000000000 */
[----:B------:R2:W-:Y:S02]  /*2110*/  @!P1 STS [R11], R24 ;  /* 0x000000180b009388 */ /* 0x0005e40000000800 */
.L_x_189:
[----:B------:R-:W-:Y:S01]  /*2120*/  ISETP.NE.AND P0, PT, R6, RZ, PT ;  /* 0x000000ff0600720c */ /* 0x000fe20003f05270 */
[----:B------:R-:W-:Y:S05]  /*2130*/  WARPSYNC.ALL ;  /* 0x0000000000007948 */ /* 0x000fea0003800000 */
[----:B------:R-:W-:Y:S06]  /*2140*/  BAR.SYNC.DEFER_BLOCKING 0x0 ;  /* 0x0000000000007b1d */ /* 0x000fec0000010000 */
[----:B------:R-:W-:Y:S04]  /*2150*/  BSSY.RECONVERGENT B0, `(.L_x_191) ;  /* 0x000000d000007945 */ /* 0x000fe80003800200 */
[----:B------:R-:W-:Y:S05]  /*2160*/  @P0 BRA `(.L_x_192) ;  /* 0x00000000002c0947 */ /* 0x000fea0003800000 */
[----:B------:R-:W3:Y:S01]  /*2170*/  LDS R14, [R11] ;  /* 0x000000000b0e7984 */ /* 0x000ee20000000800 */
[----:B-1----:R-:W1:Y:S01]  /*2180*/  LDC R15, c[0x0][0x3c4] ;  /* 0x0000f100ff0f7b82 */ /* 0x002e620000000800 */
[----:B------:R-:W3:Y:S01]  /*2190*/  LDCU UR5, c[0x0][0x3b0] ;  /* 0x00007600ff0577ac */ /* 0x000ee20008000800 */
[----:B-1----:R-:W-:-:S05]  /*21a0*/  IMAD R20, R15, UR4, R18 ;  /* 0x000000040f147c24 */ /* 0x002fca000f8e0212 */
[C---:B------:R-:W-:Y:S02]  /*21b0*/  IADD3 R15, PT, PT, R20.reuse, 0x1, -R9 ;  /* 0x00000001140f7810 */ /* 0x040fe40007ffe809 */
[----:B------:R-:W-:Y:S02]  /*21c0*/  LEA R20, R20, R11, 0x2 ;  /* 0x0000000b14147211 */ /* 0x000fe400078e10ff */
[----:B------:R-:W-:Y:S01]  /*21d0*/  I2FP.F32.S32 R22, R15 ;  /* 0x0000000f00167245 */ /* 0x000fe20000201400 */
[----:B---3--:R-:W-:-:S04]  /*21e0*/  FMUL R15, R14, UR5 ;  /* 0x000000050e0f7c20 */ /* 0x008fc80008400000 */
[----:B-----5:R-:W-:-:S05]  /*21f0*/  FFMA R15, R22, R0, R15 ;  /* 0x00000000160f7223 */ /* 0x020fca000000000f */
[----:B------:R3:W-:Y:S01]  /*2200*/  STS [R20+0x10], R15 ;  /* 0x0000100f14007388 */ /* 0x0007e20000000800 */
[----:B------:R-:W-:-:S07]  /*2210*/  FMNMX R2, R2, R15, !PT ;  /* 0x0000000f02027209 */ /* 0x000fce0007800000 */
.L_x_192:
[----:B------:R-:W-:Y:S05]  /*2220*/  BSYNC.RECONVERGENT B0 ;  /* 0x0000000000007941 */ /* 0x000fea0003800200 */
.L_x_191:
[----:B------:R-:W1:Y:S01]  /*2230*/  LDCU UR5, c[0x0][0x3c4] ;  /* 0x00007880ff0577ac */ /* 0x000e620008000800 */
[----:B------:R-:W-:Y:S02]  /*2240*/  IADD3 R18, PT, PT, R18, 0x1, RZ ;  /* 0x0000000112127810 */ /* 0x000fe40007ffe0ff */
[----:B-1-3--:R-:W-:Y:S01]  /*2250*/  VIMNMX R15, PT, PT, R13, UR5, PT ;  /* 0x000000050d0f7c48 */ /* 0x00afe2000bfe0100 */
[----:B------:R-:W-:Y:S03]  /*2260*/  BAR.SYNC.DEFER_BLOCKING 0x0 ;  /* 0x0000000000007b1d */ /* 0x000fe60000010000 */
[----:B------:R-:W-:-:S13]  /*2270*/  ISETP.NE.AND P0, PT, R18, R15, PT ;  /* 0x0000000f1200720c */ /* 0x000fda0003f05270 */
[----:B------:R-:W-:Y:S05]  /*2280*/  @P0 BRA `(.L_x_193) ;  /* 0xfffffff000100947 */ /* 0x000fea000383ffff */
.L_x_179:
[----:B------:R-:W1:Y:S01]  /*2290*/  LDC R14, c[0x0][0x3c4] ;  /* 0x0000f100ff0e7b82 */ /* 0x000e620000000800 */
[----:B------:R-:W-:-:S06]  /*22a0*/  UIADD3 UR4, UPT, UPT, UR4, 0x1, URZ ;  /* 0x0000000104047890 */ /* 0x000fcc000fffe0ff */
[----:B------:R-:W-:Y:S01]  /*22b0*/  ISETP.NE.AND P0, PT, R4, UR4, PT ;  /* 0x0000000404007c0c */ /* 0x000fe2000bf05270 */
[----:B-1----:R-:W-:-:S12]  /*22c0*/  IMAD.IADD R13, R13, 0x1, -R14 ;  /* 0x000000010d0d7824 */ /* 0x002fd800078e0a0e */
[----:B------:R-:W-:Y:S05]  /*22d0*/  @P0 BRA `(.L_x_194) ;  /* 0xffffffec00b80947 */ /* 0x000fea000383ffff */
.L_x_178:
[----:B------:R-:W-:Y:S01]  /*22e0*/  ISETP.NE.AND P0, PT, R6, RZ, PT ;  /* 0x000000ff0600720c */ /* 0x000fe20003f05270 */
[----:B------:R-:W-:Y:S01]  /*22f0*/  BSSY.RECONVERGENT B0, `(.L_x_195) ;  /* 0x000004d000007945 */ /* 0x000fe20003800200 */
[----:B------:R-:W-:-:S11]  /*2300*/  MOV R10, RZ ;  /* 0x000000ff000a7202 */ /* 0x000fd60000000f00 */
[----:B------:R1:W-:Y:S01]  /*2310*/  @!P0 STS [R11], R2 ;  /* 0x000000020b008388 */ /* 0x0003e20000000800 */
[----:B------:R-:W-:Y:S01]  /*2320*/  BAR.SYNC.DEFER_BLOCKING 0x0 ;  /* 0x0000000000007b1d */ /* 0x000fe20000010000 */
[----:B------:R-:W-:-:S13]  /*2330*/  ISETP.GE.AND P0, PT, R6, R9, PT ;  /* 0x000000090600720c */ /* 0x000fda0003f06270 */
[----:B-1----:R-:W-:Y:S05]  /*2340*/  @P0 BRA `(.L_x_196) ;  /* 0x00000004001c0947 */ /* 0x002fea0003800000 */
[----:B-----5:R1:W3:Y:S01]  /*2350*/  LDS R0, [R11] ;  /* 0x000000000b007984 */ /* 0x0202e20000000800 */
[----:B------:R-:W-:Y:S01]  /*2360*/  LOP3.LUT R12, RZ, R6, RZ, 0x33, !PT ;  /* 0x00000006ff0c7212 */ /* 0x000fe200078e33ff */
[----:B------:R-:W-:Y:S01]  /*2370*/  BSSY.RECONVERGENT B1, `(.L_x_197) ;  /* 0x000001b000017945 */ /* 0x000fe20003800200 */
[----:B------:R-:W-:Y:S02]  /*2380*/  IMAD.MOV.U32 R10, RZ, RZ, RZ ;  /* 0x000000ffff0a7224 */ /* 0x000fe400078e00ff */
[----:B------:R-:W-:-:S04]  /*2390*/  IADD3 R12, PT, PT, R9, R12, RZ ;  /* 0x0000000c090c7210 */ /* 0x000fc80007ffe0ff */
[C---:B------:R-:W-:Y:S02]  /*23a0*/  LOP3.LUT R2, R12.reuse, 0x180, RZ, 0xc0, !PT ;  /* 0x000001800c027812 */ /* 0x040fe400078ec0ff */
[----:B------:R-:W-:Y:S02]  /*23b0*/  ISETP.GE.U32.AND P1, PT, R12, 0x180, PT ;  /* 0x000001800c00780c */ /* 0x000fe40003f26070 */
[----:B------:R-:W-:Y:S02]  /*23c0*/  ISETP.NE.AND P0, PT, R2, 0x180, PT ;  /* 0x000001800200780c */ /* 0x000fe40003f05270 */
[----:B------:R-:W-:-:S11]  /*23d0*/  MOV R2, R6 ;  /* 0x0000000600027202 */ /* 0x000fd60000000f00 */
[----:B-1----:R-:W-:Y:S05]  /*23e0*/  @!P0 BRA `(.L_x_198) ;  /* 0x00000000004c8947 */ /* 0x002fea0003800000 */
[----:B------:R-:W-:Y:S01]  /*23f0*/  LEA.HI R12, R12, 0x1, RZ, 0x19 ;  /* 0x000000010c0c7811 */ /* 0x000fe200078fc8ff */
[----:B------:R-:W-:Y:S02]  /*2400*/  HFMA2 R13, -RZ, RZ, 0, 0 ;  /* 0x00000000ff0d7431 */ /* 0x000fe400000001ff */
[----:B------:R-:W-:Y:S01]  /*2410*/  IMAD.MOV.U32 R10, RZ, RZ, RZ ;  /* 0x000000ffff0a7224 */ /* 0x000fe200078e00ff */
[----:B------:R-:W-:Y:S02]  /*2420*/  MOV R2, R6 ;  /* 0x0000000600027202 */ /* 0x000fe40000000f00 */
[----:B------:R-:W-:-:S07]  /*2430*/  LOP3.LUT R16, R12, 0x3, RZ, 0xc0, !PT ;  /* 0x000000030c107812 */ /* 0x000fce00078ec0ff */
.L_x_199:
[C---:B-1----:R-:W-:Y:S01]  /*2440*/  LEA R12, R2.reuse, R11, 0x2 ;  /* 0x0000000b020c7211 */ /* 0x042fe200078e10ff */
[----:B------:R-:W-:Y:S01]  /*2450*/  VIADD R13, R13, 0x1 ;  /* 0x000000010d0d7836 */ /* 0x000fe20000000000 */
[----:B------:R-:W-:-:S03]  /*2460*/  IADD3 R2, PT, PT, R2, 0x80, RZ ;  /* 0x0000008002027810 */ /* 0x000fc60007ffe0ff */
[----:B------:R-:W3:Y:S02]  /*2470*/  LDS R15, [R12+0x10] ;  /* 0x000010000c0f7984 */ /* 0x000ee40000000800 */
[----:B---3--:R-:W-:-:S04]  /*2480*/  FADD R15, -R0, R15 ;  /* 0x0000000f000f7221 */ /* 0x008fc80000000100 */
        /* <DEDUP_REMOVED lines=9> */
.L_x_198:
[----:B------:R-:W-:Y:S05]  /*2520*/  BSYNC.RECONVERGENT B1 ;  /* 0x0000000000017941 */ /* 0x000fea0003800200 */
.L_x_197:
[----:B------:R-:W-:Y:S05]  /*2530*/  @!P1 BRA `(.L_x_196) ;  /* 0x0000000000a09947 */ /* 0x000fea0003800000 */
.L_x_200:
[C---:B-1----:R-:W-:Y:S01]  /*2540*/  LEA R20, R2.reuse, R11, 0x2 ;  /* 0x0000000b02147211 */ /* 0x042fe200078e10ff */
[----:B------:R-:W-:-:S04]  /*2550*/  VIADD R2, R2, 0x200 ;  /* 0x0000020002027836 */ /* 0x000fc80000000000 */
[----:B------:R-:W3:Y:S04]  /*2560*/  LDS R13, [R20+0x10] ;  /* 0x00001000140d7984 */ /* 0x000ee80000000800 */
[----:B------:R-:W4:Y:S04]  /*2570*/  LDS R15, [R20+0x210] ;  /* 0x00021000140f7984 */ /* 0x000f280000000800 */
[----:B-1----:R-:W1:Y:S04]  /*2580*/  LDS R17, [R20+0x410] ;  /* 0x0004100014117984 */ /* 0x002e680000000800 */
[----:B------:R-:W5:Y:S01]  /*2590*/  LDS R19, [R20+0x610] ;  /* 0x0006100014137984 */ /* 0x000f620000000800 */
[C---:B---3--:R-:W-:Y:S01]  /*25a0*/  FADD R13, -R0.reuse, R13 ;  /* 0x0000000d000d7221 */ /* 0x048fe20000000100 */
[----:B----4-:R-:W-:-:S03]  /*25b0*/  FADD R15, -R0, R15 ;  /* 0x0000000f000f7221 */ /* 0x010fc60000000100 */
        /* <DEDUP_REMOVED lines=32> */
.L_x_196:
[----:B------:R-:W-:Y:S05]  /*27c0*/  BSYNC.RECONVERGENT B0 ;  /* 0x0000000000007941 */ /* 0x000fea0003800200 */
.L_x_195:
[----:B------:R-:W4:Y:S01]  /*27d0*/  SHFL.BFLY PT, R13, R10, 0x10, 0x1f ;  /* 0x0e001f000a0d7f89 */ /* 0x000f2200000e0000 */
[----:B------:R-:W-:Y:S01]  /*27e0*/  BAR.SYNC.DEFER_BLOCKING 0x0 ;  /* 0x0000000000007b1d */ /* 0x000fe20000010000 */
[----:B-1----:R-:W-:Y:S01]  /*27f0*/  LOP3.LUT P0, R12, R6, 0x1f, RZ, 0xc0, !PT ;  /* 0x0000001f060c7812 */ /* 0x002fe2000780c0ff */
[----:B----4-:R-:W-:-:S05]  /*2800*/  FADD R13, R13, R10 ;  /* 0x0000000a0d0d7221 */ /* 0x010fca0000000000 */
[----:B---3-5:R-:W1:Y:S02]  /*2810*/  SHFL.BFLY PT, R0, R13, 0x8, 0x1f ;  /* 0x0d001f000d007f89 */ /* 0x028e6400000e0000 */
[----:B-1----:R-:W-:-:S05]  /*2820*/  FADD R0, R13, R0 ;  /* 0x000000000d007221 */ /* 0x002fca0000000000 */
[----:B------:R-:W1:Y:S02]  /*2830*/  SHFL.BFLY PT, R15, R0, 0x4, 0x1f ;  /* 0x0c801f00000f7f89 */ /* 0x000e6400000e0000 */
        /* <DEDUP_REMOVED lines=10> */
[----:B------:R-:W-:Y:S01]  /*28e0*/  HFMA2 R0, -RZ, RZ, 0, 0 ;  /* 0x00000000ff007431 */ /* 0x000fe200000001ff */
        /* <DEDUP_REMOVED lines=11> */
[----:B0-----:R-:W0:Y:S02]  /*29a0*/  SHFL.BFLY PT, R8, R17, 0x2, 0x1f ;  /* 0x0c401f0011087f89 */ /* 0x001e2400000e0000 */
[----:B0-----:R-:W-:-:S05]  /*29b0*/  FADD R8, R17, R8 ;  /* 0x0000000811087221 */ /* 0x001fca0000000000 */
[----:B------:R0:W1:Y:S02]  /*29c0*/  SHFL.BFLY PT, R21, R8, 0x1, 0x1f ;  /* 0x0c201f0008157f89 */ /* 0x00006400000e0000 */
.L_x_228:
[----:B01----:R-:W-:-:S05]  /*29d0*/  FADD R8, R8, R21 ;  /* 0x0000001508087221 */ /* 0x003fca0000000000 */
[----:B------:R1:W-:Y:S02]  /*29e0*/  @!P0 STS [R11], R8 ;  /* 0x000000080b008388 */ /* 0x0003e40000000800 */
.L_x_201:
[----:B------:R-:W-:Y:S05]  /*29f0*/  WARPSYNC.ALL ;  /* 0x0000000000007948 */ /* 0x000fea0003800000 */
[----:B------:R-:W-:Y:S01]  /*2a00*/  BAR.SYNC.DEFER_BLOCKING 0x0 ;  /* 0x0000000000007b1d */ /* 0x000fe20000010000 */
[----:B------:R-:W-:-:S13]  /*2a10*/  ISETP.GE.AND P1, PT, R6, R9, PT ;  /* 0x000000090600720c */ /* 0x000fda0003f26270 */
[----:B------:R-:W-:Y:S05]  /*2a20*/  @P1 BRA.U `(.L_x_203) ;  /* 0x0000000100c41947 */ /* 0x000fea0003800000 */
[----:B------:R-:W3:Y:S01]  /*2a30*/  LDS R0, [R11] ;  /* 0x000000000b007984 */ /* 0x000ee20000000800 */
[----:B------:R-:W-:Y:S01]  /*2a40*/  IMAD.MOV.U32 R13, RZ, RZ, 0x4b800000 ;  /* 0x4b800000ff0d7424 */ /* 0x000fe200078e00ff */
[----:B------:R-:W-:Y:S01]  /*2a50*/  BSSY.RECONVERGENT B0, `(.L_x_203) ;  /* 0x000002e000007945 */ /* 0x000fe20003800200 */
[----:B---3--:R-:W-:-:S05]  /*2a60*/  FADD R0, R0, 9.9999999747524270788e-07 ;  /* 0x358637bd00007421 */ /* 0x008fca0000000000 */
[----:B------:R-:W-:-:S04]  /*2a70*/  FSETP.GEU.AND P0, PT, |R0|, 1.175494350822287508e-38, PT ;  /* 0x008000000000780b */ /* 0x000fc80003f0e200 */
[----:B------:R-:W-:-:S09]  /*2a80*/  FSEL R13, R13, 1, !P0 ;  /* 0x3f8000000d0d7808 */ /* 0x000fd20004000000 */
[----:B------:R-:W-:-:S06]  /*2a90*/  @!P0 FMUL R0, R0, 16777216 ;  /* 0x4b80000000008820 */ /* 0x000fcc0000400000 */
[----:B------:R-:W3:Y:S02]  /*2aa0*/  MUFU.RCP R0, R0 ;  /* 0x0000000000007308 */ /* 0x000ee40000001000 */
[----:B---3--:R-:W-:Y:S01]  /*2ab0*/  FMUL R13, R0, R13 ;  /* 0x0000000d000d7220 */ /* 0x008fe20000400000 */
[----:B------:R-:W-:Y:S06]  /*2ac0*/  @P1 BRA `(.L_x_204) ;  /* 0x0000000000981947 */ /* 0x000fec0003800000 */
[----:B------:R-:W-:Y:S01]  /*2ad0*/  LOP3.LUT R0, RZ, R6, RZ, 0x33, !PT ;  /* 0x00000006ff007212 */ /* 0x000fe200078e33ff */
[----:B------:R-:W-:Y:S03]  /*2ae0*/  BSSY.RECONVERGENT B1, `(.L_x_205) ;  /* 0x0000013000017945 */ /* 0x000fe60003800200 */
[----:B------:R-:W-:-:S04]  /*2af0*/  IADD3 R2, PT, PT, R9, R0, RZ ;  /* 0x0000000009027210 */ /* 0x000fc80007ffe0ff */
[C---:B------:R-:W-:Y:S02]  /*2b00*/  LOP3.LUT R0, R2.reuse, 0x180, RZ, 0xc0, !PT ;  /* 0x0000018002007812 */ /* 0x040fe400078ec0ff */
[----:B------:R-:W-:Y:S02]  /*2b10*/  ISETP.GE.U32.AND P1, PT, R2, 0x180, PT ;  /* 0x000001800200780c */ /* 0x000fe40003f26070 */
[----:B------:R-:W-:Y:S02]  /*2b20*/  ISETP.NE.AND P0, PT, R0, 0x180, PT ;  /* 0x000001800000780c */ /* 0x000fe40003f05270 */
[----:B------:R-:W-:-:S11]  /*2b30*/  MOV R0, R6 ;  /* 0x0000000600007202 */ /* 0x000fd60000000f00 */
[----:B------:R-:W-:Y:S05]  /*2b40*/  @!P0 BRA `(.L_x_206) ;  /* 0x0000000000308947 */ /* 0x000fea0003800000 */
[----:B------:R-:W-:Y:S01]  /*2b50*/  LEA.HI R2, R2, 0x1, RZ, 0x19 ;  /* 0x0000000102027811 */ /* 0x000fe200078fc8ff */
[----:B01----:R-:W-:Y:S01]  /*2b60*/  IMAD.MOV.U32 R8, RZ, RZ, RZ ;  /* 0x000000ffff087224 */ /* 0x003fe200078e00ff */
[----:B------:R-:W-:Y:S02]  /*2b70*/  MOV R0, R6 ;  /* 0x0000000600007202 */ /* 0x000fe40000000f00 */
[----:B------:R-:W-:-:S07]  /*2b80*/  LOP3.LUT R17, R2, 0x3, RZ, 0xc0, !PT ;  /* 0x0000000302117812 */ /* 0x000fce00078ec0ff */
.L_x_207:
[----:B---3--:R-:W-:Y:S01]  /*2b90*/  LEA R2, R0, R11, 0x2 ;  /* 0x0000000b00027211 */ /* 0x008fe200078e10ff */
[----:B------:R-:W-:Y:S01]  /*2ba0*/  VIADD R8, R8, 0x1 ;  /* 0x0000000108087836 */ /* 0x000fe20000000000 */
[----:B------:R-:W-:-:S03]  /*2bb0*/  IADD3 R0, PT, PT, R0, 0x80, RZ ;  /* 0x0000008000007810 */ /* 0x000fc60007ffe0ff */
[----:B------:R-:W0:Y:S01]  /*2bc0*/  LDS R10, [R2+0x10] ;  /* 0x00001000020a7984 */ /* 0x000e220000000800 */
[----:B------:R-:W-:Y:S01]  /*2bd0*/  ISETP.NE.AND P0, PT, R8, R17, PT ;  /* 0x000000110800720c */ /* 0x000fe20003f05270 */
[----:B0-----:R-:W-:-:S05]  /*2be0*/  FMUL R15, R13, R10 ;  /* 0x0000000a0d0f7220 */ /* 0x001fca0000400000 */
[----:B------:R3:W-:Y:S07]  /*2bf0*/  STS [R2+0x10], R15 ;  /* 0x0000100f02007388 */ /* 0x0007ee0000000800 */
[----:B------:R-:W-:Y:S05]  /*2c00*/  @P0 BRA `(.L_x_207) ;  /* 0xfffffffc00e00947 */ /* 0x000fea000383ffff */
.L_x_206:
[----:B------:R-:W-:Y:S05]  /*2c10*/  BSYNC.RECONVERGENT B1 ;  /* 0x0000000000017941 */ /* 0x000fea0003800200 */
.L_x_205:
[----:B------:R-:W-:Y:S05]  /*2c20*/  @!P1 BRA `(.L_x_204) ;  /* 0x0000000000409947 */ /* 0x000fea0003800000 */
.L_x_208:
[C---:B0--3--:R-:W-:Y:S01]  /*2c30*/  LEA R15, R0.reuse, R11, 0x2 ;  /* 0x0000000b000f7211 */ /* 0x049fe200078e10ff */
[----:B------:R-:W-:-:S04]  /*2c40*/  VIADD R0, R0, 0x200 ;  /* 0x0000020000007836 */ /* 0x000fc80000000000 */
[----:B------:R-:W3:Y:S01]  /*2c50*/  LDS R2, [R15+0x10] ;  /* 0x000010000f027984 */ /* 0x000ee20000000800 */
[----:B------:R-:W-:-:S03]  /*2c60*/  ISETP.GE.AND P0, PT, R0, R9, PT ;  /* 0x000000090000720c */ /* 0x000fc60003f06270 */
[----:B01----:R-:W0:Y:S04]  /*2c70*/  LDS R8, [R15+0x210] ;  /* 0x000210000f087984 */ /* 0x003e280000000800 */
[----:B------:R-:W1:Y:S04]  /*2c80*/  LDS R10, [R15+0x410] ;  /* 0x000410000f0a7984 */ /* 0x000e680000000800 */
[----:B------:R-:W4:Y:S01]  /*2c90*/  LDS R12, [R15+0x610] ;  /* 0x000610000f0c7984 */ /* 0x000f220000000800 */
[C---:B---3--:R-:W-:Y:S01]  /*2ca0*/  FMUL R2, R13.reuse, R2 ;  /* 0x000000020d027220 */ /* 0x048fe20000400000 */
[----:B0-----:R-:W-:-:S04]  /*2cb0*/  FMUL R8, R13, R8 ;  /* 0x000000080d087220 */ /* 0x001fc80000400000 */
[----:B------:R0:W-:Y:S01]  /*2cc0*/  STS [R15+0x10], R2 ;  /* 0x000010020f007388 */ /* 0x0001e20000000800 */
[----:B-1----:R-:W-:-:S03]  /*2cd0*/  FMUL R10, R13, R10 ;  /* 0x0000000a0d0a7220 */ /* 0x002fc60000400000 */
[----:B------:R0:W-:Y:S01]  /*2ce0*/  STS [R15+0x210], R8 ;  /* 0x000210080f007388 */ /* 0x0001e20000000800 */
[----:B----4-:R-:W-:-:S03]  /*2cf0*/  FMUL R12, R13, R12 ;  /* 0x0000000c0d0c7220 */ /* 0x010fc60000400000 */
[----:B------:R0:W-:Y:S04]  /*2d00*/  STS [R15+0x410], R10 ;  /* 0x0004100a0f007388 */ /* 0x0001e80000000800 */
[----:B------:R0:W-:Y:S01]  /*2d10*/  STS [R15+0x610], R12 ;  /* 0x0006100c0f007388 */ /* 0x0001e20000000800 */
[----:B------:R-:W-:Y:S05]  /*2d20*/  @!P0 BRA `(.L_x_208) ;  /* 0xfffffffc00c08947 */ /* 0x000fea000383ffff */
.L_x_204:
[----:B------:R-:W-:Y:S05]  /*2d30*/  BSYNC.RECONVERGENT B0 ;  /* 0x0000000000007941 */ /* 0x000fea0003800200 */
.L_x_203:
[----:B------:R-:W4:Y:S01]  /*2d40*/  LDCU UR4, c[0x0][0x3c0] ;  /* 0x00007800ff0477ac */ /* 0x000f220008000800 */
[----:B------:R-:W-:Y:S01]  /*2d50*/  BAR.SYNC.DEFER_BLOCKING 0x0 ;  /* 0x0000000000007b1d */ /* 0x000fe20000010000 */
[----:B----4-:R-:W-:-:S13]  /*2d60*/  ISETP.GE.AND P0, PT, R6, UR4, PT ;  /* 0x0000000406007c0c */ /* 0x010fda000bf06270 */
[----:B------:R-:W-:Y:S05]  /*2d70*/  @P0 EXIT ;  /* 0x000000000000094d */ /* 0x000fea0003800000 */
[----:B------:R-:W4:Y:S01]  /*2d80*/  S2UR UR7, SR_CgaCtaId ;  /* 0x00000000000779c3 */ /* 0x000f220000008800 */
[----:B------:R-:W5:Y:S01]  /*2d90*/  LDCU UR12, c[0x0][0x3b8] ;  /* 0x00007700ff0c77ac */ /* 0x000f620008000800 */
[C---:B0--3--:R-:W-:Y:S01]  /*2da0*/  SHF.L.U32 R2, R14.reuse, 0x2, RZ ;  /* 0x000000020e027819 */ /* 0x049fe200000006ff */
[----:B------:R-:W0:Y:S01]  /*2db0*/  LDCU UR5, c[0x0][0x3b4] ;  /* 0x00007680ff0577ac */ /* 0x000e220008000800 */
[----:B------:R-:W-:Y:S01]  /*2dc0*/  UMOV UR6, 0x400 ;  /* 0x0000040000067882 */ /* 0x000fe20000000000 */
[----:B-----5:R-:W-:Y:S01]  /*2dd0*/  IMAD R0, R14, UR12, RZ ;  /* 0x0000000c0e007c24 */ /* 0x020fe2000f8e02ff */
[----:B0-----:R-:W-:Y:S02]  /*2de0*/  UIMAD UR5, UR9, UR5, UR8 ;  /* 0x00000005090572a4 */ /* 0x001fe4000f8e0208 */
[----:B----4-:R-:W-:-:S04]  /*2df0*/  ULEA UR6, UR7, UR6, 0x18 ;  /* 0x0000000607067291 */ /* 0x010fc8000f8ec0ff */
[----:B------:R-:W-:-:S04]  /*2e00*/  ULEA UR6, UR4, UR6, 0x2 ;  /* 0x0000000604067291 */ /* 0x000fc8000f8e10ff */
[----:B------:R-:W-:-:S12]  /*2e10*/  UIADD3 UR4, UPT, UPT, UR6, 0x28, URZ ;  /* 0x0000002806047890 */ /* 0x000fd8000fffe0ff */
.L_x_216:
[----:B------:R-:W-:Y:S01]  /*2e20*/  ISETP.GE.AND P0, PT, R4, 0x1, PT ;  /* 0x000000010400780c */ /* 0x000fe20003f06270 */
[----:B0-----:R-:W-:-:S12]  /*2e30*/  HFMA2 R28, -RZ, RZ, 0, 0 ;  /* 0x00000000ff1c7431 */ /* 0x001fd800000001ff */
[----:B------:R-:W-:Y:S05]  /*2e40*/  @!P0 BRA `(.L_x_209) ;  /* 0x0000000c00808947 */ /* 0x000fea0003800000 */
[----:B------:R-:W0:Y:S01]  /*2e50*/  LDCU UR7, c[0x0][0x3c0] ;  /* 0x00007800ff0777ac */ /* 0x000e220008000800 */
[----:B------:R-:W-:Y:S01]  /*2e60*/  IMAD.MOV.U32 R28, RZ, RZ, RZ ;  /* 0x000000ffff1c7224 */ /* 0x000fe200078e00ff */
[----:B-12---:R-:W-:Y:S02]  /*2e70*/  MOV R11, RZ ;  /* 0x000000ff000b7202 */ /* 0x006fe40000000f00 */
[----:B------:R-:W-:Y:S01]  /*2e80*/  MOV R8, R9 ;  /* 0x0000000900087202 */ /* 0x000fe20000000f00 */
[----:B0-----:R-:W-:-:S07]  /*2e90*/  IMAD R10, R7, UR7, R6 ;  /* 0x00000007070a7c24 */ /* 0x001fce000f8e0206 */
.L_x_215:
[----:B------:R-:W0:Y:S01]  /*2ea0*/  LDC R12, c[0x0][0x3c4] ;  /* 0x0000f100ff0c7b82 */ /* 0x000e220000000800 */
[----:B------:R-:W-:-:S04]  /*2eb0*/  IMAD.MOV R13, RZ, RZ, -R11 ;  /* 0x000000ffff0d7224 */ /* 0x000fc800078e0a0b */
[----:B0-----:R-:W-:-:S05]  /*2ec0*/  IMAD R13, R12, R13, R9 ;  /* 0x0000000d0c0d7224 */ /* 0x001fca00078e0209 */
[----:B------:R-:W-:-:S04]  /*2ed0*/  VIMNMX R13, PT, PT, R13, R12, PT ;  /* 0x0000000c0d0d7248 */ /* 0x000fc80003fe0100 */
[----:B------:R-:W-:-:S13]  /*2ee0*/  ISETP.GE.AND P0, PT, R13, 0x1, PT ;  /* 0x000000010d00780c */ /* 0x000fda0003f06270 */
[----:B------:R-:W-:Y:S05]  /*2ef0*/  @!P0 BRA `(.L_x_210) ;  /* 0x0000000c00448947 */ /* 0x000fea0003800000 */
[----:B------:R-:W0:Y:S01]  /*2f00*/  LDCU UR7, c[0x0][0x3bc] ;  /* 0x00007780ff0777ac */ /* 0x000e220008000800 */
[----:B------:R-:W1:Y:S01]  /*2f10*/  LDC.64 R14, c[0x0][0x3a0] ;  /* 0x0000e800ff0e7b82 */ /* 0x000e620000000a00 */
[----:B0-----:R-:W-:-:S05]  /*2f20*/  MOV R16, UR7 ;  /* 0x0000000700107c02 */ /* 0x001fca0008000f00 */
[----:B------:R-:W-:-:S04]  /*2f30*/  IMAD R13, R16, UR9, R11 ;  /* 0x00000009100d7c24 */ /* 0x000fc8000f8e020b */
[----:B-1----:R-:W-:-:S05]  /*2f40*/  IMAD.WIDE R14, R13, 0x4, R14 ;  /* 0x000000040d0e7825 */ /* 0x002fca00078e020e */
[----:B------:R0:W5:Y:S01]  /*2f50*/  LDG.E.CONSTANT R13, desc[UR10][R14.64] ;  /* 0x0000000a0e0d7981 */ /* 0x000162000c1e9900 */
[----:B------:R-:W-:Y:S01]  /*2f60*/  VIMNMX R20, PT, PT, R8, R12, PT ;  /* 0x0000000c08147248 */ /* 0x000fe20003fe0100 */
[----:B------:R-:W-:-:S03]  /*2f70*/  IMAD.MOV.U32 R22, RZ, RZ, RZ ;  /* 0x000000ffff167224 */ /* 0x000fc600078e00ff */
[C---:B------:R-:W-:Y:S02]  /*2f80*/  IADD3 R16, PT, PT, R20.reuse, -0x1, RZ ;  /* 0xffffffff14107810 */ /* 0x040fe40007ffe0ff */
[----:B------:R-:W-:Y:S02]  /*2f90*/  LOP3.LUT R21, R20, 0xf, RZ, 0xc0, !PT ;  /* 0x0000000f14157812 */ /* 0x000fe400078ec0ff */
[----:B------:R-:W-:Y:S02]  /*2fa0*/  ISETP.GE.U32.AND P0, PT, R16, 0xf, PT ;  /* 0x0000000f1000780c */ /* 0x000fe40003f06070 */
[----:B------:R-:W-:-:S11]  /*2fb0*/  ISETP.NE.AND P1, PT, R21, RZ, PT ;  /* 0x000000ff1500720c */ /* 0x000fd60003f25270 */
[----:B0-----:R-:W-:Y:S05]  /*2fc0*/  @!P0 BRA `(.L_x_211) ;  /* 0x0000000400708947 */ /* 0x001fea0003800000 */
[----:B------:R-:W0:Y:S01]  /*2fd0*/  LDCU UR7, c[0x0][0x3c0] ;  /* 0x00007800ff0777ac */ /* 0x000e220008000800 */
[----:B-----5:R-:W-:Y:S01]  /*2fe0*/  IMAD R15, R0, R13, R7 ;  /* 0x0000000d000f7224 */ /* 0x020fe200078e0207 */
[----:B------:R-:W-:Y:S01]  /*2ff0*/  LOP3.LUT R22, R20, 0xfffffff0, RZ, 0xc0, !PT ;  /* 0xfffffff014167812 */ /* 0x000fe200078ec0ff */
[----:B------:R-:W-:-:S03]  /*3000*/  IMAD R23, R2, R11, UR4 ;  /* 0x0000000402177e24 */ /* 0x000fc6000f8e020b */
[----:B------:R-:W-:Y:S01]  /*3010*/  IADD3 R25, PT, PT, -R22, RZ, RZ ;  /* 0x000000ff16197210 */ /* 0x000fe20007ffe1ff */
[----:B0-----:R-:W-:-:S07]  /*3020*/  IMAD R24, R15, UR7, R6 ;  /* 0x000000070f187c24 */ /* 0x001fce000f8e0206 */
.L_x_212:
[----:B------:R-:W0:Y:S02]  /*3030*/  LDC.64 R14, c[0x0][0x398] ;  /* 0x0000e600ff0e7b82 */ /* 0x000e240000000a00 */
[----:B0-----:R-:W-:-:S05]  /*3040*/  IMAD.WIDE R14, R24, 0x2, R14 ;  /* 0x00000002180e7825 */ /* 0x001fca00078e020e */
[----:B------:R0:W2:Y:S02]  /*3050*/  LDG.E.U16.CONSTANT R29, desc[UR10][R14.64] ;  /* 0x0000000a0e1d7981 */ /* 0x0000a4000c1e9500 */
[----:B0-----:R-:W-:-:S05]  /*3060*/  IMAD.WIDE R14, R5, 0x2, R14 ;  /* 0x00000002050e7825 */ /* 0x001fca00078e020e */
[----:B------:R0:W3:Y:S01]  /*3070*/  LDG.E.U16.CONSTANT R27, desc[UR10][R14.64] ;  /* 0x0000000a0e1b7981 */ /* 0x0000e2000c1e9500 */
[----:B------:R-:W-:-:S05]  /*3080*/  IMAD.WIDE R16, R5, 0x2, R14 ;  /* 0x0000000205107825 */ /* 0x000fca00078e020e */
[----:B------:R1:W4:Y:S01]  /*3090*/  LDG.E.U16.CONSTANT R26, desc[UR10][R16.64] ;  /* 0x0000000a101a7981 */ /* 0x000322000c1e9500 */
[----:B------:R-:W-:-:S05]  /*30a0*/  IMAD.WIDE R18, R5, 0x2, R16 ;  /* 0x0000000205127825 */ /* 0x000fca00078e0210 */
[----:B------:R5:W4:Y:S01]  /*30b0*/  LDG.E.U16.CONSTANT R16, desc[UR10][R18.64] ;  /* 0x0000000a12107981 */ /* 0x000b22000c1e9500 */
[----:B0-----:R-:W-:-:S03]  /*30c0*/  IMAD.WIDE R14, R5, 0x2, R18 ;  /* 0x00000002050e7825 */ /* 0x001fc600078e0212 */
[----:B-1----:R-:W0:Y:S01]  /*30d0*/  LDS R17, [R23+-0x18] ;  /* 0xffffe80017117984 */ /* 0x002e220000000800 */
[----:B-----5:R-:W-:Y:S01]  /*30e0*/  IMAD.WIDE R18, R5, 0x2, R14 ;  /* 0x0000000205127825 */ /* 0x020fe200078e020e */
[----:B--2---:R-:W-:-:S05]  /*30f0*/  SHF.L.U32 R29, R29, 0x10, RZ ;  /* 0x000000101d1d7819 */ /* 0x004fca00000006ff */
[----:B0-----:R-:W-:Y:S02]  /*3100*/  FFMA R28, R29, R17, R28 ;  /* 0x000000111d1c7223 */ /* 0x001fe4000000001c */
[----:B------:R-:W0:Y:S01]  /*3110*/  LDS R29, [R23+-0x14] ;  /* 0xffffec00171d7984 */ /* 0x000e220000000800 */
[----:B---3--:R-:W-:-:S04]  /*3120*/  IMAD.U32 R27, R27, 0x10000, RZ ;  /* 0x000100001b1b7824 */ /* 0x008fc800078e00ff */
[----:B0-----:R-:W-:Y:S02]  /*3130*/  FFMA R28, R27, R29, R28 ;  /* 0x0000001d1b1c7223 */ /* 0x001fe4000000001c */
[----:B------:R0:W2:Y:S01]  /*3140*/  LDG.E.U16.CONSTANT R27, desc[UR10][R14.64] ;  /* 0x0000000a0e1b7981 */ /* 0x0000a2000c1e9500 */
[----:B----4-:R-:W-:-:S03]  /*3150*/  SHF.L.U32 R17, R26, 0x10, RZ ;  /* 0x000000101a117819 */ /* 0x010fc600000006ff */
[----:B------:R-:W1:Y:S04]  /*3160*/  LDS R29, [R23+-0x10] ;  /* 0xfffff000171d7984 */ /* 0x000e680000000800 */
[----:B------:R3:W4:Y:S04]  /*3170*/  LDG.E.U16.CONSTANT R26, desc[UR10][R18.64] ;  /* 0x0000000a121a7981 */ /* 0x000728000c1e9500 */
[----:B0-----:R-:W0:Y:S01]  /*3180*/  LDS R14, [R23+-0xc] ;  /* 0xfffff400170e7984 */ /* 0x001e220000000800 */
[----:B-1----:R-:W-:Y:S01]  /*3190*/  FFMA R17, R17, R29, R28 ;  /* 0x0000001d11117223 */ /* 0x002fe2000000001c */
[C---:B------:R-:W-:Y:S01]  /*31a0*/  IMAD.WIDE R28, R5.reuse, 0x2, R18 ;  /* 0x00000002051c7825 */ /* 0x040fe200078e0212 */
[----:B------:R-:W-:Y:S01]  /*31b0*/  SHF.L.U32 R16, R16, 0x10, RZ ;  /* 0x0000001010107819 */ /* 0x000fe200000006ff */
[----:B---3--:R-:W1:Y:S04]  /*31c0*/  LDS R19, [R23+-0x8] ;  /* 0xfffff80017137984 */ /* 0x008e680000000800 */
[----:B------:R-:W3:Y:S01]  /*31d0*/  LDG.E.U16.CONSTANT R15, desc[UR10][R28.64] ;  /* 0x0000000a1c0f7981 */ /* 0x000ee2000c1e9500 */
[----:B0-----:R-:W-:Y:S01]  /*31e0*/  FFMA R18, R16, R14, R17 ;  /* 0x0000000e10127223 */ /* 0x001fe20000000011 */
[----:B------:R-:W-:-:S05]  /*31f0*/  IMAD.WIDE R16, R5, 0x2, R28 ;  /* 0x0000000205107825 */ /* 0x000fca00078e021c */
[----:B------:R0:W5:Y:S01]  /*3200*/  LDG.E.U16.CONSTANT R14, desc[UR10][R16.64] ;  /* 0x0000000a100e7981 */ /* 0x000162000c1e9500 */
[----:B--2---:R-:W-:-:S04]  /*3210*/  IMAD.U32 R27, R27, 0x10000, RZ ;  /* 0x000100001b1b7824 */ /* 0x004fc800078e00ff */
[----:B-1----:R-:W-:Y:S02]  /*3220*/  FFMA R27, R27, R19, R18 ;  /* 0x000000131b1b7223 */ /* 0x002fe40000000012 */
[----:B------:R-:W1:Y:S01]  /*3230*/  LDS R18, [R23+-0x4] ;  /* 0xfffffc0017127984 */ /* 0x000e620000000800 */
[----:B----4-:R-:W-:-:S05]  /*3240*/  SHF.L.U32 R26, R26, 0x10, RZ ;  /* 0x000000101a1a7819 */ /* 0x010fca00000006ff */
[----:B-1----:R-:W-:Y:S01]  /*3250*/  FFMA R27, R26, R18, R27 ;  /* 0x000000121a1b7223 */ /* 0x002fe2000000001b */
[----:B------:R-:W-:Y:S02]  /*3260*/  IMAD.WIDE R18, R5, 0x2, R16 ;  /* 0x0000000205127825 */ /* 0x000fe400078e0210 */
[----:B0-----:R-:W0:Y:S01]  /*3270*/  LDS R16, [R23] ;  /* 0x0000000017107984 */ /* 0x001e220000000800 */
[----:B---3--:R-:W-:-:S03]  /*3280*/  SHF.L.U32 R28, R15, 0x10, RZ ;  /* 0x000000100f1c7819 */ /* 0x008fc600000006ff */
[----:B------:R1:W2:Y:S02]  /*3290*/  LDG.E.U16.CONSTANT R26, desc[UR10][R18.64] ;  /* 0x0000000a121a7981 */ /* 0x0002a4000c1e9500 */
[----:B0-----:R-:W-:Y:S01]  /*32a0*/  FFMA R15, R28, R16, R27 ;  /* 0x000000101c0f7223 */ /* 0x001fe2000000001b */
[C---:B------:R-:W-:Y:S02]  /*32b0*/  IMAD.WIDE R16, R5.reuse, 0x2, R18 ;  /* 0x0000000205107825 */ /* 0x040fe400078e0212 */
[----:B-1----:R-:W0:Y:S04]  /*32c0*/  LDS R18, [R23+0x4] ;  /* 0x0000040017127984 */ /* 0x002e280000000800 */
[----:B------:R0:W3:Y:S01]  /*32d0*/  LDG.E.U16.CONSTANT R27, desc[UR10][R16.64] ;  /* 0x0000000a101b7981 */ /* 0x0000e2000c1e9500 */
[----:B------:R-:W-:-:S03]  /*32e0*/  IMAD.WIDE R28, R5, 0x2, R16 ;  /* 0x00000002051c7825 */ /* 0x000fc600078e0210 */
[----:B------:R-:W-:Y:S01]  /*32f0*/  LDS R19, [R23+0xc] ;  /* 0x00000c0017137984 */ /* 0x000fe20000000800 */
[----:B-----5:R-:W-:-:S03]  /*3300*/  IMAD.U32 R14, R14, 0x10000, RZ ;  /* 0x000100000e0e7824 */ /* 0x020fc600078e00ff */
[----:B------:R1:W4:Y:S01]  /*3310*/  LDG.E.U16.CONSTANT R16, desc[UR10][R28.64] ;  /* 0x0000000a1c107981 */ /* 0x000322000c1e9500 */
[----:B0-----:R-:W-:Y:S01]  /*3320*/  FFMA R17, R14, R18, R15 ;  /* 0x000000120e117223 */ /* 0x001fe2000000000f */
[----:B------:R-:W-:Y:S02]  /*3330*/  IMAD.WIDE R14, R5, 0x2, R28 ;  /* 0x00000002050e7825 */ /* 0x000fe400078e021c */
[----:B------:R-:W0:Y:S04]  /*3340*/  LDS R18, [R23+0x8] ;  /* 0x0000080017127984 */ /* 0x000e280000000800 */
[----:B------:R5:W5:Y:S04]  /*3350*/  LDG.E.U16.CONSTANT R28, desc[UR10][R14.64] ;  /* 0x0000000a0e1c7981 */ /* 0x000b68000c1e9500 */
[----:B-1----:R-:W-:Y:S01]  /*3360*/  LDS R29, [R23+0x14] ;  /* 0x00001400171d7984 */ /* 0x002fe20000000800 */
[----:B--2---:R-:W-:-:S05]  /*3370*/  SHF.L.U32 R26, R26, 0x10, RZ ;  /* 0x000000101a1a7819 */ /* 0x004fca00000006ff */
[----:B0-----:R-:W-:Y:S02]  /*3380*/  FFMA R18, R26, R18, R17 ;  /* 0x000000121a127223 */ /* 0x001fe40000000011 */
[----:B------:R-:W0:Y:S01]  /*3390*/  LDS R17, [R23+0x10] ;  /* 0x0000100017117984 */ /* 0x000e220000000800 */
[----:B---3--:R-:W-:-:S05]  /*33a0*/  SHF.L.U32 R27, R27, 0x10, RZ ;  /* 0x000000101b1b7819 */ /* 0x008fca00000006ff */
[----:B------:R-:W-:Y:S01]  /*33b0*/  FFMA R27, R27, R19, R18 ;  /* 0x000000131b1b7223 */ /* 0x000fe20000000012 */
[----:B------:R-:W-:-:S05]  /*33c0*/  IMAD.WIDE R18, R5, 0x2, R14 ;  /* 0x0000000205127825 */ /* 0x000fca00078e020e */
[----:B------:R-:W2:Y:S01]  /*33d0*/  LDG.E.U16.CONSTANT R26, desc[UR10][R18.64] ;  /* 0x0000000a121a7981 */ /* 0x000ea2000c1e9500 */
[----:B----4-:R-:W-:-:S04]  /*33e0*/  IMAD.U32 R16, R16, 0x10000, RZ ;  /* 0x0001000010107824 */ /* 0x010fc800078e00ff */
[----:B0-----:R-:W-:Y:S01]  /*33f0*/  FFMA R27, R16, R17, R27 ;  /* 0x00000011101b7223 */ /* 0x001fe2000000001b */
[----:B------:R-:W-:-:S05]  /*3400*/  IMAD.WIDE R16, R5, 0x2, R18 ;  /* 0x0000000205107825 */ /* 0x000fca00078e0212 */
[----:B------:R0:W3:Y:S01]  /*3410*/  LDG.E.U16.CONSTANT R18, desc[UR10][R16.64] ;  /* 0x0000000a10127981 */ /* 0x0000e2000c1e9500 */
[----:B-----5:R-:W-:-:S03]  /*3420*/  IMAD.WIDE R14, R5, 0x2, R16 ;  /* 0x00000002050e7825 */ /* 0x020fc600078e0210 */
[----:B0-----:R-:W-:Y:S01]  /*3430*/  LDS R17, [R23+0x24] ;  /* 0x0000240017117984 */ /* 0x001fe20000000800 */
[----:B------:R-:W-:-:S05]  /*3440*/  SHF.L.U32 R28, R28, 0x10, RZ ;  /* 0x000000101c1c7819 */ /* 0x000fca00000006ff */
[----:B------:R-:W-:Y:S01]  /*3450*/  FFMA R16, R28, R29, R27 ;  /* 0x0000001d1c107223 */ /* 0x000fe2000000001b */
[----:B------:R-:W-:Y:S01]  /*3460*/  IMAD.WIDE R28, R5, 0x2, R14 ;  /* 0x00000002051c7825 */ /* 0x000fe200078e020e */
[----:B------:R0:W4:Y:S05]  /*3470*/  LDG.E.U16.CONSTANT R27, desc[UR10][R14.64] ;  /* 0x0000000a0e1b7981 */ /* 0x00012a000c1e9500 */
[----:B------:R-:W5:Y:S04]  /*3480*/  LDG.E.U16.CONSTANT R28, desc[UR10][R28.64] ;  /* 0x0000000a1c1c7981 */ /* 0x000f68000c1e9500 */
[----:B0-----:R-:W0:Y:S01]  /*3490*/  LDS R14, [R23+0x18] ;  /* 0x00001800170e7984 */ /* 0x001e220000000800 */
[----:B------:R-:W-:-:S04]  /*34a0*/  IADD3 R25, PT, PT, R25, 0x10, RZ ;  /* 0x0000001019197810 */ /* 0x000fc80007ffe0ff */
[----:B------:R-:W-:Y:S02]  /*34b0*/  ISETP.NE.AND P0, PT, R25, RZ, PT ;  /* 0x000000ff1900720c */ /* 0x000fe40003f05270 */
[----:B------:R-:W-:Y:S02]  /*34c0*/  LEA R24, R5, R24, 0x4 ;  /* 0x0000001805187211 */ /* 0x000fe400078e20ff */
[----:B--2---:R-:W-:Y:S02]  /*34d0*/  SHF.L.U32 R19, R26, 0x10, RZ ;  /* 0x000000101a137819 */ /* 0x004fe400000006ff */
[----:B------:R-:W1:Y:S03]  /*34e0*/  LDS R26, [R23+0x1c] ;  /* 0x00001c00171a7984 */ /* 0x000e660000000800 */
[----:B0-----:R-:W-:Y:S02]  /*34f0*/  FFMA R19, R19, R14, R16 ;  /* 0x0000000e13137223 */ /* 0x001fe40000000010 */
[----:B------:R0:W2:Y:S01]  /*3500*/  LDS R16, [R23+0x20] ;  /* 0x0000200017107984 */ /* 0x0000a20000000800 */
[----:B---3--:R-:W-:Y:S01]  /*3510*/  IMAD.U32 R18, R18, 0x10000, RZ ;  /* 0x0001000012127824 */ /* 0x008fe200078e00ff */
[----:B0-----:R-:W-:-:S02]  /*3520*/  IADD3 R23, PT, PT, R23, 0x40, RZ ;  /* 0x0000004017177810 */ /* 0x001fc40007ffe0ff */
[----:B----4-:R-:W-:Y:S01]  /*3530*/  SHF.L.U32 R27, R27, 0x10, RZ ;  /* 0x000000101b1b7819 */ /* 0x010fe200000006ff */
[----:B-1----:R-:W-:Y:S01]  /*3540*/  FFMA R18, R18, R26, R19 ;  /* 0x0000001a12127223 */ /* 0x002fe20000000013 */
[----:B-----5:R-:W-:-:S03]  /*3550*/  IMAD.U32 R15, R28, 0x10000, RZ ;  /* 0x000100001c0f7824 */ /* 0x020fc600078e00ff */
[----:B--2---:R-:W-:-:S04]  /*3560*/  FFMA R16, R27, R16, R18 ;  /* 0x000000101b107223 */ /* 0x004fc80000000012 */
[----:B------:R-:W-:Y:S01]  /*3570*/  FFMA R28, R15, R17, R16 ;  /* 0x000000110f1c7223 */ /* 0x000fe20000000010 */
[----:B------:R-:W-:Y:S06]  /*3580*/  @P0 BRA `(.L_x_212) ;  /* 0xfffffff800a80947 */ /* 0x000fec000383ffff */
.L_x_211:
[----:B------:R-:W-:Y:S01]  /*3590*/  LOP3.LUT R23, R20, 0x7, RZ, 0xc0, !PT ;  /* 0x0000000714177812 */ /* 0x000fe200078ec0ff */
[----:B-----5:R-:W-:Y:S01]  /*35a0*/  IMAD R13, R13, R3, R10 ;  /* 0x000000030d0d7224 */ /* 0x020fe200078e020a */
[----:B------:R-:W-:Y:S06]  /*35b0*/  @!P1 BRA `(.L_x_210) ;  /* 0x0000000400949947 */ /* 0x000fec0003800000 */
[----:B------:R-:W-:Y:S02]  /*35c0*/  ISETP.GE.U32.AND P0, PT, R21, 0x8, PT ;  /* 0x000000081500780c */ /* 0x000fe40003f06070 */
[----:B------:R-:W-:-:S11]  /*35d0*/  ISETP.NE.AND P1, PT, R23, RZ, PT ;  /* 0x000000ff1700720c */ /* 0x000fd60003f25270 */
[----:B------:R-:W-:Y:S05]  /*35e0*/  @!P0 BRA `(.L_x_213) ;  /* 0x0000000000b48947 */ /* 0x000fea0003800000 */
[----:B------:R-:W0:Y:S01]  /*35f0*/  LDC.64 R24, c[0x0][0x398] ;  /* 0x0000e600ff187b82 */ /* 0x000e220000000a00 */
[----:B------:R-:W-:-:S04]  /*3600*/  IMAD R15, R5, R22, R13 ;  /* 0x00000016050f7224 */ /* 0x000fc800078e020d */
[----:B0-----:R-:W-:-:S05]  /*3610*/  IMAD.WIDE R24, R15, 0x2, R24 ;  /* 0x000000020f187825 */ /* 0x001fca00078e0218 */
[----:B------:R-:W2:Y:S01]  /*3620*/  LDG.E.U16.CONSTANT R14, desc[UR10][R24.64] ;  /* 0x0000000a180e7981 */ /* 0x000ea2000c1e9500 */
[----:B------:R-:W-:-:S05]  /*3630*/  IMAD.WIDE R16, R5, 0x2, R24 ;  /* 0x0000000205107825 */ /* 0x000fca00078e0218 */
[----:B------:R0:W3:Y:S02]  /*3640*/  LDG.E.U16.CONSTANT R18, desc[UR10][R16.64] ;  /* 0x0000000a10127981 */ /* 0x0000e4000c1e9500 */
[----:B0-----:R-:W-:-:S05]  /*3650*/  IMAD.WIDE R16, R5, 0x2, R16 ;  /* 0x0000000205107825 */ /* 0x001fca00078e0210 */
[----:B------:R2:W4:Y:S01]  /*3660*/  LDG.E.U16.CONSTANT R21, desc[UR10][R16.64] ;  /* 0x0000000a10157981 */ /* 0x000522000c1e9500 */
[----:B------:R-:W-:Y:S02]  /*3670*/  IMAD R26, R11, R12, R22 ;  /* 0x0000000c0b1a7224 */ /* 0x000fe400078e0216 */
[----:B------:R-:W-:-:S03]  /*3680*/  IMAD.WIDE R24, R5, 0x2, R16 ;  /* 0x0000000205187825 */ /* 0x000fc600078e0210 */
[----:B------:R-:W-:Y:S02]  /*3690*/  LEA R26, R26, UR6, 0x2 ;  /* 0x000000061a1a7c11 */ /* 0x000fe4000f8e10ff */
[----:B------:R0:W5:Y:S04]  /*36a0*/  LDG.E.U16.CONSTANT R27, desc[UR10][R24.64] ;  /* 0x0000000a181b7981 */ /* 0x000168000c1e9500 */
[----:B------:R-:W1:Y:S04]  /*36b0*/  LDS R19, [R26+0x10] ;  /* 0x000010001a137984 */ /* 0x000e680000000800 */
[----:B------:R-:W0:Y:S01]  /*36c0*/  LDS R29, [R26+0x14] ;  /* 0x000014001a1d7984 */ /* 0x000e220000000800 */
[----:B--2---:R-:W-:-:S02]  /*36d0*/  IMAD.U32 R17, R14, 0x10000, RZ ;  /* 0x000100000e117824 */ /* 0x004fc400078e00ff */
[----:B------:R-:W-:-:S04]  /*36e0*/  IMAD.WIDE R14, R5, 0x2, R24 ;  /* 0x00000002050e7825 */ /* 0x000fc800078e0218 */
[----:B-1----:R-:W-:Y:S01]  /*36f0*/  FFMA R28, R17, R19, R28 ;  /* 0x00000013111c7223 */ /* 0x002fe2000000001c */
[----:B---3--:R-:W-:Y:S01]  /*3700*/  SHF.L.U32 R19, R18, 0x10, RZ ;  /* 0x0000001012137819 */ /* 0x008fe200000006ff */
[----:B------:R-:W-:Y:S02]  /*3710*/  IMAD.WIDE R16, R5, 0x2, R14 ;  /* 0x0000000205107825 */ /* 0x000fe400078e020e */
[----:B------:R1:W2:Y:S02]  /*3720*/  LDG.E.U16.CONSTANT R14, desc[UR10][R14.64] ;  /* 0x0000000a0e0e7981 */ /* 0x0002a4000c1e9500 */
[----:B0-----:R-:W-:Y:S01]  /*3730*/  FFMA R29, R19, R29, R28 ;  /* 0x0000001d131d7223 */ /* 0x001fe2000000001c */
[C---:B------:R-:W-:Y:S02]  /*3740*/  IMAD.WIDE R18, R5.reuse, 0x2, R16 ;  /* 0x0000000205127825 */ /* 0x040fe400078e0210 */
[----:B------:R-:W3:Y:S02]  /*3750*/  LDG.E.U16.CONSTANT R16, desc[UR10][R16.64] ;  /* 0x0000000a10107981 */ /* 0x000ee4000c1e9500 */
[----:B------:R-:W-:-:S02]  /*3760*/  IMAD.WIDE R24, R5, 0x2, R18 ;  /* 0x0000000205187825 */ /* 0x000fc400078e0212 */
[----:B------:R0:W3:Y:S01]  /*3770*/  LDG.E.U16.CONSTANT R28, desc[UR10][R18.64] ;  /* 0x0000000a121c7981 */ /* 0x0000e2000c1e9500 */
[----:B----4-:R-:W-:-:S03]  /*3780*/  SHF.L.U32 R21, R21, 0x10, RZ ;  /* 0x0000001015157819 */ /* 0x010fc600000006ff */
[----:B-1----:R-:W-:Y:S04]  /*3790*/  LDS R15, [R26+0x20] ;  /* 0x000020001a0f7984 */ /* 0x002fe80000000800 */
[----:B------:R-:W4:Y:S04]  /*37a0*/  LDG.E.U16.CONSTANT R24, desc[UR10][R24.64] ;  /* 0x0000000a18187981 */ /* 0x000f28000c1e9500 */
[----:B0-----:R-:W0:Y:S01]  /*37b0*/  LDS R18, [R26+0x18] ;  /* 0x000018001a127984 */ /* 0x001e220000000800 */
[----:B-----5:R-:W-:-:S03]  /*37c0*/  IMAD.U32 R27, R27, 0x10000, RZ ;  /* 0x000100001b1b7824 */ /* 0x020fc600078e00ff */
[----:B------:R-:W-:Y:S01]  /*37d0*/  LDS R17, [R26+0x28] ;  /* 0x000028001a117984 */ /* 0x000fe20000000800 */
[----:B0-----:R-:W-:-:S03]  /*37e0*/  FFMA R21, R21, R18, R29 ;  /* 0x0000001215157223 */ /* 0x001fc6000000001d */
[----:B------:R-:W0:Y:S04]  /*37f0*/  LDS R29, [R26+0x1c] ;  /* 0x00001c001a1d7984 */ /* 0x000e280000000800 */
[----:B------:R-:W-:Y:S01]  /*3800*/  LDS R18, [R26+0x2c] ;  /* 0x00002c001a127984 */ /* 0x000fe20000000800 */
[----:B0-----:R-:W-:-:S03]  /*3810*/  FFMA R27, R27, R29, R21 ;  /* 0x0000001d1b1b7223 */ /* 0x001fc60000000015 */
[----:B------:R-:W0:Y:S01]  /*3820*/  LDS R21, [R26+0x24] ;  /* 0x000024001a157984 */ /* 0x000e220000000800 */
[----:B------:R-:W-:Y:S02]  /*3830*/  IADD3 R22, PT, PT, R22, 0x8, RZ ;  /* 0x0000000816167810 */ /* 0x000fe40007ffe0ff */
[----:B--2---:R-:W-:-:S05]  /*3840*/  SHF.L.U32 R14, R14, 0x10, RZ ;  /* 0x000000100e0e7819 */ /* 0x004fca00000006ff */
[----:B------:R-:W-:Y:S01]  /*3850*/  FFMA R14, R14, R15, R27 ;  /* 0x0000000f0e0e7223 */ /* 0x000fe2000000001b */
[----:B---3--:R-:W-:Y:S01]  /*3860*/  SHF.L.U32 R15, R16, 0x10, RZ ;  /* 0x00000010100f7819 */ /* 0x008fe200000006ff */
[----:B------:R-:W-:-:S04]  /*3870*/  IMAD.U32 R19, R28, 0x10000, RZ ;  /* 0x000100001c137824 */ /* 0x000fc800078e00ff */
[----:B0-----:R-:W-:-:S04]  /*3880*/  FFMA R14, R15, R21, R14 ;  /* 0x000000150f0e7223 */ /* 0x001fc8000000000e */
[----:B------:R-:W-:Y:S01]  /*3890*/  FFMA R17, R19, R17, R14 ;  /* 0x0000001113117223 */ /* 0x000fe2000000000e */
[----:B----4-:R-:W-:-:S05]  /*38a0*/  SHF.L.U32 R24, R24, 0x10, RZ ;  /* 0x0000001018187819 */ /* 0x010fca00000006ff */
[----:B------:R-:W-:-:S07]  /*38b0*/  FFMA R28, R24, R18, R17 ;  /* 0x00000012181c7223 */ /* 0x000fce0000000011 */
.L_x_213:
[----:B------:R-:W-:Y:S05]  /*38c0*/  @!P1 BRA `(.L_x_210) ;  /* 0x0000000000d09947 */ /* 0x000fea0003800000 */
[----:B------:R-:W-:Y:S02]  /*38d0*/  ISETP.GE.U32.AND P0, PT, R23, 0x4, PT ;  /* 0x000000041700780c */ /* 0x000fe40003f06070 */
[----:B------:R-:W-:-:S04]  /*38e0*/  LOP3.LUT R24, R20, 0x3, RZ, 0xc0, !PT ;  /* 0x0000000314187812 */ /* 0x000fc800078ec0ff */
[----:B------:R-:W-:-:S07]  /*38f0*/  ISETP.NE.AND P1, PT, R24, RZ, PT ;  /* 0x000000ff1800720c */ /* 0x000fce0003f25270 */
[----:B------:R-:W-:Y:S06]  /*3900*/  @!P0 BRA `(.L_x_214) ;  /* 0x0000000000648947 */ /* 0x000fec0003800000 */
[----:B------:R-:W0:Y:S01]  /*3910*/  LDC.64 R20, c[0x0][0x398] ;  /* 0x0000e600ff147b82 */ /* 0x000e220000000a00 */
[----:B------:R-:W-:-:S04]  /*3920*/  IMAD R15, R5, R22, R13 ;  /* 0x00000016050f7224 */ /* 0x000fc800078e020d */
[----:B0-----:R-:W-:-:S04]  /*3930*/  IMAD.WIDE R20, R15, 0x2, R20 ;  /* 0x000000020f147825 */ /* 0x001fc800078e0214 */
[C---:B------:R-:W-:Y:S02]  /*3940*/  IMAD.WIDE R18, R5.reuse, 0x2, R20 ;  /* 0x0000000205127825 */ /* 0x040fe400078e0214 */
[----:B------:R0:W2:Y:S02]  /*3950*/  LDG.E.U16.CONSTANT R20, desc[UR10][R20.64] ;  /* 0x0000000a14147981 */ /* 0x0000a4000c1e9500 */
[C---:B------:R-:W-:Y:S02]  /*3960*/  IMAD.WIDE R16, R5.reuse, 0x2, R18 ;  /* 0x0000000205107825 */ /* 0x040fe400078e0212 */
[----:B------:R-:W3:Y:S02]  /*3970*/  LDG.E.U16.CONSTANT R18, desc[UR10][R18.64] ;  /* 0x0000000a12127981 */ /* 0x000ee4000c1e9500 */
[----:B------:R-:W-:Y:S02]  /*3980*/  IMAD.WIDE R14, R5, 0x2, R16 ;  /* 0x00000002050e7825 */ /* 0x000fe400078e0210 */
[----:B------:R-:W4:Y:S04]  /*3990*/  LDG.E.U16.CONSTANT R16, desc[UR10][R16.64] ;  /* 0x0000000a10107981 */ /* 0x000f28000c1e9500 */
[----:B------:R-:W5:Y:S01]  /*39a0*/  LDG.E.U16.CONSTANT R14, desc[UR10][R14.64] ;  /* 0x0000000a0e0e7981 */ /* 0x000f62000c1e9500 */
[----:B------:R-:W-:Y:S01]  /*39b0*/  IMAD R23, R11, R12, R22 ;  /* 0x0000000c0b177224 */ /* 0x000fe200078e0216 */
[----:B------:R-:W-:-:S04]  /*39c0*/  IADD3 R22, PT, PT, R22, 0x4, RZ ;  /* 0x0000000416167810 */ /* 0x000fc80007ffe0ff */
[----:B------:R-:W-:-:S05]  /*39d0*/  LEA R26, R23, UR6, 0x2 ;  /* 0x00000006171a7c11 */ /* 0x000fca000f8e10ff */
[----:B------:R-:W1:Y:S04]  /*39e0*/  LDS R27, [R26+0x10] ;  /* 0x000010001a1b7984 */ /* 0x000e680000000800 */
[----:B------:R-:W3:Y:S04]  /*39f0*/  LDS R29, [R26+0x14] ;  /* 0x000014001a1d7984 */ /* 0x000ee80000000800 */
[----:B------:R-:W5:Y:S04]  /*3a00*/  LDS R23, [R26+0x18] ;  /* 0x000018001a177984 */ /* 0x000f680000000800 */
[----:B0-----:R-:W0:Y:S01]  /*3a10*/  LDS R21, [R26+0x1c] ;  /* 0x00001c001a157984 */ /* 0x001e220000000800 */
[----:B--2---:R-:W-:-:S04]  /*3a20*/  IMAD.U32 R25, R20, 0x10000, RZ ;  /* 0x0001000014197824 */ /* 0x004fc800078e00ff */
[----:B-1----:R-:W-:Y:S01]  /*3a30*/  FFMA R25, R25, R27, R28 ;  /* 0x0000001b19197223 */ /* 0x002fe2000000001c */
[----:B---3--:R-:W-:-:S05]  /*3a40*/  SHF.L.U32 R18, R18, 0x10, RZ ;  /* 0x0000001012127819 */ /* 0x008fca00000006ff */
[----:B------:R-:W-:Y:S01]  /*3a50*/  FFMA R18, R18, R29, R25 ;  /* 0x0000001d12127223 */ /* 0x000fe20000000019 */
[----:B----4-:R-:W-:Y:S01]  /*3a60*/  SHF.L.U32 R17, R16, 0x10, RZ ;  /* 0x0000001010117819 */ /* 0x010fe200000006ff */
[----:B-----5:R-:W-:-:S04]  /*3a70*/  IMAD.U32 R15, R14, 0x10000, RZ ;  /* 0x000100000e0f7824 */ /* 0x020fc800078e00ff */
[----:B------:R-:W-:-:S04]  /*3a80*/  FFMA R18, R17, R23, R18 ;  /* 0x0000001711127223 */ /* 0x000fc80000000012 */
[----:B0-----:R-:W-:-:S07]  /*3a90*/  FFMA R28, R15, R21, R18 ;  /* 0x000000150f1c7223 */ /* 0x001fce0000000012 */
.L_x_214:
[----:B------:R-:W-:Y:S05]  /*3aa0*/  @!P1 BRA `(.L_x_210) ;  /* 0x0000000000589947 */ /* 0x000fea0003800000 */
[----:B------:R-:W0:Y:S01]  /*3ab0*/  LDC.64 R14, c[0x0][0x398] ;  /* 0x0000e600ff0e7b82 */ /* 0x000e220000000a00 */
[----:B------:R-:W-:-:S04]  /*3ac0*/  IMAD R13, R5, R22, R13 ;  /* 0x00000016050d7224 */ /* 0x000fc800078e020d */
[----:B0-----:R-:W-:-:S05]  /*3ad0*/  IMAD.WIDE R14, R13, 0x2, R14 ;  /* 0x000000020d0e7825 */ /* 0x001fca00078e020e */
[----:B------:R-:W2:Y:S01]  /*3ae0*/  LDG.E.U16.CONSTANT R13, desc[UR10][R14.64] ;  /* 0x0000000a0e0d7981 */ /* 0x000ea2000c1e9500 */
[----:B------:R-:W-:Y:S01]  /*3af0*/  IMAD R22, R11, R12, R22 ;  /* 0x0000000c0b167224 */ /* 0x000fe200078e0216 */
[----:B------:R-:W-:-:S04]  /*3b00*/  ISETP.NE.AND P0, PT, R24, 0x1, PT ;  /* 0x000000011800780c */ /* 0x000fc80003f05270 */
[----:B------:R-:W-:-:S05]  /*3b10*/  LEA R22, R22, UR6, 0x2 ;  /* 0x0000000616167c11 */ /* 0x000fca000f8e10ff */
[----:B------:R-:W0:Y:S01]  /*3b20*/  LDS R16, [R22+0x10] ;  /* 0x0000100016107984 */ /* 0x000e220000000800 */
[----:B--2---:R-:W-:-:S05]  /*3b30*/  SHF.L.U32 R13, R13, 0x10, RZ ;  /* 0x000000100d0d7819 */ /* 0x004fca00000006ff */
[----:B0-----:R-:W-:Y:S01]  /*3b40*/  FFMA R28, R13, R16, R28 ;  /* 0x000000100d1c7223 */ /* 0x001fe2000000001c */
[----:B------:R-:W-:Y:S06]  /*3b50*/  @!P0 BRA `(.L_x_210) ;  /* 0x00000000002c8947 */ /* 0x000fec0003800000 */
[----:B------:R-:W-:Y:S01]  /*3b60*/  ISETP.NE.AND P0, PT, R24, 0x2, PT ;  /* 0x000000021800780c */ /* 0x000fe20003f05270 */
[C---:B------:R-:W-:Y:S01]  /*3b70*/  IMAD.WIDE R14, R5.reuse, 0x2, R14 ;  /* 0x00000002050e7825 */ /* 0x040fe200078e020e */
[----:B------:R-:W0:Y:S11]  /*3b80*/  LDS R18, [R22+0x14] ;  /* 0x0000140016127984 */ /* 0x000e360000000800 */
[----:B------:R-:W-:Y:S01]  /*3b90*/  @P0 IMAD.WIDE R16, R5, 0x2, R14 ;  /* 0x0000000205100825 */ /* 0x000fe200078e020e */
[----:B------:R-:W1:Y:S04]  /*3ba0*/  @P0 LDS R20, [R22+0x18] ;  /* 0x0000180016140984 */ /* 0x000e680000000800 */
[----:B------:R-:W2:Y:S04]  /*3bb0*/  LDG.E.U16.CONSTANT R14, desc[UR10][R14.64] ;  /* 0x0000000a0e0e7981 */ /* 0x000ea8000c1e9500 */
[----:B------:R-:W3:Y:S01]  /*3bc0*/  @P0 LDG.E.U16.CONSTANT R16, desc[UR10][R16.64] ;  /* 0x0000000a10100981 */ /* 0x000ee2000c1e9500 */
[----:B--2---:R-:W-:Y:S01]  /*3bd0*/  IMAD.U32 R13, R14, 0x10000, RZ ;  /* 0x000100000e0d7824 */ /* 0x004fe200078e00ff */
[----:B---3--:R-:W-:-:S03]  /*3be0*/  @P0 SHF.L.U32 R19, R16, 0x10, RZ ;  /* 0x0000001010130819 */ /* 0x008fc600000006ff */
[----:B0-----:R-:W-:-:S04]  /*3bf0*/  FFMA R28, R13, R18, R28 ;  /* 0x000000120d1c7223 */ /* 0x001fc8000000001c */
[----:B-1----:R-:W-:-:S07]  /*3c00*/  @P0 FFMA R28, R19, R20, R28 ;  /* 0x00000014131c0223 */ /* 0x002fce000000001c */
.L_x_210:
[----:B------:R-:W-:Y:S01]  /*3c10*/  IADD3 R11, PT, PT, R11, 0x1, RZ ;  /* 0x000000010b0b7810 */ /* 0x000fe20007ffe0ff */
[----:B------:R-:W-:-:S03]  /*3c20*/  IMAD.IADD R8, R8, 0x1, -R12 ;  /* 0x0000000108087824 */ /* 0x000fc600078e0a0c */
[----:B------:R-:W-:-:S13]  /*3c30*/  ISETP.NE.AND P0, PT, R11, R4, PT ;  /* 0x000000040b00720c */ /* 0x000fda0003f05270 */
[----:B------:R-:W-:Y:S05]  /*3c40*/  @P0 BRA `(.L_x_215) ;  /* 0xfffffff000940947 */ /* 0x000fea000383ffff */
.L_x_209:
[----:B------:R-:W0:Y:S01]  /*3c50*/  LDCU UR7, c[0x0][0x3c0] ;  /* 0x00007800ff0777ac */ /* 0x000e220008000800 */
[----:B-12---:R-:W1:Y:S01]  /*3c60*/  LDC.64 R10, c[0x0][0x380] ;  /* 0x0000e000ff0a7b82 */ /* 0x006e620000000a00 */
[----:B------:R-:W-:Y:S02]  /*3c70*/  F2FP.BF16.F32.PACK_AB R28, RZ, R28 ;  /* 0x0000001cff1c723e */ /* 0x000fe400000010ff */
[----:B0-----:R-:W-:-:S05]  /*3c80*/  MOV R13, UR7 ;  /* 0x00000007000d7c02 */ /* 0x001fca0008000f00 */
[----:B------:R-:W-:Y:S01]  /*3c90*/  IMAD R13, R13, UR5, R6 ;  /* 0x000000050d0d7c24 */ /* 0x000fe2000f8e0206 */
[----:B------:R-:W-:-:S03]  /*3ca0*/  IADD3 R6, PT, PT, R6, 0x80, RZ ;  /* 0x0000008006067810 */ /* 0x000fc60007ffe0ff */
[----:B-1----:R-:W-:Y:S01]  /*3cb0*/  IMAD.WIDE R10, R13, 0x2, R10 ;  /* 0x000000020d0a7825 */ /* 0x002fe200078e020a */
[----:B------:R-:W-:-:S04]  /*3cc0*/  ISETP.GE.AND P0, PT, R6, UR7, PT ;  /* 0x0000000706007c0c */ /* 0x000fc8000bf06270 */
[----:B------:R0:W-:Y:S09]  /*3cd0*/  STG.E.U16 desc[UR10][R10.64], R28 ;  /* 0x0000001c0a007986 */ /* 0x0001f2000c10150a */
[----:B------:R-:W-:Y:S05]  /*3ce0*/  @!P0 BRA `(.L_x_216) ;  /* 0xfffffff0004c8947 */ /* 0x000fea000383ffff */
[----:B------:R-:W-:Y:S05]  /*3cf0*/  EXIT ;  /* 0x000000000000794d */ /* 0x000fea0003800000 */
.L_x_190:
[----:B--2---:R-:W-:Y:S01]  /*3d00*/  IMAD.MOV.U32 R26, RZ, RZ, R14 ;  /* 0x000000ffff1a7224 */ /* 0x004fe200078e000e */
[----:B------:R-:W-:Y:S01]  /*3d10*/  MOV R19, 0x10 ;  /* 0x0000001000137802 */ /* 0x000fe20000000f00 */
[----:B-1----:R-:W-:Y:S01]  /*3d20*/  IMAD.MOV.U32 R15, RZ, RZ, -0x1 ;  /* 0xffffffffff0f7424 */ /* 0x002fe200078e00ff */
[----:B------:R-:W-:-:S07]  /*3d30*/  MOV R20, 0x1f ;  /* 0x0000001f00147802 */ /* 0x000fce0000000f00 */
[----:B0----5:R-:W-:Y:S05]  /*3d40*/  WARPSYNC.COLLECTIVE R15, `(.L_x_217) ;  /* 0x000000000f087348 */ /* 0x021fea0003c00000 */
[----:B------:R1:W2:Y:S02]  /*3d50*/  SHFL.BFLY P2, R25, R26, R19, R20 ;  /* 0x0c0000131a197389 */ /* 0x0002a40000040014 */
[----:B012--5:R-:W-:Y:S05]  /*3d60*/  ENDCOLLECTIVE ;  /* 0x000000000000791b */ /* 0x027fea0003800000 */
.L_x_217:
[----:B------:R-:W-:Y:S01]  /*3d70*/  IMAD.MOV.U32 R19, RZ, RZ, 0x8 ;  /* 0x00000008ff137424 */ /* 0x000fe200078e00ff */
[----:B------:R-:W-:-:S05]  /*3d80*/  MOV R21, R25 ;  /* 0x0000001900157202 */ /* 0x000fca0000000f00 */
[----:B------:R-:W-:-:S05]  /*3d90*/  FADD R21, R21, R14 ;  /* 0x0000000e15157221 */ /* 0x000fca0000000000 */
[----:B------:R-:W-:-:S07]  /*3da0*/  MOV R26, R21 ;  /* 0x00000015001a7202 */ /* 0x000fce0000000f00 */
[----:B------:R-:W-:Y:S05]  /*3db0*/  WARPSYNC.COLLECTIVE R15, `(.L_x_218) ;  /* 0x000000000f087348 */ /* 0x000fea0003c00000 */
[----:B------:R0:W1:Y:S02]  /*3dc0*/  SHFL.BFLY P2, R25, R26, R19, R20 ;  /* 0x0c0000131a197389 */ /* 0x0000640000040014 */
[----:B01----:R-:W-:Y:S05]  /*3dd0*/  ENDCOLLECTIVE ;  /* 0x000000000000791b */ /* 0x003fea0003800000 */
.L_x_218:
[----:B------:R-:W-:Y:S01]  /*3de0*/  IMAD.MOV.U32 R19, RZ, RZ, 0x4 ;  /* 0x00000004ff137424 */ /* 0x000fe200078e00ff */
[----:B------:R-:W-:-:S05]  /*3df0*/  MOV R22, R25 ;  /* 0x0000001900167202 */ /* 0x000fca0000000f00 */
[----:B------:R-:W-:-:S05]  /*3e00*/  FADD R22, R21, R22 ;  /* 0x0000001615167221 */ /* 0x000fca0000000000 */
[----:B------:R-:W-:-:S07]  /*3e10*/  MOV R26, R22 ;  /* 0x00000016001a7202 */ /* 0x000fce0000000f00 */
[----:B------:R-:W-:Y:S05]  /*3e20*/  WARPSYNC.COLLECTIVE R15, `(.L_x_219) ;  /* 0x000000000f087348 */ /* 0x000fea0003c00000 */
[----:B------:R0:W1:Y:S02]  /*3e30*/  SHFL.BFLY P2, R25, R26, R19, R20 ;  /* 0x0c0000131a197389 */ /* 0x0000640000040014 */
[----:B01----:R-:W-:Y:S05]  /*3e40*/  ENDCOLLECTIVE ;  /* 0x000000000000791b */ /* 0x003fea0003800000 */
.L_x_219:
[----:B------:R-:W-:Y:S01]  /*3e50*/  IMAD.MOV.U32 R19, RZ, RZ, 0x2 ;  /* 0x00000002ff137424 */ /* 0x000fe200078e00ff */
[----:B------:R-:W-:-:S05]  /*3e60*/  MOV R23, R25 ;  /* 0x0000001900177202 */ /* 0x000fca0000000f00 */
[----:B------:R-:W-:-:S05]  /*3e70*/  FADD R23, R22, R23 ;  /* 0x0000001716177221 */ /* 0x000fca0000000000 */
[----:B------:R-:W-:-:S07]  /*3e80*/  MOV R26, R23 ;  /* 0x00000017001a7202 */ /* 0x000fce0000000f00 */
[----:B------:R-:W-:Y:S05]  /*3e90*/  WARPSYNC.COLLECTIVE R15, `(.L_x_220) ;  /* 0x000000000f087348 */ /* 0x000fea0003c00000 */
[----:B------:R0:W1:Y:S02]  /*3ea0*/  SHFL.BFLY P2, R25, R26, R19, R20 ;  /* 0x0c0000131a197389 */ /* 0x0000640000040014 */
[----:B01----:R-:W-:Y:S05]  /*3eb0*/  ENDCOLLECTIVE ;  /* 0x000000000000791b */ /* 0x003fea0003800000 */
.L_x_220:
[----:B------:R-:W-:Y:S01]  /*3ec0*/  IMAD.MOV.U32 R19, RZ, RZ, 0x1 ;  /* 0x00000001ff137424 */ /* 0x000fe200078e00ff */
[----:B------:R-:W-:-:S05]  /*3ed0*/  MOV R24, R25 ;  /* 0x0000001900187202 */ /* 0x000fca0000000f00 */
[----:B------:R-:W-:-:S05]  /*3ee0*/  FADD R24, R23, R24 ;  /* 0x0000001817187221 */ /* 0x000fca0000000000 */
[----:B------:R-:W-:-:S07]  /*3ef0*/  MOV R26, R24 ;  /* 0x00000018001a7202 */ /* 0x000fce0000000f00 */
[----:B------:R-:W-:Y:S05]  /*3f00*/  WARPSYNC.COLLECTIVE R15, `(.L_x_221) ;  /* 0x000000000f087348 */ /* 0x000fea0003c00000 */
[----:B------:R0:W1:Y:S02]  /*3f10*/  SHFL.BFLY P2, R25, R26, R19, R20 ;  /* 0x0c0000131a197389 */ /* 0x0000640000040014 */
[----:B01----:R-:W-:Y:S05]  /*3f20*/  ENDCOLLECTIVE ;  /* 0x000000000000791b */ /* 0x003fea0003800000 */
.L_x_221:
[----:B------:R-:W-:Y:S05]  /*3f30*/  BRA `(.L_x_222) ;  /* 0xffffffe000707947 */ /* 0x000fea000383ffff */
.L_x_202:
[----:B---3--:R-:W-:Y:S01]  /*3f40*/  MOV R26, R0 ;  /* 0x00000000001a7202 */ /* 0x008fe20000000f00 */
[----:B------:R-:W-:Y:S01]  /*3f50*/  IMAD.MOV.U32 R20, RZ, RZ, 0x1f ;  /* 0x0000001fff147424 */ /* 0x000fe200078e00ff */
[----:B------:R-:W-:Y:S02]  /*3f60*/  MOV R19, 0x10 ;  /* 0x0000001000137802 */ /* 0x000fe40000000f00 */
[----:B------:R-:W-:-:S07]  /*3f70*/  MOV R15, 0xffffffff ;  /* 0xffffffff000f7802 */ /* 0x000fce0000000f00 */
[----:B012---:R-:W-:Y:S05]  /*3f80*/  WARPSYNC.COLLECTIVE R15, `(.L_x_223) ;  /* 0x000000000f087348 */ /* 0x007fea0003c00000 */
[----:B------:R3:W4:Y:S02]  /*3f90*/  SHFL.BFLY P2, R25, R26, R19, R20 ;  /* 0x0c0000131a197389 */ /* 0x0007240000040014 */
[----:B01234-:R-:W-:Y:S05]  /*3fa0*/  ENDCOLLECTIVE ;  /* 0x000000000000791b */ /* 0x01ffea0003800000 */
.L_x_223:
[----:B------:R-:W-:Y:S02]  /*3fb0*/  MOV R19, 0x8 ;  /* 0x0000000800137802 */ /* 0x000fe40000000f00 */
[----:B------:R-:W-:-:S05]  /*3fc0*/  MOV R13, R25 ;  /* 0x00000019000d7202 */ /* 0x000fca0000000f00 */
[----:B------:R-:W-:-:S04]  /*3fd0*/  FADD R13, R13, R0 ;  /* 0x000000000d0d7221 */ /* 0x000fc80000000000 */
[----:B------:R-:W-:-:S07]  /*3fe0*/  IMAD.MOV.U32 R26, RZ, RZ, R13 ;  /* 0x000000ffff1a7224 */ /* 0x000fce00078e000d */
[----:B------:R-:W-:Y:S05]  /*3ff0*/  WARPSYNC.COLLECTIVE R15, `(.L_x_224) ;  /* 0x000000000f087348 */ /* 0x000fea0003c00000 */
[----:B------:R0:W1:Y:S02]  /*4000*/  SHFL.BFLY P2, R25, R26, R19, R20 ;  /* 0x0c0000131a197389 */ /* 0x0000640000040014 */
[----:B01----:R-:W-:Y:S05]  /*4010*/  ENDCOLLECTIVE ;  /* 0x000000000000791b */ /* 0x003fea0003800000 */
.L_x_224:
[----:B------:R-:W-:Y:S02]  /*4020*/  MOV R19, 0x4 ;  /* 0x0000000400137802 */ /* 0x000fe40000000f00 */
[----:B------:R-:W-:-:S05]  /*4030*/  MOV R2, R25 ;  /* 0x0000001900027202 */ /* 0x000fca0000000f00 */
[----:B------:R-:W-:-:S04]  /*4040*/  FADD R2, R13, R2 ;  /* 0x000000020d027221 */ /* 0x000fc80000000000 */
[----:B------:R-:W-:-:S07]  /*4050*/  IMAD.MOV.U32 R26, RZ, RZ, R2 ;  /* 0x000000ffff1a7224 */ /* 0x000fce00078e0002 */
[----:B------:R-:W-:Y:S05]  /*4060*/  WARPSYNC.COLLECTIVE R15, `(.L_x_225) ;  /* 0x000000000f087348 */ /* 0x000fea0003c00000 */
[----:B------:R0:W1:Y:S02]  /*4070*/  SHFL.BFLY P2, R25, R26, R19, R20 ;  /* 0x0c0000131a197389 */ /* 0x0000640000040014 */
[----:B01----:R-:W-:Y:S05]  /*4080*/  ENDCOLLECTIVE ;  /* 0x000000000000791b */ /* 0x003fea0003800000 */
.L_x_225:
[----:B------:R-:W-:Y:S02]  /*4090*/  MOV R19, 0x2 ;  /* 0x0000000200137802 */ /* 0x000fe40000000f00 */
[----:B------:R-:W-:-:S05]  /*40a0*/  MOV R17, R25 ;  /* 0x0000001900117202 */ /* 0x000fca0000000f00 */
[----:B------:R-:W-:-:S04]  /*40b0*/  FADD R17, R2, R17 ;  /* 0x0000001102117221 */ /* 0x000fc80000000000 */
[----:B------:R-:W-:-:S07]  /*40c0*/  IMAD.MOV.U32 R26, RZ, RZ, R17 ;  /* 0x000000ffff1a7224 */ /* 0x000fce00078e0011 */
[----:B------:R-:W-:Y:S05]  /*40d0*/  WARPSYNC.COLLECTIVE R15, `(.L_x_226) ;  /* 0x000000000f087348 */ /* 0x000fea0003c00000 */
[----:B------:R0:W1:Y:S02]  /*40e0*/  SHFL.BFLY P2, R25, R26, R19, R20 ;  /* 0x0c0000131a197389 */ /* 0x0000640000040014 */
[----:B01----:R-:W-:Y:S05]  /*40f0*/  ENDCOLLECTIVE ;  /* 0x000000000000791b */ /* 0x003fea0003800000 */
.L_x_226:
[----:B------:R-:W-:Y:S02]  /*4100*/  MOV R19, 0x1 ;  /* 0x0000000100137802 */ /* 0x000fe40000000f00 */
[----:B------:R-:W-:-:S05]  /*4110*/  MOV R8, R25 ;  /* 0x0000001900087202 */ /* 0x000fca0000000f00 */
[----:B------:R-:W-:-:S04]  /*4120*/  FADD R8, R17, R8 ;  /* 0x0000000811087221 */ /* 0x000fc80000000000 */
[----:B------:R-:W-:-:S07]  /*4130*/  IMAD.MOV.U32 R26, RZ, RZ, R8 ;  /* 0x000000ffff1a7224 */ /* 0x000fce00078e0008 */
[----:B------:R-:W-:Y:S05]  /*4140*/  WARPSYNC.COLLECTIVE R15, `(.L_x_227) ;  /* 0x000000000f087348 */ /* 0x000fea0003c00000 */
[----:B------:R0:W1:Y:S02]  /*4150*/  SHFL.BFLY P2, R25, R26, R19, R20 ;  /* 0x0c0000131a197389 */ /* 0x0000640000040014 */
[----:B01----:R-:W-:Y:S05]  /*4160*/  ENDCOLLECTIVE ;  /* 0x000000000000791b */ /* 0x003fea0003800000 */
.L_x_227:
[----:B------:R-:W-:Y:S01]  /*4170*/  MOV R21, R25 ;  /* 0x0000001900157202 */ /* 0x000fe20000000f00 */
[----:B------:R-:W-:Y:S06]  /*4180*/  BRA `(.L_x_228) ;  /* 0xffffffe800107947 */ /* 0x000fec000383ffff */
.L_x_229:
        /* <DEDUP_REMOVED lines=15> */
.L_x_295:


//--------------------- .text.paged_attention_v1_bf16 --------------------------
	.section	.text.paged_attention_v1_bf16,"ax",@progbits
	.align	128
        .global         paged_attention_v1_bf16
        .type           paged_attention_v1_bf16,@function
        .size           paged_attention_v1_bf16,(.L_x_296 - paged_attention_v1_bf16)
        .other          paged_attention_v1_bf16,@"STO_CUDA_ENTRY STV_DEFAULT"
paged_attention_v1_bf16:
.text.paged_attention_v1_bf16:
        /* <DEDUP_REMOVED lines=48> */
[----:B------:R-:W-:-:S05]  /*0300*/  IMAD R2, R7, R4, R2 ;  /* 0x0000000407027224 */ /* 0x000fca00078e0202 */
[----:B------:R-:W-:Y:S02]  /*0310*/  ISETP.GT.U32.AND P2, PT, R11, R2, PT ;  /* 0x000000020b00720c */ /* 0x000fe40003f44070 */
[----:B----4-:R-:W-:-:S13]  /*0320*/  ISETP.NE.AND P0, PT, R9, RZ, PT ;  /* 0x000000ff0900720c */ /* 0x010fda0003f05270 */
[----:B------:R-:W-:Y:S05]  /*0330*/  @!P0 EXIT ;  /* 0x000000000000894d */ /* 0x000fea0003800000 */
[----:B------:R-:W0:Y:S01]  /*0340*/  S2R R6, SR_TID.X ;  /* 0x0000000000067919 */ /* 0x000e220000002100 */
[----:B------:R-:W1:Y:S01]  /*0350*/  LDC R17, c[0x0][0x3c0] ;  /* 0x0000f000ff117b82 */ /* 0x000e620000000800 */
[----:B------:R-:W-:Y:S01]  /*0360*/  @!P2 IMAD.IADD R2, R2, 0x1, -R11 ;  /* 0x000000010202a824 */ /* 0x000fe200078e0a0b */
[----:B------:R-:W-:Y:S01]  /*0370*/  @!P2 IADD3 R7, PT, PT, R7, 0x1, RZ ;  /* 0x000000010707a810 */ /* 0x000fe20007ffe0ff */
[----:B------:R-:W-:Y:S01]  /*0380*/  BSSY.RECONVERGENT B0, `(.L_x_230) ;  /* 0x00000ac000007945 */ /* 0x000fe20003800200 */
[----:B------:R-:W-:Y:S02]  /*0390*/  ISETP.NE.AND P2, PT, R8, RZ, PT ;  /* 0x000000ff0800720c */ /* 0x000fe40003f45270 */
[----:B------:R-:W-:Y:S02]  /*03a0*/  ISETP.GE.U32.AND P1, PT, R2, R11, PT ;  /* 0x0000000b0200720c */ /* 0x000fe40003f26070 */
[----:B------:R-:W-:-:S04]  /*03b0*/  LOP3.LUT R2, R8, UR8, RZ, 0x3c, !PT ;  /* 0x0000000808027c12 */ /* 0x000fc8000f8e3cff */
[----:B------:R-:W-:-:S07]  /*03c0*/  ISETP.GE.AND P0, PT, R2, RZ, PT ;  /* 0x000000ff0200720c */ /* 0x000fce0003f06270 */
[----:B------:R-:W-:Y:S02]  /*03d0*/  @P1 VIADD R7, R7, 0x1 ;  /* 0x0000000107071836 */ /* 0x000fe40000000000 */
[----:B-1----:R-:W-:-:S04]  /*03e0*/  IMAD R5, R0, R17, RZ ;  /* 0x0000001100057224 */ /* 0x002fc800078e02ff */
[----:B------:R-:W-:Y:S02]  /*03f0*/  @!P0 IADD3 R7, PT, PT, -R7, RZ, RZ ;  /* 0x000000ff07078210 */ /* 0x000fe40007ffe1ff */
[----:B------:R-:W-:Y:S02]  /*0400*/  @!P2 LOP3.LUT R7, RZ, R8, RZ, 0x33, !PT ;  /* 0x00000008ff07a212 */ /* 0x000fe400078e33ff */
[----:B0-----:R-:W-:-:S13]  /*0410*/  ISETP.GE.AND P1, PT, R6, R17, PT ;  /* 0x000000110600720c */ /* 0x001fda0003f26270 */
[----:B------:R-:W-:Y:S05]  /*0420*/  @P1 BRA `(.L_x_231) ;  /* 0x0000000800841947 */ /* 0x000fea0003800000 */
[----:B------:R-:W-:Y:S01]  /*0430*/  LOP3.LUT R0, RZ, R6, RZ, 0x33, !PT ;  /* 0x00000006ff007212 */ /* 0x000fe200078e33ff */
[----:B------:R-:W-:Y:S01]  /*0440*/  BSSY.RECONVERGENT B1, `(.L_x_232) ;  /* 0x000001b000017945 */ /* 0x000fe20003800200 */
[----:B------:R-:W-:-:S03]  /*0450*/  IMAD.MOV.U32 R19, RZ, RZ, R6 ;  /* 0x000000ffff137224 */ /* 0x000fc600078e0006 */
[----:B------:R-:W-:-:S05]  /*0460*/  IMAD.IADD R4, R0, 0x1, R17 ;  /* 0x0000000100047824 */ /* 0x000fca00078e0211 */
[C---:B------:R-:W-:Y:S02]  /*0470*/  LOP3.LUT R0, R4.reuse, 0x180, RZ, 0xc0, !PT ;  /* 0x0000018004007812 */ /* 0x040fe400078ec0ff */
[----:B------:R-:W-:Y:S02]  /*0480*/  ISETP.GE.U32.AND P1, PT, R4, 0x180, PT ;  /* 0x000001800400780c */ /* 0x000fe40003f26070 */
[----:B------:R-:W-:Y:S02]  /*0490*/  ISETP.NE.AND P0, PT, R0, 0x180, PT ;  /* 0x000001800000780c */ /* 0x000fe40003f05270 */
[----:B------:R-:W-:-:S05]  /*04a0*/  MOV R0, UR9 ;  /* 0x0000000900007c02 */ /* 0x000fca0008000f00 */
[----:B------:R-:W-:-:S06]  /*04b0*/  IMAD R0, R3, R0, UR8 ;  /* 0x0000000803007e24 */ /* 0x000fcc000f8e0200 */
[----:B------:R-:W-:Y:S05]  /*04c0*/  @!P0 BRA `(.L_x_233) ;  /* 0x0000000000488947 */ /* 0x000fea0003800000 */
[----:B------:R-:W0:Y:S01]  /*04d0*/  S2R R11, SR_CgaCtaId ;  /* 0x00000000000b7919 */ /* 0x000e220000008800 */
[----:B------:R-:W1:Y:S01]  /*04e0*/  LDC.64 R2, c[0x0][0x388] ;  /* 0x0000e200ff027b82 */ /* 0x000e620000000a00 */
[----:B------:R-:W-:Y:S01]  /*04f0*/  MOV R8, 0x400 ;  /* 0x0000040000087802 */ /* 0x000fe20000000f00 */
[----:B------:R-:W-:Y:S01]  /*0500*/  IMAD.MOV.U32 R19, RZ, RZ, R6 ;  /* 0x000000ffff137224 */ /* 0x000fe200078e0006 */
[----:B------:R-:W-:-:S04]  /*0510*/  LEA.HI R4, R4, 0x1, RZ, 0x19 ;  /* 0x0000000104047811 */ /* 0x000fc800078fc8ff */
[----:B------:R-:W-:Y:S02]  /*0520*/  LOP3.LUT R15, R4, 0x3, RZ, 0xc0, !PT ;  /* 0x00000003040f7812 */ /* 0x000fe400078ec0ff */
[----:B0-----:R-:W-:Y:S02]  /*0530*/  LEA R12, R11, R8, 0x18 ;  /* 0x000000080b0c7211 */ /* 0x001fe400078ec0ff */
[----:B------:R-:W-:-:S07]  /*0540*/  MOV R8, RZ ;  /* 0x000000ff00087202 */ /* 0x000fce0000000f00 */
.L_x_234:
        /* <DEDUP_REMOVED lines=10> */
.L_x_233:
[----:B------:R-:W-:Y:S05]  /*05f0*/  BSYNC.RECONVERGENT B1 ;  /* 0x0000000000017941 */ /* 0x000fea0003800200 */
.L_x_232:
        /* <DEDUP_REMOVED lines=11> */
.L_x_237:
[----:B-1----:R-:W0:Y:S01]  /*06b0*/  LDC.64 R10, c[0x0][0x388] ;  /* 0x0000e200ff0a7b82 */ /* 0x002e220000000a00 */
[----:B------:R-:W-:-:S04]  /*06c0*/  IMAD R15, R0, R17, R19 ;  /* 0x00000011000f7224 */ /* 0x000fc800078e0213 */
[----:B0-----:R-:W-:-:S05]  /*06d0*/  IMAD.WIDE R14, R15, 0x2, R10 ;  /* 0x000000020f0e7825 */ /* 0x001fca00078e020a */
[----:B------:R-:W2:Y:S01]  /*06e0*/  LDG.E.U16.CONSTANT R20, desc[UR10][R14.64] ;  /* 0x0000000a0e147981 */ /* 0x000ea2000c1e9500 */
[C---:B------:R-:W-:Y:S02]  /*06f0*/  IADD3 R2, PT, PT, R19.reuse, 0x200, RZ ;  /* 0x0000020013027810 */ /* 0x040fe40007ffe0ff */
[C---:B------:R-:W-:Y:S01]  /*0700*/  IADD3 R12, PT, PT, R19.reuse, 0x400, RZ ;  /* 0x00000400130c7810 */ /* 0x040fe20007ffe0ff */
[----:B------:R-:W-:Y:S01]  /*0710*/  VIADD R22, R19, 0x600 ;  /* 0x0000060013167836 */ /* 0x000fe20000000000 */
[----:B------:R-:W3:Y:S01]  /*0720*/  LDG.E.U16.CONSTANT R16, desc[UR10][R14.64+0x100] ;  /* 0x0001000a0e107981 */ /* 0x000ee2000c1e9500 */
[CC--:B------:R-:W-:Y:S02]  /*0730*/  IMAD R3, R0.reuse, R17.reuse, R2 ;  /* 0x0000001100037224 */ /* 0x0c0fe400078e0202 */
[CC--:B------:R-:W-:Y:S01]  /*0740*/  IMAD R13, R0.reuse, R17.reuse, R12 ;  /* 0x00000011000d7224 */ /* 0x0c0fe200078e020c */
[----:B------:R-:W4:Y:S01]  /*0750*/  LDG.E.U16.CONSTANT R18, desc[UR10][R14.64+0x200] ;  /* 0x0002000a0e127981 */ /* 0x000f22000c1e9500 */
[----:B------:R-:W-:-:S02]  /*0760*/  IMAD R25, R0, R17, R22 ;  /* 0x0000001100197224 */ /* 0x000fc400078e0216 */
[--C-:B------:R-:W-:Y:S01]  /*0770*/  IMAD.WIDE R2, R3, 0x2, R10.reuse ;  /* 0x0000000203027825 */ /* 0x100fe200078e020a */
[----:B------:R0:W5:Y:S03]  /*0780*/  LDG.E.U16.CONSTANT R21, desc[UR10][R14.64+0x300] ;  /* 0x0003000a0e157981 */ /* 0x000166000c1e9500 */
[--C-:B------:R-:W-:Y:S01]  /*0790*/  IMAD.WIDE R12, R13, 0x2, R10.reuse ;  /* 0x000000020d0c7825 */ /* 0x100fe200078e020a */
[----:B------:R-:W5:Y:S03]  /*07a0*/  LDG.E.U16.CONSTANT R23, desc[UR10][R2.64] ;  /* 0x0000000a02177981 */ /* 0x000f66000c1e9500 */
        /* <DEDUP_REMOVED lines=12> */
[----:B--2---:R-:W-:-:S05]  /*0870*/  SHF.L.U32 R20, R20, 0x10, RZ ;  /* 0x0000001014147819 */ /* 0x004fca00000006ff */
[----:B------:R0:W-:Y:S04]  /*0880*/  STS [R15], R20 ;  /* 0x000000140f007388 */ /* 0x0001e80000000800 */
[----:B0-----:R0:W2:Y:S01]  /*0890*/  LDG.E.U16.CONSTANT R20, desc[UR10][R10.64] ;  /* 0x0000000a0a147981 */ /* 0x0010a2000c1e9500 */
[----:B---3--:R-:W-:Y:S01]  /*08a0*/  IMAD.U32 R16, R16, 0x10000, RZ ;  /* 0x0001000010107824 */ /* 0x008fe200078e00ff */
[----:B----4-:R-:W-:Y:S01]  /*08b0*/  SHF.L.U32 R18, R18, 0x10, RZ ;  /* 0x0000001012127819 */ /* 0x010fe200000006ff */
[----:B-----5:R-:W-:Y:S01]  /*08c0*/  IMAD.U32 R23, R23, 0x10000, RZ ;  /* 0x0001000017177824 */ /* 0x020fe200078e00ff */
[----:B------:R-:W-:Y:S02]  /*08d0*/  SHF.L.U32 R21, R21, 0x10, RZ ;  /* 0x0000001015157819 */ /* 0x000fe400000006ff */
[----:B------:R1:W-:Y:S01]  /*08e0*/  STS [R15+0x200], R16 ;  /* 0x000200100f007388 */ /* 0x0003e20000000800 */
[----:B------:R-:W-:-:S03]  /*08f0*/  SHF.L.U32 R22, R22, 0x10, RZ ;  /* 0x0000001016167819 */ /* 0x000fc600000006ff */
[----:B------:R3:W-:Y:S01]  /*0900*/  STS [R15+0x400], R18 ;  /* 0x000400120f007388 */ /* 0x0007e20000000800 */
[----:B------:R-:W-:Y:S01]  /*0910*/  SHF.L.U32 R24, R24, 0x10, RZ ;  /* 0x0000001018187819 */ /* 0x000fe200000006ff */
[----:B0-----:R-:W-:Y:S01]  /*0920*/  IMAD.U32 R10, R25, 0x10000, RZ ;  /* 0x00010000190a7824 */ /* 0x001fe200078e00ff */
[----:B-1----:R-:W-:Y:S02]  /*0930*/  SHF.L.U32 R16, R27, 0x10, RZ ;  /* 0x000000101b107819 */ /* 0x002fe400000006ff */
[----:B------:R-:W-:Y:S01]  /*0940*/  SHF.L.U32 R26, R26, 0x10, RZ ;  /* 0x000000101a1a7819 */ /* 0x000fe200000006ff */
[----:B------:R-:W-:Y:S02]  /*0950*/  IMAD.U32 R14, R14, 0x10000, RZ ;  /* 0x000100000e0e7824 */ /* 0x000fe400078e00ff */
[----:B---3--:R-:W-:Y:S01]  /*0960*/  IMAD.U32 R18, R29, 0x10000, RZ ;  /* 0x000100001d127824 */ /* 0x008fe200078e00ff */
[----:B------:R-:W-:Y:S02]  /*0970*/  SHF.L.U32 R28, R28, 0x10, RZ ;  /* 0x000000101c1c7819 */ /* 0x000fe400000006ff */
[----:B------:R-:W-:-:S02]  /*0980*/  SHF.L.U32 R12, R12, 0x10, RZ ;  /* 0x000000100c0c7819 */ /* 0x000fc400000006ff */
        /* <DEDUP_REMOVED lines=18> */
.L_x_236:
[----:B------:R-:W-:Y:S05]  /*0ab0*/  BSYNC.RECONVERGENT B1 ;  /* 0x0000000000017941 */ /* 0x000fea0003800200 */
.L_x_235:
        /* <DEDUP_REMOVED lines=26> */
[----:B-----5:R-:W-:-:S03]  /*0c60*/  SHF.L.U32 R10, R15, 0x10, RZ ;  /* 0x000000100f0a7819 */ /* 0x020fc600000006ff */
[----:B------:R1:W-:Y:S01]  /*0c70*/  STS [R13+0x400], R14 ;  /* 0x0004000e0d007388 */ /* 0x0003e20000000800 */
[----:B------:R-:W-:-:S03]  /*0c80*/  SHF.L.U32 R16, R16, 0x10, RZ ;  /* 0x0000001010107819 */ /* 0x000fc600000006ff */
[----:B------:R1:W-:Y:S01]  /*0c90*/  STS [R13+0x600], R10 ;  /* 0x0006000a0d007388 */ /* 0x0003e20000000800 */
[----:B------:R-:W-:-:S03]  /*0ca0*/  IMAD.U32 R18, R18, 0x10000, RZ ;  /* 0x0001000012127824 */ /* 0x000fc600078e00ff */
[----:B------:R1:W-:Y:S01]  /*0cb0*/  STS [R13+0x800], R16 ;  /* 0x000800100d007388 */ /* 0x0003e20000000800 */
[----:B------:R-:W-:-:S03]  /*0cc0*/  SHF.L.U32 R20, R20, 0x10, RZ ;  /* 0x0000001014147819 */ /* 0x000fc600000006ff */
[----:B------:R1:W-:Y:S01]  /*0cd0*/  STS [R13+0xa00], R18 ;  /* 0x000a00120d007388 */ /* 0x0003e20000000800 */
[----:B------:R-:W-:-:S03]  /*0ce0*/  SHF.L.U32 R2, R21, 0x10, RZ ;  /* 0x0000001015027819 */ /* 0x000fc600000006ff */
[----:B------:R1:W-:Y:S04]  /*0cf0*/  STS [R13+0xc00], R20 ;  /* 0x000c00140d007388 */ /* 0x0003e80000000800 */
[----:B------:R1:W-:Y:S02]  /*0d00*/  STS [R13+0xe00], R2 ;  /* 0x000e00020d007388 */ /* 0x0003e40000000800 */
.L_x_239:
[----:B------:R-:W-:Y:S05]  /*0d10*/  BSYNC.RECONVERGENT B1 ;  /* 0x0000000000017941 */ /* 0x000fea0003800200 */
.L_x_238:
        /* <DEDUP_REMOVED lines=8> */
[----:B------:R-:W5:Y:S01]  /*0da0*/  LDG.E.U16.CONSTANT R12, desc[UR10][R2.64+0x300] ;  /* 0x0003000a020c7981 */ /* 0x000f62000c1e9500 */
[----:B------:R-:W-:-:S02]  /*0db0*/  LEA R11, R19, R8, 0x2 ;  /* 0x00000008130b7211 */ /* 0x000fc400078e10ff */
[----:B--2---:R-:W-:Y:S01]  /*0dc0*/  SHF.L.U32 R0, R0, 0x10, RZ ;  /* 0x0000001000007819 */ /* 0x004fe200000006ff */
[----:B---3--:R-:W-:-:S04]  /*0dd0*/  IMAD.U32 R4, R4, 0x10000, RZ ;  /* 0x0001000004047824 */ /* 0x008fc800078e00ff */
[----:B------:R2:W-:Y:S01]  /*0de0*/  STS [R11], R0 ;  /* 0x000000000b007388 */ /* 0x0005e20000000800 */
[----:B----4-:R-:W-:-:S03]  /*0df0*/  SHF.L.U32 R10, R10, 0x10, RZ ;  /* 0x000000100a0a7819 */ /* 0x010fc600000006ff */
[----:B------:R2:W-:Y:S01]  /*0e00*/  STS [R11+0x200], R4 ;  /* 0x000200040b007388 */ /* 0x0005e20000000800 */
[----:B-----5:R-:W-:-:S03]  /*0e10*/  SHF.L.U32 R12, R12, 0x10, RZ ;  /* 0x000000100c0c7819 */ /* 0x020fc600000006ff */
[----:B------:R2:W-:Y:S04]  /*0e20*/  STS [R11+0x400], R10 ;  /* 0x0004000a0b007388 */ /* 0x0005e80000000800 */
[----:B------:R2:W-:Y:S02]  /*0e30*/  STS [R11+0x600], R12 ;  /* 0x0006000c0b007388 */ /* 0x0005e40000000800 */
.L_x_231:
[----:B------:R-:W-:Y:S05]  /*0e40*/  BSYNC.RECONVERGENT B0 ;  /* 0x0000000000007941 */ /* 0x000fea0003800200 */
.L_x_230:
[----:B------:R-:W1:Y:S02]  /*0e50*/  LDCU UR4, c[0x0][0x3c4] ;  /* 0x00007880ff0477ac */ /* 0x000e640008000800 */
[----:B-1----:R-:W-:-:S04]  /*0e60*/  IMAD.U32 R14, RZ, RZ, UR4 ;  /* 0x00000004ff0e7e24 */ /* 0x002fc8000f8e00ff */
[----:B--2---:R-:W-:Y:S01]  /*0e70*/  IMAD.IADD R0, R9, 0x1, R14 ;  /* 0x0000000109007824 */ /* 0x004fe200078e020e */
[----:B0-----:R-:W-:-:S04]  /*0e80*/  IABS R13, R14 ;  /* 0x0000000e000d7213 */ /* 0x001fc80000000000 */
[----:B------:R-:W0:Y:S01]  /*0e90*/  I2F.RP R4, R13 ;  /* 0x0000000d00047306 */ /* 0x000e220000209400 */
[----:B------:R-:W-:-:S04]  /*0ea0*/  IADD3 R11, PT, PT, R0, -0x1, RZ ;  /* 0xffffffff000b7810 */ /* 0x000fc80007ffe0ff */
[----:B------:R-:W-:Y:S02]  /*0eb0*/  IABS R0, R11 ;  /* 0x0000000b00007213 */ /* 0x000fe40000000000 */
[----:B------:R-:W-:Y:S01]  /*0ec0*/  LOP3.LUT R11, R11, R14, RZ, 0x3c, !PT ;  /* 0x0000000e0b0b7212 */ /* 0x000fe200078e3cff */
[----:B------:R-:W-:Y:S03]  /*0ed0*/  BAR.SYNC.DEFER_BLOCKING 0x0 ;  /* 0x0000000000007b1d */ /* 0x000fe60000010000 */
[----:B------:R-:W-:-:S03]  /*0ee0*/  ISETP.GE.AND P2, PT, R11, RZ, PT ;  /* 0x000000ff0b00720c */ /* 0x000fc60003f46270 */
[----:B0-----:R-:W0:Y:S02]  /*0ef0*/  MUFU.RCP R4, R4 ;  /* 0x0000000400047308 */ /* 0x001e240000001000 */
[----:B0-----:R-:W-:-:S06]  /*0f00*/  IADD3 R2, PT, PT, R4, 0xffffffe, RZ ;  /* 0x0ffffffe04027810 */ /* 0x001fcc0007ffe0ff */
[----:B------:R0:W1:Y:S02]  /*0f10*/  F2I.FTZ.U32.TRUNC.NTZ R3, R2 ;  /* 0x0000000200037305 */ /* 0x000064000021f000 */
[----:B0-----:R-:W-:Y:S01]  /*0f20*/  HFMA2 R2, -RZ, RZ, 0, 0 ;  /* 0x00000000ff027431 */ /* 0x001fe200000001ff */
[----:B-1----:R-:W-:-:S05]  /*0f30*/  IADD3 R8, PT, PT, RZ, -R3, RZ ;  /* 0x80000003ff087210 */ /* 0x002fca0007ffe0ff */
[----:B------:R-:W-:-:S04]  /*0f40*/  IMAD R15, R8, R13, RZ ;  /* 0x0000000d080f7224 */ /* 0x000fc800078e02ff */
[----:B------:R-:W-:-:S06]  /*0f50*/  IMAD.HI.U32 R3, R3, R15, R2 ;  /* 0x0000000f03037227 */ /* 0x000fcc00078e0002 */
[----:B------:R-:W-:Y:S02]  /*0f60*/  IMAD.HI.U32 R4, R3, R0, RZ ;  /* 0x0000000003047227 */ /* 0x000fe400078e00ff */
[----:B------:R-:W0:Y:S02]  /*0f70*/  S2R R3, SR_CgaCtaId ;  /* 0x0000000000037919 */ /* 0x000e240000008800 */
        /* <DEDUP_REMOVED lines=26> */
.L_x_256:
[----:B0-----:R-:W0:Y:S01]  /*1120*/  LDCU UR12, c[0x0][0x3c4] ;  /* 0x00007880ff0c77ac */ /* 0x001e220008000800 */
[----:B------:R-:W-:-:S05]  /*1130*/  IADD3 R14, PT, PT, RZ, -UR4, RZ ;  /* 0x80000004ff0e7c10 */ /* 0x000fca000fffe0ff */
[----:B0-----:R-:W-:-:S05]  /*1140*/  IMAD R14, R14, UR12, R9 ;  /* 0x0000000c0e0e7c24 */ /* 0x001fca000f8e0209 */
[----:B------:R-:W-:-:S04]  /*1150*/  VIMNMX R14, PT, PT, R14, UR12, PT ;  /* 0x0000000c0e0e7c48 */ /* 0x000fc8000bfe0100 */
[----:B------:R-:W-:-:S13]  /*1160*/  ISETP.GE.AND P0, PT, R14, 0x1, PT ;  /* 0x000000010e00780c */ /* 0x000fda0003f06270 */
[----:B-123--:R-:W-:Y:S05]  /*1170*/  @!P0 BRA `(.L_x_241) ;  /* 0x0000001000188947 */ /* 0x00efea0003800000 */
        /* <DEDUP_REMOVED lines=8> */
[----:B------:R-:W-:Y:S02]  /*1200*/  VIMNMX R16, PT, PT, R12, UR12, PT ;  /* 0x0000000c0c107c48 */ /* 0x000fe4000bfe0100 */
[----:B------:R-:W-:Y:S01]  /*1210*/  MOV R17, RZ ;  /* 0x000000ff00117202 */ /* 0x000fe20000000f00 */
[----:B0-----:R-:W-:-:S04]  /*1220*/  IMAD R18, R7, UR5, RZ ;  /* 0x0000000507127c24 */ /* 0x001fc8000f8e02ff */
[----:B--2---:R-:W-:-:S07]  /*1230*/  IMAD R18, R14, R3, R18 ;  /* 0x000000030e127224 */ /* 0x004fce00078e0212 */
.L_x_255:
[----:B0-----:R-:W0:Y:S01]  /*1240*/  LDCU UR5, c[0x0][0x3c0] ;  /* 0x00007800ff0577ac */ /* 0x001e220008000800 */
[----:B------:R-:W-:Y:S01]  /*1250*/  BSSY.RECONVERGENT B0, `(.L_x_242) ;  /* 0x00000c3000007945 */ /* 0x000fe20003800200 */
[----:B------:R-:W-:Y:S01]  /*1260*/  HFMA2 R21, -RZ, RZ, 0, 0 ;  /* 0x00000000ff157431 */ /* 0x000fe200000001ff */
[----:B0-----:R-:W-:-:S13]  /*1270*/  ISETP.GE.AND P0, PT, R6, UR5, PT ;  /* 0x0000000506007c0c */ /* 0x001fda000bf06270 */
[----:B-123--:R-:W-:Y:S05]  /*1280*/  @P0 BRA `(.L_x_243) ;  /* 0x0000000800fc0947 */ /* 0x00efea0003800000 */
        /* <DEDUP_REMOVED lines=12> */
.L_x_246:
        /* <DEDUP_REMOVED lines=9> */
[----:B--2---:R-:W-:Y:S02]  /*13e0*/  SHF.L.U32 R26, R26, 0x10, RZ ;  /* 0x000000101a1a7819 */ /* 0x004fe400000006ff */
[----:B---3--:R-:W-:-:S03]  /*13f0*/  SHF.L.U32 R25, R25, 0x10, RZ ;  /* 0x0000001019197819 */ /* 0x008fc600000006ff */
[----:B0-----:R-:W-:Y:S02]  /*1400*/  FFMA R26, R26, R27, R21 ;  /* 0x0000001b1a1a7223 */ /* 0x001fe40000000015 */
[----:B------:R-:W2:Y:S02]  /*1410*/  LDG.E.U16.CONSTANT R21, desc[UR10][R14.64+0x500] ;  /* 0x0005000a0e157981 */ /* 0x000ea4000c1e9500 */
[----:B-1----:R-:W-:Y:S02]  /*1420*/  FFMA R28, R25, R28, R26 ;  /* 0x0000001c191c7223 */ /* 0x002fe4000000001a */
[----:B------:R-:W3:Y:S04]  /*1430*/  LDG.E.U16.CONSTANT R26, desc[UR10][R14.64+0x300] ;  /* 0x0003000a0e1a7981 */ /* 0x000ee8000c1e9500 */
[----:B------:R-:W5:Y:S04]  /*1440*/  LDG.E.U16.CONSTANT R25, desc[UR10][R14.64+0x400] ;  /* 0x0004000a0e197981 */ /* 0x000f68000c1e9500 */
[----:B------:R-:W0:Y:S01]  /*1450*/  LDS R27, [R24+0x400] ;  /* 0x00040000181b7984 */ /* 0x000e220000000800 */
[----:B----4-:R-:W-:-:S04]  /*1460*/  IMAD.U32 R29, R29, 0x10000, RZ ;  /* 0x000100001d1d7824 */ /* 0x010fc800078e00ff */
[----:B0-----:R-:W-:Y:S02]  /*1470*/  FFMA R27, R29, R27, R28 ;  /* 0x0000001b1d1b7223 */ /* 0x001fe4000000001c */
[----:B------:R-:W0:Y:S04]  /*1480*/  LDS R28, [R24+0x600] ;  /* 0x00060000181c7984 */ /* 0x000e280000000800 */
[----:B------:R-:W4:Y:S01]  /*1490*/  LDG.E.U16.CONSTANT R29, desc[UR10][R14.64+0x600] ;  /* 0x0006000a0e1d7981 */ /* 0x000f22000c1e9500 */
[----:B---3--:R-:W-:-:S05]  /*14a0*/  SHF.L.U32 R26, R26, 0x10, RZ ;  /* 0x000000101a1a7819 */ /* 0x008fca00000006ff */
[----:B0-----:R-:W-:Y:S02]  /*14b0*/  FFMA R26, R26, R28, R27 ;  /* 0x0000001c1a1a7223 */ /* 0x001fe4000000001b */
[----:B------:R-:W0:Y:S01]  /*14c0*/  LDS R27, [R24+0x800] ;  /* 0x00080000181b7984 */ /* 0x000e220000000800 */
[----:B-----5:R-:W-:Y:S01]  /*14d0*/  SHF.L.U32 R25, R25, 0x10, RZ ;  /* 0x0000001019197819 */ /* 0x020fe200000006ff */
[----:B--2---:R-:W-:Y:S02]  /*14e0*/  IMAD.U32 R28, R21, 0x10000, RZ ;  /* 0x00010000151c7824 */ /* 0x004fe400078e00ff */
[----:B------:R-:W2:Y:S02]  /*14f0*/  LDG.E.U16.CONSTANT R21, desc[UR10][R14.64+0x900] ;  /* 0x0009000a0e157981 */ /* 0x000ea4000c1e9500 */
[----:B0-----:R-:W-:Y:S02]  /*1500*/  FFMA R25, R25, R27, R26 ;  /* 0x0000001b19197223 */ /* 0x001fe4000000001a */
[----:B------:R-:W0:Y:S04]  /*1510*/  LDS R26, [R24+0xa00] ;  /* 0x000a0000181a7984 */ /* 0x000e280000000800 */
[----:B------:R-:W1:Y:S01]  /*1520*/  LDS R27, [R24+0xc00] ;  /* 0x000c0000181b7984 */ /* 0x000e620000000800 */
[----:B0-----:R-:W-:-:S03]  /*1530*/  FFMA R28, R28, R26, R25 ;  /* 0x0000001a1c1c7223 */ /* 0x001fc60000000019 */
[----:B------:R-:W3:Y:S04]  /*1540*/  LDG.E.U16.CONSTANT R26, desc[UR10][R14.64+0x700] ;  /* 0x0007000a0e1a7981 */ /* 0x000ee8000c1e9500 */
[----:B------:R-:W5:Y:S01]  /*1550*/  LDG.E.U16.CONSTANT R25, desc[UR10][R14.64+0x800] ;  /* 0x0008000a0e197981 */ /* 0x000f62000c1e9500 */
[----:B----4-:R-:W-:-:S05]  /*1560*/  SHF.L.U32 R29, R29, 0x10, RZ ;  /* 0x000000101d1d7819 */ /* 0x010fca00000006ff */
[----:B-1----:R-:W-:Y:S02]  /*1570*/  FFMA R27, R29, R27, R28 ;  /* 0x0000001b1d1b7223 */ /* 0x002fe4000000001c */
[----:B------:R-:W0:Y:S04]  /*1580*/  LDS R28, [R24+0xe00] ;  /* 0x000e0000181c7984 */ /* 0x000e280000000800 */
[----:B------:R-:W4:Y:S01]  /*1590*/  LDG.E.U16.CONSTANT R29, desc[UR10][R14.64+0xa00] ;  /* 0x000a000a0e1d7981 */ /* 0x000f22000c1e9500 */
[----:B---3--:R-:W-:-:S05]  /*15a0*/  SHF.L.U32 R26, R26, 0x10, RZ ;  /* 0x000000101a1a7819 */ /* 0x008fca00000006ff */
[----:B0-----:R-:W-:Y:S02]  /*15b0*/  FFMA R26, R26, R28, R27 ;  /* 0x0000001c1a1a7223 */ /* 0x001fe4000000001b */
[----:B------:R-:W0:Y:S01]  /*15c0*/  LDS R27, [R24+0x1000] ;  /* 0x00100000181b7984 */ /* 0x000e220000000800 */
[----:B-----5:R-:W-:Y:S01]  /*15d0*/  IMAD.U32 R25, R25, 0x10000, RZ ;  /* 0x0001000019197824 */ /* 0x020fe200078e00ff */
[----:B--2---:R-:W-:Y:S02]  /*15e0*/  SHF.L.U32 R28, R21, 0x10, RZ ;  /* 0x00000010151c7819 */ /* 0x004fe400000006ff */
[----:B------:R-:W2:Y:S01]  /*15f0*/  LDG.E.U16.CONSTANT R21, desc[UR10][R14.64+0xd00] ;  /* 0x000d000a0e157981 */ /* 0x000ea2000c1e9500 */
[----:B0-----:R-:W-:-:S03]  /*1600*/  FFMA R25, R25, R27, R26 ;  /* 0x0000001b19197223 */ /* 0x001fc6000000001a */
        /* <DEDUP_REMOVED lines=8> */
[----:B------:R-:W-:Y:S01]  /*1690*/  LDS R29, [R24+0x1e00] ;  /* 0x001e0000181d7984 */ /* 0x000fe20000000800 */
[----:B---3--:R-:W-:-:S04]  /*16a0*/  IMAD.U32 R26, R26, 0x10000, RZ ;  /* 0x000100001a1a7824 */ /* 0x008fc800078e00ff */
[----:B0-----:R-:W-:Y:S02]  /*16b0*/  FFMA R26, R26, R28, R27 ;  /* 0x0000001c1a1a7223 */ /* 0x001fe4000000001b */
[----:B------:R-:W0:Y:S01]  /*16c0*/  LDS R27, [R24+0x1800] ;  /* 0x00180000181b7984 */ /* 0x000e220000000800 */
[----:B-----5:R-:W-:-:S03]  /*16d0*/  SHF.L.U32 R25, R25, 0x10, RZ ;  /* 0x0000001019197819 */ /* 0x020fc600000006ff */
[----:B------:R-:W3:Y:S02]  /*16e0*/  LDG.E.U16.CONSTANT R28, desc[UR10][R14.64+0xf00] ;  /* 0x000f000a0e1c7981 */ /* 0x000ee4000c1e9500 */
[----:B0-----:R-:W-:Y:S01]  /*16f0*/  FFMA R25, R25, R27, R26 ;  /* 0x0000001b19197223 */ /* 0x001fe2000000001a */
[----:B--2---:R-:W-:Y:S01]  /*1700*/  SHF.L.U32 R26, R21, 0x10, RZ ;  /* 0x00000010151a7819 */ /* 0x004fe200000006ff */
[----:B------:R-:W0:Y:S04]  /*1710*/  LDS R27, [R24+0x1a00] ;  /* 0x001a0000181b7984 */ /* 0x000e280000000800 */
[----:B------:R-:W2:Y:S01]  /*1720*/  LDG.E.U16.CONSTANT R21, desc[UR10][R14.64+0xe00] ;  /* 0x000e000a0e157981 */ /* 0x000ea2000c1e9500 */
[----:B------:R-:W-:-:S04]  /*1730*/  IADD3 R22, PT, PT, R22, 0x10, RZ ;  /* 0x0000001016167810 */ /* 0x000fc80007ffe0ff */
[----:B------:R-:W-:Y:S01]  /*1740*/  ISETP.NE.AND P0, PT, R22, R13, PT ;  /* 0x0000000d1600720c */ /* 0x000fe20003f05270 */
[----:B0-----:R-:W-:Y:S02]  /*1750*/  FFMA R25, R26, R27, R25 ;  /* 0x0000001b1a197223 */ /* 0x001fe40000000019 */
[----:B------:R-:W0:Y:S01]  /*1760*/  LDS R27, [R24+0x1c00] ;  /* 0x001c0000181b7984 */ /* 0x000e220000000800 */
[----:B------:R-:W-:Y:S01]  /*1770*/  VIADD R20, R20, 0x800 ;  /* 0x0000080014147836 */ /* 0x000fe20000000000 */
[----:B---3--:R-:W-:Y:S01]  /*1780*/  SHF.L.U32 R28, R28, 0x10, RZ ;  /* 0x000000101c1c7819 */ /* 0x008fe200000006ff */
[----:B--2---:R-:W-:-:S04]  /*1790*/  IMAD.U32 R26, R21, 0x10000, RZ ;  /* 0x00010000151a7824 */ /* 0x004fc800078e00ff */
[----:B0-----:R-:W-:-:S04]  /*17a0*/  FFMA R25, R26, R27, R25 ;  /* 0x0000001b1a197223 */ /* 0x001fc80000000019 */
[----:B------:R-:W-:Y:S01]  /*17b0*/  FFMA R21, R28, R29, R25 ;  /* 0x0000001d1c157223 */ /* 0x000fe20000000019 */
[----:B------:R-:W-:Y:S06]  /*17c0*/  @P0 BRA `(.L_x_246) ;  /* 0xfffffff800e00947 */ /* 0x000fec000383ffff */
.L_x_245:
[----:B------:R-:W-:Y:S05]  /*17d0*/  BSYNC.RECONVERGENT B1 ;  /* 0x0000000000017941 */ /* 0x000fea0003800200 */
.L_x_244:
        /* <DEDUP_REMOVED lines=23> */
[----:B------:R-:W5:Y:S01]  /*1950*/  LDG.E.U16.CONSTANT R21, desc[UR10][R14.64+0x400] ;  /* 0x0004000a0e157981 */ /* 0x000f62000c1e9500 */
        /* <DEDUP_REMOVED lines=11> */
[----:B-----5:R-:W-:-:S03]  /*1a10*/  SHF.L.U32 R26, R21, 0x10, RZ ;  /* 0x00000010151a7819 */ /* 0x020fc600000006ff */
[----:B------:R-:W4:Y:S02]  /*1a20*/  LDG.E.U16.CONSTANT R21, desc[UR10][R14.64+0x600] ;  /* 0x0006000a0e157981 */ /* 0x000f24000c1e9500 */
[----:B0-----:R-:W-:Y:S02]  /*1a30*/  FFMA R26, R26, R27, R25 ;  /* 0x0000001b1a1a7223 */ /* 0x001fe40000000019 */
[----:B------:R-:W5:Y:S01]  /*1a40*/  LDG.E.U16.CONSTANT R25, desc[UR10][R14.64+0x700] ;  /* 0x0007000a0e197981 */ /* 0x000f62000c1e9500 */
[----:B------:R-:W-:Y:S02]  /*1a50*/  IADD3 R20, PT, PT, R20, 0x400, RZ ;  /* 0x0000040014147810 */ /* 0x000fe40007ffe0ff */
[----:B---3--:R-:W-:Y:S02]  /*1a60*/  SHF.L.U32 R27, R24, 0x10, RZ ;  /* 0x00000010181b7819 */ /* 0x008fe400000006ff */
[----:B------:R-:W0:Y:S03]  /*1a70*/  LDS R24, [R23+0xc00] ;  /* 0x000c000017187984 */ /* 0x000e260000000800 */
[----:B--2---:R-:W-:-:S02]  /*1a80*/  FFMA R26, R27, R28, R26 ;  /* 0x0000001c1b1a7223 */ /* 0x004fc4000000001a */
[----:B------:R-:W1:Y:S01]  /*1a90*/  LDS R27, [R23+0xe00] ;  /* 0x000e0000171b7984 */ /* 0x000e620000000800 */
[----:B----4-:R-:W-:Y:S01]  /*1aa0*/  IMAD.U32 R21, R21, 0x10000, RZ ;  /* 0x0001000015157824 */ /* 0x010fe200078e00ff */
[----:B-----5:R-:W-:-:S03]  /*1ab0*/  SHF.L.U32 R28, R25, 0x10, RZ ;  /* 0x00000010191c7819 */ /* 0x020fc600000006ff */
[----:B0-----:R-:W-:-:S04]  /*1ac0*/  FFMA R21, R21, R24, R26 ;  /* 0x0000001815157223 */ /* 0x001fc8000000001a */
[----:B-1----:R-:W-:-:S07]  /*1ad0*/  FFMA R21, R28, R27, R21 ;  /* 0x0000001b1c157223 */ /* 0x002fce0000000015 */
.L_x_248:
[----:B------:R-:W-:Y:S05]  /*1ae0*/  BSYNC.RECONVERGENT B1 ;  /* 0x0000000000017941 */ /* 0x000fea0003800200 */
.L_x_247:
        /* <DEDUP_REMOVED lines=33> */
.L_x_250:
[----:B------:R-:W-:Y:S05]  /*1d00*/  BSYNC.RECONVERGENT B1 ;  /* 0x0000000000017941 */ /* 0x000fea0003800200 */
.L_x_249:
        /* <DEDUP_REMOVED lines=23> */
.L_x_243:
[----:B------:R-:W-:Y:S05]  /*1e80*/  BSYNC.RECONVERGENT B0 ;  /* 0x0000000000007941 */ /* 0x000fea0003800200 */
.L_x_242:
        /* <DEDUP_REMOVED lines=30> */
.L_x_284:
[----:B0-2---:R-:W-:-:S05]  /*2070*/  FADD R24, R24, R25 ;  /* 0x0000001918187221 */ /* 0x005fca0000000000 */
[----:B------:R2:W-:Y:S02]  /*2080*/  @!P1 STS [R11], R24 ;  /* 0x000000180b009388 */ /* 0x0005e40000000800 */
.L_x_251:
[----:B------:R-:W-:Y:S01]  /*2090*/  ISETP.NE.AND P0, PT, R6, RZ, PT ;  /* 0x000000ff0600720c */ /* 0x000fe20003f05270 */
[----:B------:R-:W-:Y:S05]  /*20a0*/  WARPSYNC.ALL ;  /* 0x0000000000007948 */ /* 0x000fea0003800000 */
[----:B------:R-:W-:Y:S06]  /*20b0*/  BAR.SYNC.DEFER_BLOCKING 0x0 ;  /* 0x0000000000007b1d */ /* 0x000fec0000010000 */
[----:B------:R-:W-:Y:S04]  /*20c0*/  BSSY.RECONVERGENT B0, `(.L_x_253) ;  /* 0x000000d000007945 */ /* 0x000fe80003800200 */
[----:B------:R-:W-:Y:S05]  /*20d0*/  @P0 BRA `(.L_x_254) ;  /* 0x00000000002c0947 */ /* 0x000fea0003800000 */
[----:B------:R-:W3:Y:S01]  /*20e0*/  LDC R20, c[0x0][0x3c4] ;  /* 0x0000f100ff147b82 */ /* 0x000ee20000000800 */
[----:B------:R-:W4:Y:S01]  /*20f0*/  LDS R14, [R11] ;  /* 0x000000000b0e7984 */ /* 0x000f220000000800 */
[----:B------:R-:W4:Y:S01]  /*2100*/  LDCU UR5, c[0x0][0x3b0] ;  /* 0x00007600ff0577ac */ /* 0x000f220008000800 */
[----:B---3--:R-:W-:-:S05]  /*2110*/  IMAD R20, R20, UR4, R17 ;  /* 0x0000000414147c24 */ /* 0x008fca000f8e0211 */
[C---:B-1----:R-:W-:Y:S02]  /*2120*/  IADD3 R15, PT, PT, R20.reuse, 0x1, -R9 ;  /* 0x00000001140f7810 */ /* 0x042fe40007ffe809 */
[----:B------:R-:W-:Y:S02]  /*2130*/  LEA R20, R20, R11, 0x2 ;  /* 0x0000000b14147211 */ /* 0x000fe400078e10ff */
[----:B------:R-:W-:-:S04]  /*2140*/  I2FP.F32.S32 R15, R15 ;  /* 0x0000000f000f7245 */ /* 0x000fc80000201400 */
[----:B------:R-:W-:-:S05]  /*2150*/  LOP3.LUT R15, RZ, 0x80000000, R15, 0xb8, !PT ;  /* 0x80000000ff0f7812 */ /* 0x000fca00078eb80f */
[----:B----4-:R-:W-:-:S05]  /*2160*/  FFMA R15, R14, UR5, R15 ;  /* 0x000000050e0f7c23 */ /* 0x010fca000800000f */
[----:B------:R3:W-:Y:S01]  /*2170*/  STS [R20+0x10], R15 ;  /* 0x0000100f14007388 */ /* 0x0007e20000000800 */
[----:B------:R-:W-:-:S07]  /*2180*/  FMNMX R0, R0, R15, !PT ;  /* 0x0000000f00007209 */ /* 0x000fce0007800000 */
.L_x_254:
[----:B------:R-:W-:Y:S05]  /*2190*/  BSYNC.RECONVERGENT B0 ;  /* 0x0000000000007941 */ /* 0x000fea0003800200 */
.L_x_253:
[----:B------:R-:W-:Y:S01]  /*21a0*/  IADD3 R17, PT, PT, R17, 0x1, RZ ;  /* 0x0000000111117810 */ /* 0x000fe20007ffe0ff */
[----:B------:R-:W-:Y:S03]  /*21b0*/  BAR.SYNC.DEFER_BLOCKING 0x0 ;  /* 0x0000000000007b1d */ /* 0x000fe60000010000 */
[----:B------:R-:W-:-:S13]  /*21c0*/  ISETP.NE.AND P0, PT, R17, R16, PT ;  /* 0x000000101100720c */ /* 0x000fda0003f05270 */
[----:B------:R-:W-:Y:S05]  /*21d0*/  @P0 BRA `(.L_x_255) ;  /* 0xfffffff000180947 */ /* 0x000fea000383ffff */
.L_x_241:
[----:B------:R-:W4:Y:S01]  /*21e0*/  LDC R14, c[0x0][0x3c4] ;  /* 0x0000f100ff0e7b82 */ /* 0x000f220000000800 */
[----:B------:R-:W-:-:S06]  /*21f0*/  UIADD3 UR4, UPT, UPT, UR4, 0x1, URZ ;  /* 0x0000000104047890 */ /* 0x000fcc000fffe0ff */
[----:B------:R-:W-:Y:S01]  /*2200*/  ISETP.NE.AND P0, PT, R4, UR4, PT ;  /* 0x0000000404007c0c */ /* 0x000fe2000bf05270 */
[----:B----4-:R-:W-:-:S12]  /*2210*/  IMAD.IADD R12, R12, 0x1, -R14 ;  /* 0x000000010c0c7824 */ /* 0x010fd800078e0a0e */
[----:B------:R-:W-:Y:S05]  /*2220*/  @P0 BRA `(.L_x_256) ;  /* 0xffffffec00bc0947 */ /* 0x000fea000383ffff */
.L_x_240:
[----:B------:R-:W-:Y:S01]  /*2230*/  ISETP.NE.AND P0, PT, R6, RZ, PT ;  /* 0x000000ff0600720c */ /* 0x000fe20003f05270 */
[----:B------:R-:W-:Y:S01]  /*2240*/  BSSY.RECONVERGENT B0, `(.L_x_257) ;  /* 0x000004d000007945 */ /* 0x000fe20003800200 */
[----:B------:R-:W-:-:S11]  /*2250*/  MOV R10, RZ ;  /* 0x000000ff000a7202 */ /* 0x000fd60000000f00 */
[----:B------:R4:W-:Y:S01]  /*2260*/  @!P0 STS [R11], R0 ;  /* 0x000000000b008388 */ /* 0x0009e20000000800 */
[----:B------:R-:W-:Y:S01]  /*2270*/  BAR.SYNC.DEFER_BLOCKING 0x0 ;  /* 0x0000000000007b1d */ /* 0x000fe20000010000 */
[----:B------:R-:W-:-:S13]  /*2280*/  ISETP.GE.AND P0, PT, R6, R9, PT ;  /* 0x000000090600720c */ /* 0x000fda0003f06270 */
[----:B----4-:R-:W-:Y:S05]  /*2290*/  @P0 BRA `(.L_x_258) ;  /* 0x00000004001c0947 */ /* 0x010fea0003800000 */
[----:B------:R4:W0:Y:S01]  /*22a0*/  LDS R0, [R11] ;  /* 0x000000000b007984 */ /* 0x0008220000000800 */
        /* <DEDUP_REMOVED lines=8> */
[----:B----4-:R-:W-:Y:S05]  /*2330*/  @!P0 BRA `(.L_x_260) ;  /* 0x00000000004c8947 */ /* 0x010fea0003800000 */
[----:B------:R-:W-:Y:S01]  /*2340*/  LEA.HI R12, R12, 0x1, RZ, 0x19 ;  /* 0x000000010c0c7811 */ /* 0x000fe200078fc8ff */
[----:B------:R-:W-:Y:S02]  /*2350*/  HFMA2 R13, -RZ, RZ, 0, 0 ;  /* 0x00000000ff0d7431 */ /* 0x000fe400000001ff */
[----:B------:R-:W-:Y:S01]  /*2360*/  IMAD.MOV.U32 R10, RZ, RZ, RZ ;  /* 0x000000ffff0a7224 */ /* 0x000fe200078e00ff */
[----:B------:R-:W-:Y:S02]  /*2370*/  MOV R8, R6 ;  /* 0x0000000600087202 */ /* 0x000fe40000000f00 */
[----:B------:R-:W-:-:S07]  /*2380*/  LOP3.LUT R16, R12, 0x3, RZ, 0xc0, !PT ;  /* 0x000000030c107812 */ /* 0x000fce00078ec0ff */
.L_x_261:
[C---:B----4-:R-:W-:Y:S01]  /*2390*/  LEA R12, R8.reuse, R11, 0x2 ;  /* 0x0000000b080c7211 */ /* 0x050fe200078e10ff */
[----:B------:R-:W-:Y:S01]  /*23a0*/  VIADD R13, R13, 0x1 ;  /* 0x000000010d0d7836 */ /* 0x000fe20000000000 */
[----:B------:R-:W-:-:S03]  /*23b0*/  IADD3 R8, PT, PT, R8, 0x80, RZ ;  /* 0x0000008008087810 */ /* 0x000fc60007ffe0ff */
[----:B-1-3--:R-:W0:Y:S02]  /*23c0*/  LDS R15, [R12+0x10] ;  /* 0x000010000c0f7984 */ /* 0x00ae240000000800 */
        /* <DEDUP_REMOVED lines=10> */
.L_x_260:
[----:B------:R-:W-:Y:S05]  /*2470*/  BSYNC.RECONVERGENT B1 ;  /* 0x0000000000017941 */ /* 0x000fea0003800200 */
.L_x_259:
[----:B------:R-:W-:Y:S05]  /*2480*/  @!P1 BRA `(.L_x_258) ;  /* 0x0000000000a09947 */ /* 0x000fea0003800000 */
.L_x_262:
[C---:B0--3--:R-:W-:Y:S01]  /*2490*/  LEA R20, R8.reuse, R11, 0x2 ;  /* 0x0000000b08147211 */ /* 0x049fe200078e10ff */
[----:B------:R-:W-:-:S04]  /*24a0*/  VIADD R8, R8, 0x200 ;  /* 0x0000020008087836 */ /* 0x000fc80000000000 */
[----:B------:R-:W0:Y:S04]  /*24b0*/  LDS R13, [R20+0x10] ;  /* 0x00001000140d7984 */ /* 0x000e280000000800 */
[----:B-1----:R-:W1:Y:S04]  /*24c0*/  LDS R15, [R20+0x210] ;  /* 0x00021000140f7984 */ /* 0x002e680000000800 */
[----:B----4-:R-:W3:Y:S04]  /*24d0*/  LDS R17, [R20+0x410] ;  /* 0x0004100014117984 */ /* 0x010ee80000000800 */
[----:B------:R-:W4:Y:S01]  /*24e0*/  LDS R19, [R20+0x610] ;  /* 0x0006100014137984 */ /* 0x000f220000000800 */
[C---:B0-----:R-:W-:Y:S01]  /*24f0*/  FADD R13, -R0.reuse, R13 ;  /* 0x0000000d000d7221 */ /* 0x041fe20000000100 */
[----:B-1----:R-:W-:-:S03]  /*2500*/  FADD R15, -R0, R15 ;  /* 0x0000000f000f7221 */ /* 0x002fc60000000100 */
[----:B------:R-:W-:Y:S01]  /*2510*/  FMUL R13, R13, 1.4426950216293334961 ;  /* 0x3fb8aa3b0d0d7820 */ /* 0x000fe20000400000 */
[----:B---3--:R-:W-:Y:S01]  /*2520*/  FADD R17, -R0, R17 ;  /* 0x0000001100117221 */ /* 0x008fe20000000100 */
[----:B------:R-:W-:-:S03]  /*2530*/  FMUL R12, R15, 1.4426950216293334961 ;  /* 0x3fb8aa3b0f0c7820 */ /* 0x000fc60000400000 */
[----:B------:R-:W-:Y:S01]  /*2540*/  FSETP.GEU.AND P0, PT, R13, -126, PT ;  /* 0xc2fc00000d00780b */ /* 0x000fe20003f0e000 */
[----:B----4-:R-:W-:Y:S01]  /*2550*/  FADD R19, -R0, R19 ;  /* 0x0000001300137221 */ /* 0x010fe20000000100 */
        /* <DEDUP_REMOVED lines=11> */
[----:B------:R-:W3:Y:S01]  /*2610*/  MUFU.EX2 R19, R16 ;  /* 0x0000001000137308 */ /* 0x000ee20000000800 */
[----:B0-----:R-:W-:Y:S01]  /*2620*/  @!P0 FMUL R15, R15, R15 ;  /* 0x0000000f0f0f8220 */ /* 0x001fe20000400000 */
[----:B------:R-:W-:-:S03]  /*2630*/  ISETP.GE.AND P0, PT, R8, R9, PT ;  /* 0x000000090800720c */ /* 0x000fc60003f06270 */
[----:B------:R-:W-:Y:S01]  /*2640*/  FADD R10, R15, R10 ;  /* 0x0000000a0f0a7221 */ /* 0x000fe20000000000 */
[----:B------:R0:W-:Y:S02]  /*2650*/  STS [R20+0x10], R15 ;  /* 0x0000100f14007388 */ /* 0x0001e40000000800 */
[----:B------:R-:W4:Y:S01]  /*2660*/  MUFU.EX2 R21, R18 ;  /* 0x0000001200157308 */ /* 0x000f220000000800 */
[----:B-1----:R-:W-:-:S04]  /*2670*/  @!P1 FMUL R17, R17, R17 ;  /* 0x0000001111119220 */ /* 0x002fc80000400000 */
[----:B------:R-:W-:Y:S01]  /*2680*/  FADD R10, R10, R17 ;  /* 0x000000110a0a7221 */ /* 0x000fe20000000000 */
[----:B------:R0:W-:Y:S01]  /*2690*/  STS [R20+0x210], R17 ;  /* 0x0002101114007388 */ /* 0x0001e20000000800 */
[----:B---3--:R-:W-:-:S04]  /*26a0*/  @!P2 FMUL R19, R19, R19 ;  /* 0x000000131313a220 */ /* 0x008fc80000400000 */
[----:B------:R-:W-:Y:S01]  /*26b0*/  FADD R10, R10, R19 ;  /* 0x000000130a0a7221 */ /* 0x000fe20000000000 */
[----:B------:R0:W-:Y:S01]  /*26c0*/  STS [R20+0x410], R19 ;  /* 0x0004101314007388 */ /* 0x0001e20000000800 */
[----:B----4-:R-:W-:-:S04]  /*26d0*/  @!P3 FMUL R21, R21, R21 ;  /* 0x000000151515b220 */ /* 0x010fc80000400000 */
[----:B------:R-:W-:Y:S01]  /*26e0*/  FADD R10, R10, R21 ;  /* 0x000000150a0a7221 */ /* 0x000fe20000000000 */
[----:B------:R0:W-:Y:S01]  /*26f0*/  STS [R20+0x610], R21 ;  /* 0x0006101514007388 */ /* 0x0001e20000000800 */
[----:B------:R-:W-:Y:S05]  /*2700*/  @!P0 BRA `(.L_x_262) ;  /* 0xfffffffc00608947 */ /* 0x000fea000383ffff */
.L_x_258:
[----:B------:R-:W-:Y:S05]  /*2710*/  BSYNC.RECONVERGENT B0 ;  /* 0x0000000000007941 */ /* 0x000fea0003800200 */
.L_x_257:
[----:B------:R-:W5:Y:S01]  /*2720*/  SHFL.BFLY PT, R13, R10, 0x10, 0x1f ;  /* 0x0e001f000a0d7f89 */ /* 0x000f6200000e0000 */
[----:B------:R-:W-:Y:S01]  /*2730*/  BAR.SYNC.DEFER_BLOCKING 0x0 ;  /* 0x0000000000007b1d */ /* 0x000fe20000010000 */
[----:B----4-:R-:W-:Y:S01]  /*2740*/  LOP3.LUT P0, R12, R6, 0x1f, RZ, 0xc0, !PT ;  /* 0x0000001f060c7812 */ /* 0x010fe2000780c0ff */
[----:B-----5:R-:W-:-:S05]  /*2750*/  FADD R13, R13, R10 ;  /* 0x0000000a0d0d7221 */ /* 0x020fca0000000000 */
[----:B0-----:R-:W0:Y:S02]  /*2760*/  SHFL.BFLY PT, R0, R13, 0x8, 0x1f ;  /* 0x0d001f000d007f89 */ /* 0x001e2400000e0000 */
[----:B0-----:R-:W-:-:S05]  /*2770*/  FADD R0, R13, R0 ;  /* 0x000000000d007221 */ /* 0x001fca0000000000 */
[----:B-1-3--:R-:W0:Y:S02]  /*2780*/  SHFL.BFLY PT, R15, R0, 0x4, 0x1f ;  /* 0x0c801f00000f7f89 */ /* 0x00ae2400000e0000 */
        /* <DEDUP_REMOVED lines=10> */
[----:B------:R-:W-:Y:S01]  /*2830*/  HFMA2 R0, -RZ, RZ, 0, 0 ;  /* 0x00000000ff007431 */ /* 0x000fe200000001ff */
[----:B------:R-:W-:-:S11]  /*2840*/  UMOV UR4, 0xffffffff ;  /* 0xffffffff00047882 */ /* 0x000fd60000000000 */
[----:B------:R-:W-:-:S05]  /*2850*/  @!P0 LEA R2, R12, R11, 0x2 ;  /* 0x0000000b0c028211 */ /* 0x000fca00078e10ff */
[----:B------:R0:W1:Y:S01]  /*2860*/  @!P0 LDS R0, [R2] ;  /* 0x0000000002008984 */ /* 0x0000620000000800 */
[----:B------:R-:W-:Y:S01]  /*2870*/  ISETP.NE.AND P0, PT, R12, RZ, PT ;  /* 0x000000ff0c00720c */ /* 0x000fe20003f05270 */
[----:B------:R-:W-:-:S12]  /*2880*/  BRA.DIV UR4, `(.L_x_264) ;  /* 0x0000001604807947 */ /* 0x000fd8000b800000 */
[----:B-1----:R-:W1:Y:S02]  /*2890*/  SHFL.BFLY PT, R13, R0, 0x10, 0x1f ;  /* 0x0e001f00000d7f89 */ /* 0x002e6400000e0000 */
[----:B-1----:R-:W-:-:S05]  /*28a0*/  FADD R13, R13, R0 ;  /* 0x000000000d0d7221 */ /* 0x002fca0000000000 */
[----:B0-----:R-:W0:Y:S02]  /*28b0*/  SHFL.BFLY PT, R2, R13, 0x8, 0x1f ;  /* 0x0d001f000d027f89 */ /* 0x001e2400000e0000 */
[----:B0-----:R-:W-:-:S05]  /*28c0*/  FADD R2, R13, R2 ;  /* 0x000000020d027221 */ /* 0x001fca0000000000 */
[----:B------:R-:W0:Y:S02]  /*28d0*/  SHFL.BFLY PT, R17, R2, 0x4, 0x1f ;  /* 0x0c801f0002117f89 */ /* 0x000e2400000e0000 */
[----:B0-----:R-:W-:-:S05]  /*28e0*/  FADD R17, R2, R17 ;  /* 0x0000001102117221 */ /* 0x001fca0000000000 */
[----:B------:R-:W0:Y:S02]  /*28f0*/  SHFL.BFLY PT, R8, R17, 0x2, 0x1f ;  /* 0x0c401f0011087f89 */ /* 0x000e2400000e0000 */
[----:B0-----:R-:W-:-:S05]  /*2900*/  FADD R8, R17, R8 ;  /* 0x0000000811087221 */ /* 0x001fca0000000000 */
[----:B------:R0:W1:Y:S02]  /*2910*/  SHFL.BFLY PT, R21, R8, 0x1, 0x1f ;  /* 0x0c201f0008157f89 */ /* 0x00006400000e0000 */
.L_x_290:
[----:B01----:R-:W-:-:S05]  /*2920*/  FADD R8, R8, R21 ;  /* 0x0000001508087221 */ /* 0x003fca0000000000 */
[----:B------:R0:W-:Y:S02]  /*2930*/  @!P0 STS [R11], R8 ;  /* 0x000000080b008388 */ /* 0x0001e40000000800 */
.L_x_263:
[----:B------:R-:W-:Y:S05]  /*2940*/  WARPSYNC.ALL ;  /* 0x0000000000007948 */ /* 0x000fea0003800000 */
[----:B------:R-:W-:Y:S01]  /*2950*/  BAR.SYNC.DEFER_BLOCKING 0x0 ;  /* 0x0000000000007b1d */ /* 0x000fe20000010000 */
[----:B------:R-:W-:-:S13]  /*2960*/  ISETP.GE.AND P1, PT, R6, R9, PT ;  /* 0x000000090600720c */ /* 0x000fda0003f26270 */
[----:B------:R-:W-:Y:S05]  /*2970*/  @P1 BRA.U `(.L_x_265) ;  /* 0x0000000100c41947 */ /* 0x000fea0003800000 */
[----:B------:R-:W1:Y:S01]  /*2980*/  LDS R0, [R11] ;  /* 0x000000000b007984 */ /* 0x000e620000000800 */
[----:B------:R-:W-:Y:S01]  /*2990*/  IMAD.MOV.U32 R13, RZ, RZ, 0x4b800000 ;  /* 0x4b800000ff0d7424 */ /* 0x000fe200078e00ff */
[----:B------:R-:W-:Y:S01]  /*29a0*/  BSSY.RECONVERGENT B0, `(.L_x_265) ;  /* 0x000002e000007945 */ /* 0x000fe20003800200 */
[----:B-1----:R-:W-:-:S05]  /*29b0*/  FADD R0, R0, 9.9999999747524270788e-07 ;  /* 0x358637bd00007421 */ /* 0x002fca0000000000 */
[----:B------:R-:W-:-:S04]  /*29c0*/  FSETP.GEU.AND P0, PT, |R0|, 1.175494350822287508e-38, PT ;  /* 0x008000000000780b */ /* 0x000fc80003f0e200 */
[----:B------:R-:W-:-:S09]  /*29d0*/  FSEL R13, R13, 1, !P0 ;  /* 0x3f8000000d0d7808 */ /* 0x000fd20004000000 */
[----:B------:R-:W-:-:S06]  /*29e0*/  @!P0 FMUL R0, R0, 16777216 ;  /* 0x4b80000000008820 */ /* 0x000fcc0000400000 */
[----:B------:R-:W1:Y:S02]  /*29f0*/  MUFU.RCP R0, R0 ;  /* 0x0000000000007308 */ /* 0x000e640000001000 */
[----:B-1----:R-:W-:Y:S01]  /*2a00*/  FMUL R13, R0, R13 ;  /* 0x0000000d000d7220 */ /* 0x002fe20000400000 */
        /* <DEDUP_REMOVED lines=10> */
[----:B0-----:R-:W-:Y:S01]  /*2ab0*/  IMAD.MOV.U32 R8, RZ, RZ, RZ ;  /* 0x000000ffff087224 */ /* 0x001fe200078e00ff */
[----:B------:R-:W-:Y:S02]  /*2ac0*/  MOV R0, R6 ;  /* 0x0000000600007202 */ /* 0x000fe40000000f00 */
[----:B------:R-:W-:-:S07]  /*2ad0*/  LOP3.LUT R17, R2, 0x3, RZ, 0xc0, !PT ;  /* 0x0000000302117812 */ /* 0x000fce00078ec0ff */
.L_x_269:
[----:B-1----:R-:W-:Y:S01]  /*2ae0*/  LEA R2, R0, R11, 0x2 ;  /* 0x0000000b00027211 */ /* 0x002fe200078e10ff */
[----:B------:R-:W-:Y:S01]  /*2af0*/  VIADD R8, R8, 0x1 ;  /* 0x0000000108087836 */ /* 0x000fe20000000000 */
[----:B------:R-:W-:-:S03]  /*2b00*/  IADD3 R0, PT, PT, R0, 0x80, RZ ;  /* 0x0000008000007810 */ /* 0x000fc60007ffe0ff */
[----:B------:R-:W0:Y:S01]  /*2b10*/  LDS R10, [R2+0x10] ;  /* 0x00001000020a7984 */ /* 0x000e220000000800 */
[----:B------:R-:W-:Y:S01]  /*2b20*/  ISETP.NE.AND P0, PT, R8, R17, PT ;  /* 0x000000110800720c */ /* 0x000fe20003f05270 */
[----:B0-----:R-:W-:-:S05]  /*2b30*/  FMUL R15, R13, R10 ;  /* 0x0000000a0d0f7220 */ /* 0x001fca0000400000 */
[----:B------:R1:W-:Y:S07]  /*2b40*/  STS [R2+0x10], R15 ;  /* 0x0000100f02007388 */ /* 0x0003ee0000000800 */
[----:B------:R-:W-:Y:S05]  /*2b50*/  @P0 BRA `(.L_x_269) ;  /* 0xfffffffc00e00947 */ /* 0x000fea000383ffff */
.L_x_268:
[----:B------:R-:W-:Y:S05]  /*2b60*/  BSYNC.RECONVERGENT B1 ;  /* 0x0000000000017941 */ /* 0x000fea0003800200 */
.L_x_267:
[----:B------:R-:W-:Y:S05]  /*2b70*/  @!P1 BRA `(.L_x_266) ;  /* 0x0000000000409947 */ /* 0x000fea0003800000 */
.L_x_270:
[C---:B01----:R-:W-:Y:S01]  /*2b80*/  LEA R15, R0.reuse, R11, 0x2 ;  /* 0x0000000b000f7211 */ /* 0x043fe200078e10ff */
[----:B------:R-:W-:-:S04]  /*2b90*/  VIADD R0, R0, 0x200 ;  /* 0x0000020000007836 */ /* 0x000fc80000000000 */
[----:B------:R-:W1:Y:S01]  /*2ba0*/  LDS R2, [R15+0x10] ;  /* 0x000010000f027984 */ /* 0x000e620000000800 */
[----:B------:R-:W-:-:S03]  /*2bb0*/  ISETP.GE.AND P0, PT, R0, R9, PT ;  /* 0x000000090000720c */ /* 0x000fc60003f06270 */
[----:B0-----:R-:W0:Y:S04]  /*2bc0*/  LDS R8, [R15+0x210] ;  /* 0x000210000f087984 */ /* 0x001e280000000800 */
[----:B------:R-:W3:Y:S04]  /*2bd0*/  LDS R10, [R15+0x410] ;  /* 0x000410000f0a7984 */ /* 0x000ee80000000800 */
[----:B------:R-:W4:Y:S01]  /*2be0*/  LDS R12, [R15+0x610] ;  /* 0x000610000f0c7984 */ /* 0x000f220000000800 */
[C---:B-1----:R-:W-:Y:S01]  /*2bf0*/  FMUL R2, R13.reuse, R2 ;  /* 0x000000020d027220 */ /* 0x042fe20000400000 */
[----:B0-----:R-:W-:-:S04]  /*2c00*/  FMUL R8, R13, R8 ;  /* 0x000000080d087220 */ /* 0x001fc80000400000 */
[----:B------:R0:W-:Y:S01]  /*2c10*/  STS [R15+0x10], R2 ;  /* 0x000010020f007388 */ /* 0x0001e20000000800 */
[----:B---3--:R-:W-:-:S03]  /*2c20*/  FMUL R10, R13, R10 ;  /* 0x0000000a0d0a7220 */ /* 0x008fc60000400000 */
[----:B------:R0:W-:Y:S01]  /*2c30*/  STS [R15+0x210], R8 ;  /* 0x000210080f007388 */ /* 0x0001e20000000800 */
[----:B----4-:R-:W-:-:S03]  /*2c40*/  FMUL R12, R13, R12 ;  /* 0x0000000c0d0c7220 */ /* 0x010fc60000400000 */
[----:B------:R0:W-:Y:S04]  /*2c50*/  STS [R15+0x410], R10 ;  /* 0x0004100a0f007388 */ /* 0x0001e80000000800 */
[----:B------:R0:W-:Y:S01]  /*2c60*/  STS [R15+0x610], R12 ;  /* 0x0006100c0f007388 */ /* 0x0001e20000000800 */
[----:B------:R-:W-:Y:S05]  /*2c70*/  @!P0 BRA `(.L_x_270) ;  /* 0xfffffffc00c08947 */ /* 0x000fea000383ffff */
.L_x_266:
[----:B------:R-:W-:Y:S05]  /*2c80*/  BSYNC.RECONVERGENT B0 ;  /* 0x0000000000007941 */ /* 0x000fea0003800200 */
.L_x_265:
[----:B------:R-:W3:Y:S01]  /*2c90*/  LDCU UR4, c[0x0][0x3c0] ;  /* 0x00007800ff0477ac */ /* 0x000ee20008000800 */
[----:B------:R-:W-:Y:S01]  /*2ca0*/  BAR.SYNC.DEFER_BLOCKING 0x0 ;  /* 0x0000000000007b1d */ /* 0x000fe20000010000 */
[----:B---3--:R-:W-:-:S13]  /*2cb0*/  ISETP.GE.AND P0, PT, R6, UR4, PT ;  /* 0x0000000406007c0c */ /* 0x008fda000bf06270 */
[----:B------:R-:W-:Y:S05]  /*2cc0*/  @P0 EXIT ;  /* 0x000000000000094d */ /* 0x000fea0003800000 */
[----:B------:R-:W3:Y:S01]  /*2cd0*/  S2UR UR7, SR_CgaCtaId ;  /* 0x00000000000779c3 */ /* 0x000ee20000008800 */
[----:B------:R-:W4:Y:S01]  /*2ce0*/  LDCU UR12, c[0x0][0x3b8] ;  /* 0x00007700ff0c77ac */ /* 0x000f220008000800 */
[C---:B01----:R-:W-:Y:S01]  /*2cf0*/  SHF.L.U32 R2, R14.reuse, 0x2, RZ ;  /* 0x000000020e027819 */ /* 0x043fe200000006ff */
[----:B------:R-:W0:Y:S01]  /*2d00*/  LDCU UR5, c[0x0][0x3b4] ;  /* 0x00007680ff0577ac */ /* 0x000e220008000800 */
[----:B------:R-:W-:Y:S01]  /*2d10*/  UMOV UR6, 0x400 ;  /* 0x0000040000067882 */ /* 0x000fe20000000000 */
[----:B----4-:R-:W-:Y:S01]  /*2d20*/  IMAD R0, R14, UR12, RZ ;  /* 0x0000000c0e007c24 */ /* 0x010fe2000f8e02ff */
[----:B0-----:R-:W-:Y:S02]  /*2d30*/  UIMAD UR5, UR9, UR5, UR8 ;  /* 0x00000005090572a4 */ /* 0x001fe4000f8e0208 */
[----:B---3--:R-:W-:-:S04]  /*2d40*/  ULEA UR6, UR7, UR6, 0x18 ;  /* 0x0000000607067291 */ /* 0x008fc8000f8ec0ff */
[----:B------:R-:W-:-:S04]  /*2d50*/  ULEA UR6, UR4, UR6, 0x2 ;  /* 0x0000000604067291 */ /* 0x000fc8000f8e10ff */
[----:B------:R-:W-:-:S12]  /*2d60*/  UIADD3 UR4, UPT, UPT, UR6, 0x28, URZ ;  /* 0x0000002806047890 */ /* 0x000fd8000fffe0ff */
.L_x_278:
[----:B------:R-:W-:Y:S01]  /*2d70*/  ISETP.GE.AND P0, PT, R4, 0x1, PT ;  /* 0x000000010400780c */ /* 0x000fe20003f06270 */
[----:B0-----:R-:W-:-:S12]  /*2d80*/  HFMA2 R28, -RZ, RZ, 0, 0 ;  /* 0x00000000ff1c7431 */ /* 0x001fd800000001ff */
[----:B------:R-:W-:Y:S05]  /*2d90*/  @!P0 BRA `(.L_x_271) ;  /* 0x0000000c00808947 */ /* 0x000fea0003800000 */
[----:B------:R-:W0:Y:S01]  /*2da0*/  LDCU UR7, c[0x0][0x3c0] ;  /* 0x00007800ff0777ac */ /* 0x000e220008000800 */
[----:B------:R-:W-:Y:S01]  /*2db0*/  IMAD.MOV.U32 R28, RZ, RZ, RZ ;  /* 0x000000ffff1c7224 */ /* 0x000fe200078e00ff */
[----:B--2---:R-:W-:Y:S02]  /*2dc0*/  MOV R11, RZ ;  /* 0x000000ff000b7202 */ /* 0x004fe40000000f00 */
[----:B------:R-:W-:Y:S01]  /*2dd0*/  MOV R8, R9 ;  /* 0x0000000900087202 */ /* 0x000fe20000000f00 */
[----:B0-----:R-:W-:-:S07]  /*2de0*/  IMAD R10, R7, UR7, R6 ;  /* 0x00000007070a7c24 */ /* 0x001fce000f8e0206 */
.L_x_277:
        /* <DEDUP_REMOVED lines=25> */
.L_x_274:
        /* <DEDUP_REMOVED lines=86> */
.L_x_273:
        /* <DEDUP_REMOVED lines=51> */
.L_x_275:
        /* <DEDUP_REMOVED lines=30> */
.L_x_276:
        /* <DEDUP_REMOVED lines=23> */
.L_x_272:
[----:B------:R-:W-:Y:S01]  /*3b60*/  IADD3 R11, PT, PT, R11, 0x1, RZ ;  /* 0x000000010b0b7810 */ /* 0x000fe20007ffe0ff */
[----:B------:R-:W-:-:S03]  /*3b70*/  IMAD.IADD R8, R8, 0x1, -R12 ;  /* 0x0000000108087824 */ /* 0x000fc600078e0a0c */
[----:B------:R-:W-:-:S13]  /*3b80*/  ISETP.NE.AND P0, PT, R11, R4, PT ;  /* 0x000000040b00720c */ /* 0x000fda0003f05270 */
[----:B------:R-:W-:Y:S05]  /*3b90*/  @P0 BRA `(.L_x_277) ;  /* 0xfffffff000940947 */ /* 0x000fea000383ffff */
.L_x_271:
[----:B------:R-:W0:Y:S01]  /*3ba0*/  LDCU UR7, c[0x0][0x3c0] ;  /* 0x00007800ff0777ac */ /* 0x000e220008000800 */
[----:B--2---:R-:W1:Y:S01]  /*3bb0*/  LDC.64 R10, c[0x0][0x380] ;  /* 0x0000e000ff0a7b82 */ /* 0x004e620000000a00 */
        /* <DEDUP_REMOVED lines=9> */
.L_x_252:
[----:B--2---:R-:W-:Y:S01]  /*3c50*/  IMAD.MOV.U32 R26, RZ, RZ, R14 ;  /* 0x000000ffff1a7224 */ /* 0x004fe200078e000e */
[----:B------:R-:W-:Y:S01]  /*3c60*/  MOV R19, 0x10 ;  /* 0x0000001000137802 */ /* 0x000fe20000000f00 */
[----:B-1----:R-:W-:Y:S01]  /*3c70*/  IMAD.MOV.U32 R15, RZ, RZ, -0x1 ;  /* 0xffffffffff0f7424 */ /* 0x002fe200078e00ff */
[----:B------:R-:W-:-:S07]  /*3c80*/  MOV R20, 0x1f ;  /* 0x0000001f00147802 */ /* 0x000fce0000000f00 */
[----:B0-----:R-:W-:Y:S05]  /*3c90*/  WARPSYNC.COLLECTIVE R15, `(.L_x_279) ;  /* 0x000000000f087348 */ /* 0x001fea0003c00000 */
[----:B------:R1:W2:Y:S02]  /*3ca0*/  SHFL.BFLY P2, R25, R26, R19, R20 ;  /* 0x0c0000131a197389 */ /* 0x0002a40000040014 */
[----:B012---:R-:W-:Y:S05]  /*3cb0*/  ENDCOLLECTIVE ;  /* 0x000000000000791b */ /* 0x007fea0003800000 */
.L_x_279:
[----:B------:R-:W-:Y:S01]  /*3cc0*/  IMAD.MOV.U32 R19, RZ, RZ, 0x8 ;  /* 0x00000008ff137424 */ /* 0x000fe200078e00ff */
[----:B------:R-:W-:-:S05]  /*3cd0*/  MOV R21, R25 ;  /* 0x0000001900157202 */ /* 0x000fca0000000f00 */
[----:B------:R-:W-:-:S05]  /*3ce0*/  FADD R21, R21, R14 ;  /* 0x0000000e15157221 */ /* 0x000fca0000000000 */
[----:B------:R-:W-:-:S07]  /*3cf0*/  MOV R26, R21 ;  /* 0x00000015001a7202 */ /* 0x000fce0000000f00 */
[----:B------:R-:W-:Y:S05]  /*3d00*/  WARPSYNC.COLLECTIVE R15, `(.L_x_280) ;  /* 0x000000000f087348 */ /* 0x000fea0003c00000 */
[----:B------:R0:W1:Y:S02]  /*3d10*/  SHFL.BFLY P2, R25, R26, R19, R20 ;  /* 0x0c0000131a197389 */ /* 0x0000640000040014 */
[----:B01----:R-:W-:Y:S05]  /*3d20*/  ENDCOLLECTIVE ;  /* 0x000000000000791b */ /* 0x003fea0003800000 */
.L_x_280:
[----:B------:R-:W-:Y:S01]  /*3d30*/  IMAD.MOV.U32 R19, RZ, RZ, 0x4 ;  /* 0x00000004ff137424 */ /* 0x000fe200078e00ff */
[----:B------:R-:W-:-:S05]  /*3d40*/  MOV R22, R25 ;  /* 0x0000001900167202 */ /* 0x000fca0000000f00 */
[----:B------:R-:W-:-:S05]  /*3d50*/  FADD R22, R21, R22 ;  /* 0x0000001615167221 */ /* 0x000fca0000000000 */
[----:B------:R-:W-:-:S07]  /*3d60*/  MOV R26, R22 ;  /* 0x00000016001a7202 */ /* 0x000fce0000000f00 */
[----:B------:R-:W-:Y:S05]  /*3d70*/  WARPSYNC.COLLECTIVE R15, `(.L_x_281) ;  /* 0x000000000f087348 */ /* 0x000fea0003c00000 */
[----:B------:R0:W1:Y:S02]  /*3d80*/  SHFL.BFLY P2, R25, R26, R19, R20 ;  /* 0x0c0000131a197389 */ /* 0x0000640000040014 */
[----:B01----:R-:W-:Y:S05]  /*3d90*/  ENDCOLLECTIVE ;  /* 0x000000000000791b */ /* 0x003fea0003800000 */
.L_x_281:
[----:B------:R-:W-:Y:S01]  /*3da0*/  IMAD.MOV.U32 R19, RZ, RZ, 0x2 ;  /* 0x00000002ff137424 */ /* 0x000fe200078e00ff */
[----:B------:R-:W-:-:S05]  /*3db0*/  MOV R23, R25 ;  /* 0x0000001900177202 */ /* 0x000fca0000000f00 */
[----:B------:R-:W-:-:S05]  /*3dc0*/  FADD R23, R22, R23 ;  /* 0x0000001716177221 */ /* 0x000fca0000000000 */
[----:B------:R-:W-:-:S07]  /*3dd0*/  MOV R26, R23 ;  /* 0x00000017001a7202 */ /* 0x000fce0000000f00 */
[----:B------:R-:W-:Y:S05]  /*3de0*/  WARPSYNC.COLLECTIVE R15, `(.L_x_282) ;  /* 0x000000000f087348 */ /* 0x000fea0003c00000 */
[----:B------:R0:W1:Y:S02]  /*3df0*/  SHFL.BFLY P2, R25, R26, R19, R20 ;  /* 0x0c0000131a197389 */ /* 0x0000640000040014 */
[----:B01----:R-:W-:Y:S05]  /*3e00*/  ENDCOLLECTIVE ;  /* 0x000000000000791b */ /* 0x003fea0003800000 */
.L_x_282:
[----:B------:R-:W-:Y:S01]  /*3e10*/  IMAD.MOV.U32 R19, RZ, RZ, 0x1 ;  /* 0x00000001ff137424 */ /* 0x000fe200078e00ff */
[----:B------:R-:W-:-:S05]  /*3e20*/  MOV R24, R25 ;  /* 0x0000001900187202 */ /* 0x000fca0000000f00 */
[----:B------:R-:W-:-:S05]  /*3e30*/  FADD R24, R23, R24 ;  /* 0x0000001817187221 */ /* 0x000fca0000000000 */
[----:B------:R-:W-:-:S07]  /*3e40*/  MOV R26, R24 ;  /* 0x00000018001a7202 */ /* 0x000fce0000000f00 */
[----:B------:R-:W-:Y:S05]  /*3e50*/  WARPSYNC.COLLECTIVE R15, `(.L_x_283) ;  /* 0x000000000f087348 */ /* 0x000fea0003c00000 */
[----:B------:R0:W1:Y:S02]  /*3e60*/  SHFL.BFLY P2, R25, R26, R19, R20 ;  /* 0x0c0000131a197389 */ /* 0x0000640000040014 */
[----:B01----:R-:W-:Y:S05]  /*3e70*/  ENDCOLLECTIVE ;  /* 0x000000000000791b */ /* 0x003fea0003800000 */
.L_x_283:
[----:B------:R-:W-:Y:S05]  /*3e80*/  BRA `(.L_x_284) ;  /* 0xffffffe000787947 */ /* 0x000fea000383ffff */
.L_x_264:
[----:B-1----:R-:W-:Y:S01]  /*3e90*/  MOV R26, R0 ;  /* 0x00000000001a7202 */ /* 0x002fe20000000f00 */
[----:B------:R-:W-:Y:S01]  /*3ea0*/  IMAD.MOV.U32 R20, RZ, RZ, 0x1f ;  /* 0x0000001fff147424 */ /* 0x000fe200078e00ff */
[----:B------:R-:W-:Y:S02]  /*3eb0*/  MOV R19, 0x10 ;  /* 0x0000001000137802 */ /* 0x000fe40000000f00 */
[----:B------:R-:W-:-:S07]  /*3ec0*/  MOV R15, 0xffffffff ;  /* 0xffffffff000f7802 */ /* 0x000fce0000000f00 */
[----:B0-2---:R-:W-:Y:S05]  /*3ed0*/  WARPSYNC.COLLECTIVE R15, `(.L_x_285) ;  /* 0x000000000f087348 */ /* 0x005fea0003c00000 */
[----:B------:R1:W3:Y:S02]  /*3ee0*/  SHFL.BFLY P2, R25, R26, R19, R20 ;  /* 0x0c0000131a197389 */ /* 0x0002e40000040014 */
[----:B0123--:R-:W-:Y:S05]  /*3ef0*/  ENDCOLLECTIVE ;  /* 0x000000000000791b */ /* 0x00ffea0003800000 */
.L_x_285:
[----:B------:R-:W-:Y:S02]  /*3f00*/  MOV R19, 0x8 ;  /* 0x0000000800137802 */ /* 0x000fe40000000f00 */
[----:B------:R-:W-:-:S05]  /*3f10*/  MOV R13, R25 ;  /* 0x00000019000d7202 */ /* 0x000fca0000000f00 */
[----:B------:R-:W-:-:S04]  /*3f20*/  FADD R13, R13, R0 ;  /* 0x000000000d0d7221 */ /* 0x000fc80000000000 */
[----:B------:R-:W-:-:S07]  /*3f30*/  IMAD.MOV.U32 R26, RZ, RZ, R13 ;  /* 0x000000ffff1a7224 */ /* 0x000fce00078e000d */
[----:B------:R-:W-:Y:S05]  /*3f40*/  WARPSYNC.COLLECTIVE R15, `(.L_x_286) ;  /* 0x000000000f087348 */ /* 0x000fea0003c00000 */
[----:B------:R0:W1:Y:S02]  /*3f50*/  SHFL.BFLY P2, R25, R26, R19, R20 ;  /* 0x0c0000131a197389 */ /* 0x0000640000040014 */
[----:B01----:R-:W-:Y:S05]  /*3f60*/  ENDCOLLECTIVE ;  /* 0x000000000000791b */ /* 0x003fea0003800000 */
.L_x_286:
[----:B------:R-:W-:Y:S02]  /*3f70*/  MOV R19, 0x4 ;  /* 0x0000000400137802 */ /* 0x000fe40000000f00 */
[----:B------:R-:W-:-:S05]  /*3f80*/  MOV R2, R25 ;  /* 0x0000001900027202 */ /* 0x000fca0000000f00 */
[----:B------:R-:W-:-:S04]  /*3f90*/  FADD R2, R13, R2 ;  /* 0x000000020d027221 */ /* 0x000fc80000000000 */
[----:B------:R-:W-:-:S07]  /*3fa0*/  IMAD.MOV.U32 R26, RZ, RZ, R2 ;  /* 0x000000ffff1a7224 */ /* 0x000fce00078e0002 */
[----:B------:R-:W-:Y:S05]  /*3fb0*/  WARPSYNC.COLLECTIVE R15, `(.L_x_287) ;  /* 0x000000000f087348 */ /* 0x000fea0003c00000 */
[----:B------:R0:W1:Y:S02]  /*3fc0*/  SHFL.BFLY P2, R25, R26, R19, R20 ;  /* 0x0c0000131a197389 */ /* 0x0000640000040014 */
[----:B01----:R-:W-:Y:S05]  /*3fd0*/  ENDCOLLECTIVE ;  /* 0x000000000000791b */ /* 0x003fea0003800000 */
.L_x_287:
[----:B------:R-:W-:Y:S02]  /*3fe0*/  MOV R19, 0x2 ;  /* 0x0000000200137802 */ /* 0x000fe40000000f00 */
[----:B------:R-:W-:-:S05]  /*3ff0*/  MOV R17, R25 ;  /* 0x0000001900117202 */ /* 0x000fca0000000f00 */
[----:B------:R-:W-:-:S04]  /*4000*/  FADD R17, R2, R17 ;  /* 0x0000001102117221 */ /* 0x000fc80000000000 */
[----:B------:R-:W-:-:S07]  /*4010*/  IMAD.MOV.U32 R26, RZ, RZ, R17 ;  /* 0x000000ffff1a7224 */ /* 0x000fce00078e0011 */
[----:B------:R-:W-:Y:S05]  /*4020*/  WARPSYNC.COLLECTIVE R15, `(.L_x_288) ;  /* 0x000000000f087348 */ /* 0x000fea0003c00000 */
[----:B------:R0:W1:Y:S02]  /*4030*/  SHFL.BFLY P2, R25, R26, R19, R20 ;  /* 0x0c0000131a197389 */ /* 0x0000640000040014 */
[----:B01----:R-:W-:Y:S05]  /*4040*/  ENDCOLLECTIVE ;  /* 0x000000000000791b */ /* 0x003fea0003800000 */
.L_x_288:
[----:B------:R-:W-:Y:S02]  /*4050*/  MOV R19, 0x1 ;  /* 0x0000000100137802 */ /* 0x000fe40000000f00 */
[----:B------:R-:W-:-:S05]  /*4060*/  MOV R8, R25 ;  /* 0x0000001900087202 */ /* 0x000fca0000000f00 */
[----:B------:R-:W-:-:S04]  /*4070*/  FADD R8, R17, R8 ;  /* 0x0000000811087221 */ /* 0x000fc80000000000 */
[----:B------:R-:W-:-:S07]  /*4080*/  IMAD.MOV.U32 R26, RZ, RZ, R8 ;  /* 0x000000ffff1a7224 */ /* 0x000fce00078e0008 */
[----:B------:R-:W-:Y:S05]  /*4090*/  WARPSYNC.COLLECTIVE R15, `(.L_x_289) ;  /* 0x000000000f087348 */ /* 0x000fea0003c00000 */
[----:B------:R0:W1:Y:S02]  /*40a0*/  SHFL.BFLY P2, R25, R26, R19, R20 ;  /* 0x0c0000131a197389 */ /* 0x0000640000040014 */
[----:B01----:R-:W-:Y:S05]  /*40b0*/  ENDCOLLECTIVE ;  /* 0x000000000000791b */ /* 0x003fea0003800000 */
.L_x_289:
[----:B------:R-:W-:Y:S01]  /*40c0*/  MOV R21, R25 ;  /* 0x0000001900157202 */ /* 0x000fe20000000f00 */
[----:B------:R-:W-:Y:S06]  /*40d0*/  BRA `(.L_x_290) ;  /* 0xffffffe800107947 */ /* 0x000fec000383ffff */
.L_x_291:
        /* <DEDUP_REMOVED lines=10> */
.L_x_296:


//--------------------- .nv.shared.paged_attention_v2_bf16_alibi --------------------------
	.section	.nv.shared.paged_attention_v2_bf16_alibi,"aw",@nobits
	.sectionflags	@""
	.align	16
	.zero		1024


//--------------------- .nv.shared.reserved.0     --------------------------
	.section	.nv.shared.reserved.0,"aw",@nobits
	.weak		__nv_reservedSMEM_offset_0_alias
	.size		__nv_reservedSMEM_offset_0_alias, 0, 64
	.other		__nv_reservedSMEM_offset_0_alias,@"STO_CUDA_RESERVED_SHARED STV_DEFAULT"
__nv_reservedSMEM_offset_0_alias:
	.zero		0
	.zero		64


//--------------------- .nv.shared.paged_attention_v2_bf16 --------------------------
	.section	.nv.shared.paged_attention_v2_bf16,"aw",@nobits
	.sectionflags	@""
	.align	16
	.zero		1024


//--------------------- .nv.shared.paged_attention_v2_reduce_bf16 --------------------------
	.section	.nv.shared.paged_attention_v2_reduce_bf16,"aw",@nobits
	.sectionflags	@""
	.align	16
	.zero		1024


//--------------------- .nv.shared.paged_attention_v1_bf16_alibi --------------------------
	.section	.nv.shared.paged_attention_v1_bf16_alibi,"aw",@nobits
	.sectionflags	@""
	.align	16
	.zero		1024


//--------------------- .nv.shared.paged_attention_v1_bf16 --------------------------
	.section	.nv.shared.paged_attention_v1_bf16,"aw",@nobits
	.sectionflags	@""
	.align	16
	.zero		1024


//--------------------- .nv.constant0.paged_attention_v2_bf16_alibi --------------------------
	.section	.nv.constant0.paged_attention_v2_bf16_alibi,"a",@progbits
	.sectionflags	@""
	.align	4
.nv.constant0.paged_attention_v2_bf16_alibi:
	.zero		1000


//--------------------- .nv.constant0.paged_attention_v2_bf16 --------------------------
	.section	.nv.constant0.paged_attention_v2_bf16,"a",@progbits
	.sectionflags	@""
	.align	4
.nv.constant0.paged_attention_v2_bf16:
	.zero		988


//--------------------- .nv.constant0.paged_attention_v2_reduce_bf16 --------------------------
	.section	.nv.constant0.paged_attention_v2_reduce_bf16,"a",@progbits
	.sectionflags	@""
	.align	4
.nv.constant0.paged_attention_v2_reduce_bf16:
	.zero		948


//--------------------- .nv.constant0.paged_attention_v1_bf16_alibi --------------------------
	.section	.nv.constant0.paged_attention_v1_bf16_alibi,"a",@progbits
	.sectionflags	@""
	.align	4
.nv.constant0.paged_attention_v1_bf16_alibi:
	.zero		976


//--------------------- .nv.constant0.paged_attention_v1_bf16 --------------------------
	.section	.nv.constant0.paged_attention_v1_bf16,"a",@progbits
	.sectionflags	@""
	.align	4
.nv.constant0.paged_attention_v1_bf16:
	.zero		968


//--------------------- SYMBOLS --------------------------

	.type		.nv.reservedSmem.offset0,@object
	.size		.nv.reservedSmem.offset0,0x4
	.type		.nv.reservedSmem.cap,@object
	.size		.nv.reservedSmem.cap,0x4
